	.target	sm_90a

	.elftype	@"ET_EXEC"


//--------------------- .note.nv.tkinfo           --------------------------
	.section	.note.nv.tkinfo,"",@"SHT_NOTE"
	.sectionflags	@"SHF_NOTE_NV_TKINFO"
	.tkinfo
        /*0018*/ 	.word	0x00000002
        /*0030*/ 	.string	""
        /*0030*/ 	.string	"ptxas"
        /*0030*/ 	.string	"Cuda compilation tools, release 13.0, V13.0.88"
        /*0030*/ 	.string	"Build cuda_13.0.r13.0/compiler.36424714_0"
        /*0030*/ 	.string	"-arch sm_90a -m 64 "



//--------------------- .note.nv.cuinfo           --------------------------
	.section	.note.nv.cuinfo,"",@"SHT_NOTE"
	.sectionflags	@"SHF_NOTE_NV_CUINFO"
        /*0018*/ 	.short	0x0002
        /*001a*/ 	.short	0x005a
        /*001c*/ 	.short	0x0082
	.zero		2


//--------------------- .nv.info                  --------------------------
	.section	.nv.info,"",@"SHT_CUDA_INFO"
	.align	4


	//----- nvinfo : EIATTR_REGCOUNT
	.align		4
        /*0000*/ 	.byte	0x04, 0x2f
        /*0002*/ 	.short	(.L_12 - .L_11)
	.align		4
.L_11:
        /*0004*/ 	.word	index@(_ZN7cutlass13device_kernelINS_4gemm6kernel13GemmUniversalIN4cute5tupleIJiiiiEEENS1_10collective13CollectiveMmaINS1_37MainloopSm90TmaGmmaWarpSpecializedFP8ILi2ENS5_IJNS4_1CILi2EEENSA_ILi1EEESC_EEENS1_35KernelTmaWarpSpecializedCooperativeEEENS5_IJNSA_ILi192EEENSA_ILi240EEENSA_ILi256EEEEEENS_12float_e4m3_tENS5_IJlSC_lEEESK_SL_NS4_8TiledMMAINS4_8MMA_AtomIJNS4_4SM904GMMA30MMA_64x16x32_F32E4M3E4M3_SS_TNILNSP_7ScaleInE1ELSR_1EEEEEENS4_6LayoutISD_NS5_IJSC_NSA_ILi0EEESV_EEEEENS5_IJNS4_10UnderscoreESY_SY_EEEEENS4_13SM90_TMA_LOADENS4_14ComposedLayoutINS4_7SwizzleILi3ELi4ELi3EEENS4_18smem_ptr_flag_bitsILi8EEENSU_INS5_IJNSA_ILi8EEENSA_ILi128EEEEEENS5_IJS18_SC_EEEEEEEvNS4_8identityENS4_23SM90_TMA_LOAD_MULTICASTES1C_vS1D_EENS_8epilogue10collective6detail29Sm90TmaWarpSpecializedAdapterINS1H_15DefaultEpilogueISK_SL_SL_NS1G_6thread17LinearCombinationISK_Li1EffLNS1L_9ScaleType4KindE0ELNS_15FloatRoundStyleE2ESK_EENS1_15EpilogueDefaultEEEEEvvEEEEvNT_6ParamsE)
        /*0008*/ 	.word	0x000000a8


	//----- nvinfo : EIATTR_FRAME_SIZE
	.align		4
.L_12:
        /*000c*/ 	.byte	0x04, 0x11
        /*000e*/ 	.short	(.L_14 - .L_13)
	.align		4
.L_13:
        /*0010*/ 	.word	index@(_ZN7cutlass13device_kernelINS_4gemm6kernel13GemmUniversalIN4cute5tupleIJiiiiEEENS1_10collective13CollectiveMmaINS1_37MainloopSm90TmaGmmaWarpSpecializedFP8ILi2ENS5_IJNS4_1CILi2EEENSA_ILi1EEESC_EEENS1_35KernelTmaWarpSpecializedCooperativeEEENS5_IJNSA_ILi192EEENSA_ILi240EEENSA_ILi256EEEEEENS_12float_e4m3_tENS5_IJlSC_lEEESK_SL_NS4_8TiledMMAINS4_8MMA_AtomIJNS4_4SM904GMMA30MMA_64x16x32_F32E4M3E4M3_SS_TNILNSP_7ScaleInE1ELSR_1EEEEEENS4_6LayoutISD_NS5_IJSC_NSA_ILi0EEESV_EEEEENS5_IJNS4_10UnderscoreESY_SY_EEEEENS4_13SM90_TMA_LOADENS4_14ComposedLayoutINS4_7SwizzleILi3ELi4ELi3EEENS4_18smem_ptr_flag_bitsILi8EEENSU_INS5_IJNSA_ILi8EEENSA_ILi128EEEEEENS5_IJS18_SC_EEEEEEEvNS4_8identityENS4_23SM90_TMA_LOAD_MULTICASTES1C_vS1D_EENS_8epilogue10collective6detail29Sm90TmaWarpSpecializedAdapterINS1H_15DefaultEpilogueISK_SL_SL_NS1G_6thread17LinearCombinationISK_Li1EffLNS1L_9ScaleType4KindE0ELNS_15FloatRoundStyleE2ESK_EENS1_15EpilogueDefaultEEEEEvvEEEEvNT_6ParamsE)
        /*0014*/ 	.word	0x000008a8


	//----- nvinfo : EIATTR_MIN_STACK_SIZE
	.align		4
.L_14:
        /*0018*/ 	.byte	0x04, 0x12
        /*001a*/ 	.short	(.L_16 - .L_15)
	.align		4
.L_15:
        /*001c*/ 	.word	index@(_ZN7cutlass13device_kernelINS_4gemm6kernel13GemmUniversalIN4cute5tupleIJiiiiEEENS1_10collective13CollectiveMmaINS1_37MainloopSm90TmaGmmaWarpSpecializedFP8ILi2ENS5_IJNS4_1CILi2EEENSA_ILi1EEESC_EEENS1_35KernelTmaWarpSpecializedCooperativeEEENS5_IJNSA_ILi192EEENSA_ILi240EEENSA_ILi256EEEEEENS_12float_e4m3_tENS5_IJlSC_lEEESK_SL_NS4_8TiledMMAINS4_8MMA_AtomIJNS4_4SM904GMMA30MMA_64x16x32_F32E4M3E4M3_SS_TNILNSP_7ScaleInE1ELSR_1EEEEEENS4_6LayoutISD_NS5_IJSC_NSA_ILi0EEESV_EEEEENS5_IJNS4_10UnderscoreESY_SY_EEEEENS4_13SM90_TMA_LOADENS4_14ComposedLayoutINS4_7SwizzleILi3ELi4ELi3EEENS4_18smem_ptr_flag_bitsILi8EEENSU_INS5_IJNSA_ILi8EEENSA_ILi128EEEEEENS5_IJS18_SC_EEEEEEEvNS4_8identityENS4_23SM90_TMA_LOAD_MULTICASTES1C_vS1D_EENS_8epilogue10collective6detail29Sm90TmaWarpSpecializedAdapterINS1H_15DefaultEpilogueISK_SL_SL_NS1G_6thread17LinearCombinationISK_Li1EffLNS1L_9ScaleType4KindE0ELNS_15FloatRoundStyleE2ESK_EENS1_15EpilogueDefaultEEEEEvvEEEEvNT_6ParamsE)
        /*0020*/ 	.word	0x000008a8
.L_16:


//--------------------- .nv.compat                --------------------------
	.section	.nv.compat,"",@"SHT_CUDA_COMPAT_INFO"
	.align	4
        /*0000*/ 	.byte	0x02, 0x09, 0x01, 0x00, 0x02, 0x02, 0x04, 0x00, 0x02, 0x05, 0x05, 0x00, 0x03, 0x07, 0x01, 0x01
        /*0010*/ 	.byte	0x02, 0x03, 0x01, 0x00, 0x02, 0x06, 0x01, 0x00, 0x04, 0x0b, 0x08, 0x00, 0x00, 0x00, 0x00, 0x00
        /*0020*/ 	.byte	0x00, 0x00, 0x00, 0x00


//--------------------- .nv.info._ZN7cutlass13device_kernelINS_4gemm6kernel13GemmUniversalIN4cute5tupleIJiiiiEEENS1_10collective13CollectiveMmaINS1_37MainloopSm90TmaGmmaWarpSpecializedFP8ILi2ENS5_IJNS4_1CILi2EEENSA_ILi1EEESC_EEENS1_35KernelTmaWarpSpecializedCooperativeEEENS5_IJNSA_ILi192EEENSA_ILi240EEENSA_ILi256EEEEEENS_12float_e4m3_tENS5_IJlSC_lEEESK_SL_NS4_8TiledMMAINS4_8MMA_AtomIJNS4_4SM904GMMA30MMA_64x16x32_F32E4M3E4M3_SS_TNILNSP_7ScaleInE1ELSR_1EEEEEENS4_6LayoutISD_NS5_IJSC_NSA_ILi0EEESV_EEEEENS5_IJNS4_10UnderscoreESY_SY_EEEEENS4_13SM90_TMA_LOADENS4_14ComposedLayoutINS4_7SwizzleILi3ELi4ELi3EEENS4_18smem_ptr_flag_bitsILi8EEENSU_INS5_IJNSA_ILi8EEENSA_ILi128EEEEEENS5_IJS18_SC_EEEEEEEvNS4_8identityENS4_23SM90_TMA_LOAD_MULTICASTES1C_vS1D_EENS_8epilogue10collective6detail29Sm90TmaWarpSpecializedAdapterINS1H_15DefaultEpilogueISK_SL_SL_NS1G_6thread17LinearCombinationISK_Li1EffLNS1L_9ScaleType4KindE0ELNS_15FloatRoundStyleE2ESK_EENS1_15EpilogueDefaultEEEEEvvEEEEvNT_6ParamsE --------------------------
	.section	.nv.info._ZN7cutlass13device_kernelINS_4gemm6kernel13GemmUniversalIN4cute5tupleIJiiiiEEENS1_10collective13CollectiveMmaINS1_37MainloopSm90TmaGmmaWarpSpecializedFP8ILi2ENS5_IJNS4_1CILi2EEENSA_ILi1EEESC_EEENS1_35KernelTmaWarpSpecializedCooperativeEEENS5_IJNSA_ILi192EEENSA_ILi240EEENSA_ILi256EEEEEENS_12float_e4m3_tENS5_IJlSC_lEEESK_SL_NS4_8TiledMMAINS4_8MMA_AtomIJNS4_4SM904GMMA30MMA_64x16x32_F32E4M3E4M3_SS_TNILNSP_7ScaleInE1ELSR_1EEEEEENS4_6LayoutISD_NS5_IJSC_NSA_ILi0EEESV_EEEEENS5_IJNS4_10UnderscoreESY_SY_EEEEENS4_13SM90_TMA_LOADENS4_14ComposedLayoutINS4_7SwizzleILi3ELi4ELi3EEENS4_18smem_ptr_flag_bitsILi8EEENSU_INS5_IJNSA_ILi8EEENSA_ILi128EEEEEENS5_IJS18_SC_EEEEEEEvNS4_8identityENS4_23SM90_TMA_LOAD_MULTICASTES1C_vS1D_EENS_8epilogue10collective6detail29Sm90TmaWarpSpecializedAdapterINS1H_15DefaultEpilogueISK_SL_SL_NS1G_6thread17LinearCombinationISK_Li1EffLNS1L_9ScaleType4KindE0ELNS_15FloatRoundStyleE2ESK_EENS1_15EpilogueDefaultEEEEEvvEEEEvNT_6ParamsE,"",@"SHT_CUDA_INFO"
	.sectionflags	@""
	.align	4


	//----- nvinfo : EIATTR_CUDA_API_VERSION
	.align		4
        /*0000*/ 	.byte	0x04, 0x37
        /*0002*/ 	.short	(.L_18 - .L_17)
.L_17:
        /*0004*/ 	.word	0x00000082


	//----- nvinfo : EIATTR_KPARAM_INFO
	.align		4
.L_18:
        /*0008*/ 	.byte	0x04, 0x17
        /*000a*/ 	.short	(.L_20 - .L_19)
.L_19:
        /*000c*/ 	.word	0x00000000
        /*0010*/ 	.short	0x0000
        /*0012*/ 	.short	0x0070
        /*0014*/ 	.byte	0x00, 0xf0, 0x01, 0x10


	//----- nvinfo : EIATTR_SPARSE_MMA_MASK
	.align		4
.L_20:
        /*0018*/ 	.byte	0x03, 0x50
        /*001a*/ 	.short	0x0000


	//----- nvinfo : EIATTR_MAXREG_COUNT
	.align		4
        /*001c*/ 	.byte	0x03, 0x1b
        /*001e*/ 	.short	0x00a8


	//----- nvinfo : EIATTR_NUM_BARRIERS
	.align		4
        /*0020*/ 	.byte	0x02, 0x4c
        /*0022*/ 	.byte	0x01
	.zero		1


	//----- nvinfo : EIATTR_ANNOTATIONS
	.align		4
        /*0024*/ 	.byte	0x04, 0x55
        /*0026*/ 	.short	(.L_22 - .L_21)


	//   ....[0]....
.L_21:
        /*0028*/ 	.word	0x00000001
        /*002c*/ 	.byte	0x50, 0x02, 0x00, 0x00, 0x01, 0x00, 0x00, 0x00, 0x00, 0x07, 0x00, 0x00, 0x01, 0x00, 0x00, 0x00
        /* <DEDUP_REMOVED lines=1584> */
        /*633c*/ 	.byte	0x90, 0x42, 0x03, 0x00


	//----- nvinfo : EIATTR_MERCURY_ISA_VERSION
	.align		4
.L_22:
        /*6340*/ 	.byte	0x03, 0x5f
        /*6342*/ 	.short	0x0101


	//----- nvinfo : EIATTR_INT_WARP_WIDE_INSTR_OFFSETS
	.align		4
        /*6344*/ 	.byte	0x04, 0x31
        /*6346*/ 	.short	(.L_24 - .L_23)


	//   ....[0]....
.L_23:
        /*6348*/ 	.word	0x00000530


	//   ....[1]....
        /*634c*/ 	.word	0x00000550


	//   ....[2]....
        /*6350*/ 	.word	0x000006c0


	//   ....[3]....
        /*6354*/ 	.word	0x0001e330


	//----- nvinfo : EIATTR_COOP_GROUP_MASK_REGIDS
	.align		4
.L_24:
        /*6358*/ 	.byte	0x04, 0x29
        /*635a*/ 	.short	(.L_26 - .L_25)


	//   ....[0]....
.L_25:
        /*635c*/ 	.word	0xffffffff


	//   ....[1]....
        /*6360*/ 	.word	0xffffffff


	//   ....[2]....
        /*6364*/ 	.word	0xffffffff


	//   ....[3]....
        /*6368*/ 	.word	0xffffffff


	//   ....[4]....
        /*636c*/ 	.word	0xffffffff


	//   ....[5]....
        /*6370*/ 	.word	0xffffffff


	//----- nvinfo : EIATTR_COOP_GROUP_INSTR_OFFSETS
	.align		4
.L_26:
        /*6374*/ 	.byte	0x04, 0x28
        /*6376*/ 	.short	(.L_28 - .L_27)


	//   ....[0]....
.L_27:
        /*6378*/ 	.word	0x00000070


	//   ....[1]....
        /*637c*/ 	.word	0x00000080


	//   ....[2]....
        /*6380*/ 	.word	0x000001b0


	//   ....[3]....
        /*6384*/ 	.word	0x000003a0


	//   ....[4]....
        /*6388*/ 	.word	0x00000820


	//   ....[5]....
        /*638c*/ 	.word	0x00002490


	//----- nvinfo : EIATTR_REG_RECONFIG
	.align		4
.L_28:
        /*6390*/ 	.byte	0x01, 0x54
	.zero		2


	//----- nvinfo : EIATTR_MBARRIER_INSTR_OFFSETS
	.align		4
        /*6394*/ 	.byte	0x04, 0x39
        /*6396*/ 	.short	(.L_30 - .L_29)


	//   ....[0]....
.L_29:
        /*6398*/ 	.word	0x00000340
        /*639c*/ 	.word	0x000000ff
        /*63a0*/ 	.word	0x00000000
        /*63a4*/ 	.short	0x0100
        /*63a6*/ 	.byte	0x09
	.zero		1


	//   ....[1]....
        /*63a8*/ 	.word	0x00000350
        /*63ac*/ 	.word	0x000000ff
        /*63b0*/ 	.word	0x00000010
        /*63b4*/ 	.short	0x0100
        /*63b6*/ 	.byte	0x09
	.zero		1


	//   ....[2]....
        /*63b8*/ 	.word	0x00000360
        /*63bc*/ 	.word	0x000000ff
        /*63c0*/ 	.word	0x00000008
        /*63c4*/ 	.short	0x0100
        /*63c6*/ 	.byte	0x09
	.zero		1


	//   ....[3]....
        /*63c8*/ 	.word	0x00000370
        /*63cc*/ 	.word	0x000000ff
        /*63d0*/ 	.word	0x00000018
        /*63d4*/ 	.short	0x0100
        /*63d6*/ 	.byte	0x09
	.zero		1


	//   ....[4]....
        /*63d8*/ 	.word	0x00000750
        /*63dc*/ 	.word	0x000000ff
        /*63e0*/ 	.word	0x00000030
        /*63e4*/ 	.short	0x0100
        /*63e6*/ 	.byte	0x06
	.zero		1


	//   ....[5]....
        /*63e8*/ 	.word	0x000007c0
        /*63ec*/ 	.word	0x000000ff
        /*63f0*/ 	.word	0x00000038
        /*63f4*/ 	.short	0x0100
        /*63f6*/ 	.byte	0x06
	.zero		1


	//   ....[6]....
        /*63f8*/ 	.word	0x00002dc0
        /*63fc*/ 	.word	0x000000ff
        /*6400*/ 	.word	0x00000000
        /*6404*/ 	.short	0x010a
        /*6406*/ 	.byte	0x04
	.zero		1


	//   ....[7]....
        /*6408*/ 	.word	0x00002e30
        /*640c*/ 	.word	0x000000ff
        /*6410*/ 	.word	0x00000000
        /*6414*/ 	.short	0x010a
        /*6416*/ 	.byte	0x04
	.zero		1


	//   ....[8]....
        /*6418*/ 	.word	0x0000ea00
        /*641c*/ 	.word	0x000000ff
        /*6420*/ 	.word	0x00000000
        /*6424*/ 	.short	0x010a
        /*6426*/ 	.byte	0x06
	.zero		1


	//   ....[9]....
        /*6428*/ 	.word	0x0000ea40
        /*642c*/ 	.word	0x000000ff
        /*6430*/ 	.word	0x00000000
        /*6434*/ 	.short	0x010a
        /*6436*/ 	.byte	0x06
	.zero		1


	//   ....[10]....
        /*6438*/ 	.word	0x0001adf0
        /*643c*/ 	.word	0x00000006
        /*6440*/ 	.word	0x00000000
        /*6444*/ 	.short	0x0101
        /*6446*/ 	.byte	0x3f
	.zero		1


	//   ....[11]....
        /*6448*/ 	.word	0x0001e3e0
        /*644c*/ 	.word	0x00000000
        /*6450*/ 	.word	0x00000000
        /*6454*/ 	.short	0x0101
        /*6456*/ 	.byte	0x3f
	.zero		1


	//   ....[12]....
        /*6458*/ 	.word	0x000334e0
        /*645c*/ 	.word	0x0000000f
        /*6460*/ 	.word	0x00000010
        /*6464*/ 	.short	0x010a
        /*6466*/ 	.byte	0x3f
	.zero		1


	//   ....[13]....
        /*6468*/ 	.word	0x00033970
        /*646c*/ 	.word	0x00000002
        /*6470*/ 	.word	0x00000038
        /*6474*/ 	.short	0x0101
        /*6476*/ 	.byte	0x3f
	.zero		1


	//   ....[14]....
        /*6478*/ 	.word	0x00034100
        /*647c*/ 	.word	0x00000005
        /*6480*/ 	.word	0x00000000
        /*6484*/ 	.short	0x010a
        /*6486*/ 	.byte	0x3f
	.zero		1


	//   ....[15]....
        /*6488*/ 	.word	0x00034180
        /*648c*/ 	.word	0x00000003
        /*6490*/ 	.word	0x00000000
        /*6494*/ 	.short	0x010a
        /*6496*/ 	.byte	0x3f
	.zero		1


	//   ....[16]....
        /*6498*/ 	.word	0x000341f0
        /*649c*/ 	.word	0x00000005
        /*64a0*/ 	.word	0x00000000
        /*64a4*/ 	.short	0x010a
        /*64a6*/ 	.byte	0x3f
	.zero		1


	//   ....[17]....
        /*64a8*/ 	.word	0x00034260
        /*64ac*/ 	.word	0x00000000
        /*64b0*/ 	.word	0x00000000
        /*64b4*/ 	.short	0x010a
        /*64b6*/ 	.byte	0x3f
	.zero		1


	//   ....[18]....
        /*64b8*/ 	.word	0x00034340
        /*64bc*/ 	.word	0x0000000f
        /*64c0*/ 	.word	0x00000010
        /*64c4*/ 	.short	0x010a
        /*64c6*/ 	.byte	0x3f
	.zero		1


	//   ....[19]....
        /*64c8*/ 	.word	0x00034410
        /*64cc*/ 	.word	0x00000005
        /*64d0*/ 	.word	0x00000000
        /*64d4*/ 	.short	0x010a
        /*64d6*/ 	.byte	0x3f
	.zero		1


	//----- nvinfo : EIATTR_NUM_MBARRIERS
	.align		4
.L_30:
        /*64d8*/ 	.byte	0x03, 0x38
        /*64da*/ 	.short	0x0006


	//----- nvinfo : EIATTR_EXIT_INSTR_OFFSETS
	.align		4
        /*64dc*/ 	.byte	0x04, 0x1c
        /*64de*/ 	.short	(.L_32 - .L_31)


	//   ....[0]....
.L_31:
        /*64e0*/ 	.word	0x000009b0


	//   ....[1]....
        /*64e4*/ 	.word	0x000012e0


	//   ....[2]....
        /*64e8*/ 	.word	0x00032bc0


	//   ....[3]....
        /*64ec*/ 	.word	0x00033150


	//   ....[4]....
        /*64f0*/ 	.word	0x000341d0


	//----- nvinfo : EIATTR_MAX_THREADS
	.align		4
.L_32:
        /*64f4*/ 	.byte	0x04, 0x05
        /*64f6*/ 	.short	(.L_34 - .L_33)
.L_33:
        /*64f8*/ 	.word	0x00000180
        /*64fc*/ 	.word	0x00000001
        /*6500*/ 	.word	0x00000001


	//----- nvinfo : EIATTR_CRS_STACK_SIZE
	.align		4
.L_34:
        /*6504*/ 	.byte	0x04, 0x1e
        /*6506*/ 	.short	(.L_36 - .L_35)
.L_35:
        /*6508*/ 	.word	0x00000000


	//----- nvinfo : EIATTR_CBANK_PARAM_SIZE
	.align		4
.L_36:
        /*650c*/ 	.byte	0x03, 0x19
        /*650e*/ 	.short	0x0470


	//----- nvinfo : EIATTR_PARAM_CBANK
	.align		4
        /*6510*/ 	.byte	0x04, 0x0a
        /*6512*/ 	.short	(.L_38 - .L_37)
	.align		4
.L_37:
        /*6514*/ 	.word	index@(.nv.constant0._ZN7cutlass13device_kernelINS_4gemm6kernel13GemmUniversalIN4cute5tupleIJiiiiEEENS1_10collective13CollectiveMmaINS1_37MainloopSm90TmaGmmaWarpSpecializedFP8ILi2ENS5_IJNS4_1CILi2EEENSA_ILi1EEESC_EEENS1_35KernelTmaWarpSpecializedCooperativeEEENS5_IJNSA_ILi192EEENSA_ILi240EEENSA_ILi256EEEEEENS_12float_e4m3_tENS5_IJlSC_lEEESK_SL_NS4_8TiledMMAINS4_8MMA_AtomIJNS4_4SM904GMMA30MMA_64x16x32_F32E4M3E4M3_SS_TNILNSP_7ScaleInE1ELSR_1EEEEEENS4_6LayoutISD_NS5_IJSC_NSA_ILi0EEESV_EEEEENS5_IJNS4_10UnderscoreESY_SY_EEEEENS4_13SM90_TMA_LOADENS4_14ComposedLayoutINS4_7SwizzleILi3ELi4ELi3EEENS4_18smem_ptr_flag_bitsILi8EEENSU_INS5_IJNSA_ILi8EEENSA_ILi128EEEEEENS5_IJS18_SC_EEEEEEEvNS4_8identityENS4_23SM90_TMA_LOAD_MULTICASTES1C_vS1D_EENS_8epilogue10collective6detail29Sm90TmaWarpSpecializedAdapterINS1H_15DefaultEpilogueISK_SL_SL_NS1G_6thread17LinearCombinationISK_Li1EffLNS1L_9ScaleType4KindE0ELNS_15FloatRoundStyleE2ESK_EENS1_15EpilogueDefaultEEEEEvvEEEEvNT_6ParamsE)
        /*6518*/ 	.short	0x0210
        /*651a*/ 	.short	0x0470


	//----- nvinfo : EIATTR_SW_WAR
	.align		4
.L_38:
        /*651c*/ 	.byte	0x04, 0x36
        /*651e*/ 	.short	(.L_40 - .L_39)
.L_39:
        /*6520*/ 	.word	0x00000008
.L_40:


//--------------------- .nv.callgraph             --------------------------
	.section	.nv.callgraph,"",@"SHT_CUDA_CALLGRAPH"
	.align	4
	.sectionentsize	8
	.align		4
        /*0000*/ 	.word	0x00000000
	.align		4
        /*0004*/ 	.word	0xffffffff
	.align		4
        /*0008*/ 	.word	0x00000000
	.align		4
        /*000c*/ 	.word	0xfffffffe
	.align		4
        /*0010*/ 	.word	0x00000000
	.align		4
        /*0014*/ 	.word	0xfffffffd
	.align		4
        /*0018*/ 	.word	0x00000000
	.align		4
        /*001c*/ 	.word	0xfffffffc


//--------------------- .nv.constant4             --------------------------
	.section	.nv.constant4,"a",@progbits
	.align	8
	.align		8
.nv.constant4:
        /*0000*/ 	.dword	_ZN39_INTERNAL_c378ff82_4_k_cu_ee56b5f0_78204cuda3std3__45__cpo5beginE
	.align		8
        /*0008*/ 	.dword	_ZN39_INTERNAL_c378ff82_4_k_cu_ee56b5f0_78204cuda3std3__45__cpo3endE
	.align		8
        /*0010*/ 	.dword	_ZN39_INTERNAL_c378ff82_4_k_cu_ee56b5f0_78204cuda3std3__45__cpo6cbeginE
	.align		8
        /*0018*/ 	.dword	_ZN39_INTERNAL_c378ff82_4_k_cu_ee56b5f0_78204cuda3std3__45__cpo4cendE
	.align		8
        /*0020*/ 	.dword	_ZN39_INTERNAL_c378ff82_4_k_cu_ee56b5f0_78204cuda3std3__441_GLOBAL__N__c378ff82_4_k_cu_ee56b5f0_78206ignoreE
	.align		8
        /*0028*/ 	.dword	_ZN39_INTERNAL_c378ff82_4_k_cu_ee56b5f0_78204cuda3std3__419piecewise_constructE
	.align		8
        /*0030*/ 	.dword	_ZN39_INTERNAL_c378ff82_4_k_cu_ee56b5f0_78204cuda3std3__48in_placeE
	.align		8
        /*0038*/ 	.dword	_ZN39_INTERNAL_c378ff82_4_k_cu_ee56b5f0_78204cuda3std6ranges3__45__cpo4swapE
	.align		8
        /*0040*/ 	.dword	_ZN39_INTERNAL_c378ff82_4_k_cu_ee56b5f0_78204cuda3std6ranges3__45__cpo9iter_moveE
	.align		8
        /*0048*/ 	.dword	_ZN39_INTERNAL_c378ff82_4_k_cu_ee56b5f0_78204cute7productE
	.align		8
        /*0050*/ 	.dword	_ZN39_INTERNAL_c378ff82_4_k_cu_ee56b5f0_78204cute1_E


//--------------------- .text._ZN7cutlass13device_kernelINS_4gemm6kernel13GemmUniversalIN4cute5tupleIJiiiiEEENS1_10collective13CollectiveMmaINS1_37MainloopSm90TmaGmmaWarpSpecializedFP8ILi2ENS5_IJNS4_1CILi2EEENSA_ILi1EEESC_EEENS1_35KernelTmaWarpSpecializedCooperativeEEENS5_IJNSA_ILi192EEENSA_ILi240EEENSA_ILi256EEEEEENS_12float_e4m3_tENS5_IJlSC_lEEESK_SL_NS4_8TiledMMAINS4_8MMA_AtomIJNS4_4SM904GMMA30MMA_64x16x32_F32E4M3E4M3_SS_TNILNSP_7ScaleInE1ELSR_1EEEEEENS4_6LayoutISD_NS5_IJSC_NSA_ILi0EEESV_EEEEENS5_IJNS4_10UnderscoreESY_SY_EEEEENS4_13SM90_TMA_LOADENS4_14ComposedLayoutINS4_7SwizzleILi3ELi4ELi3EEENS4_18smem_ptr_flag_bitsILi8EEENSU_INS5_IJNSA_ILi8EEENSA_ILi128EEEEEENS5_IJS18_SC_EEEEEEEvNS4_8identityENS4_23SM90_TMA_LOAD_MULTICASTES1C_vS1D_EENS_8epilogue10collective6detail29Sm90TmaWarpSpecializedAdapterINS1H_15DefaultEpilogueISK_SL_SL_NS1G_6thread17LinearCombinationISK_Li1EffLNS1L_9ScaleType4KindE0ELNS_15FloatRoundStyleE2ESK_EENS1_15EpilogueDefaultEEEEEvvEEEEvNT_6ParamsE --------------------------
	.section	.text._ZN7cutlass13device_kernelINS_4gemm6kernel13GemmUniversalIN4cute5tupleIJiiiiEEENS1_10collective13CollectiveMmaINS1_37MainloopSm90TmaGmmaWarpSpecializedFP8ILi2ENS5_IJNS4_1CILi2EEENSA_ILi1EEESC_EEENS1_35KernelTmaWarpSpecializedCooperativeEEENS5_IJNSA_ILi192EEENSA_ILi240EEENSA_ILi256EEEEEENS_12float_e4m3_tENS5_IJlSC_lEEESK_SL_NS4_8TiledMMAINS4_8MMA_AtomIJNS4_4SM904GMMA30MMA_64x16x32_F32E4M3E4M3_SS_TNILNSP_7ScaleInE1ELSR_1EEEEEENS4_6LayoutISD_NS5_IJSC_NSA_ILi0EEESV_EEEEENS5_IJNS4_10UnderscoreESY_SY_EEEEENS4_13SM90_TMA_LOADENS4_14ComposedLayoutINS4_7SwizzleILi3ELi4ELi3EEENS4_18smem_ptr_flag_bitsILi8EEENSU_INS5_IJNSA_ILi8EEENSA_ILi128EEEEEENS5_IJS18_SC_EEEEEEEvNS4_8identityENS4_23SM90_TMA_LOAD_MULTICASTES1C_vS1D_EENS_8epilogue10collective6detail29Sm90TmaWarpSpecializedAdapterINS1H_15DefaultEpilogueISK_SL_SL_NS1G_6thread17LinearCombinationISK_Li1EffLNS1L_9ScaleType4KindE0ELNS_15FloatRoundStyleE2ESK_EENS1_15EpilogueDefaultEEEEEvvEEEEvNT_6ParamsE,"ax",@progbits
	.align	128
.text._ZN7cutlass13device_kernelINS_4gemm6kernel13GemmUniversalIN4cute5tupleIJiiiiEEENS1_10collective13CollectiveMmaINS1_37MainloopSm90TmaGmmaWarpSpecializedFP8ILi2ENS5_IJNS4_1CILi2EEENSA_ILi1EEESC_EEENS1_35KernelTmaWarpSpecializedCooperativeEEENS5_IJNSA_ILi192EEENSA_ILi240EEENSA_ILi256EEEEEENS_12float_e4m3_tENS5_IJlSC_lEEESK_SL_NS4_8TiledMMAINS4_8MMA_AtomIJNS4_4SM904GMMA30MMA_64x16x32_F32E4M3E4M3_SS_TNILNSP_7ScaleInE1ELSR_1EEEEEENS4_6LayoutISD_NS5_IJSC_NSA_ILi0EEESV_EEEEENS5_IJNS4_10UnderscoreESY_SY_EEEEENS4_13SM90_TMA_LOADENS4_14ComposedLayoutINS4_7SwizzleILi3ELi4ELi3EEENS4_18smem_ptr_flag_bitsILi8EEENSU_INS5_IJNSA_ILi8EEENSA_ILi128EEEEEENS5_IJS18_SC_EEEEEEEvNS4_8identityENS4_23SM90_TMA_LOAD_MULTICASTES1C_vS1D_EENS_8epilogue10collective6detail29Sm90TmaWarpSpecializedAdapterINS1H_15DefaultEpilogueISK_SL_SL_NS1G_6thread17LinearCombinationISK_Li1EffLNS1L_9ScaleType4KindE0ELNS_15FloatRoundStyleE2ESK_EENS1_15EpilogueDefaultEEEEEvvEEEEvNT_6ParamsE:
        .type           _ZN7cutlass13device_kernelINS_4gemm6kernel13GemmUniversalIN4cute5tupleIJiiiiEEENS1_10collective13CollectiveMmaINS1_37MainloopSm90TmaGmmaWarpSpecializedFP8ILi2ENS5_IJNS4_1CILi2EEENSA_ILi1EEESC_EEENS1_35KernelTmaWarpSpecializedCooperativeEEENS5_IJNSA_ILi192EEENSA_ILi240EEENSA_ILi256EEEEEENS_12float_e4m3_tENS5_IJlSC_lEEESK_SL_NS4_8TiledMMAINS4_8MMA_AtomIJNS4_4SM904GMMA30MMA_64x16x32_F32E4M3E4M3_SS_TNILNSP_7ScaleInE1ELSR_1EEEEEENS4_6LayoutISD_NS5_IJSC_NSA_ILi0EEESV_EEEEENS5_IJNS4_10UnderscoreESY_SY_EEEEENS4_13SM90_TMA_LOADENS4_14ComposedLayoutINS4_7SwizzleILi3ELi4ELi3EEENS4_18smem_ptr_flag_bitsILi8EEENSU_INS5_IJNSA_ILi8EEENSA_ILi128EEEEEENS5_IJS18_SC_EEEEEEEvNS4_8identityENS4_23SM90_TMA_LOAD_MULTICASTES1C_vS1D_EENS_8epilogue10collective6detail29Sm90TmaWarpSpecializedAdapterINS1H_15DefaultEpilogueISK_SL_SL_NS1G_6thread17LinearCombinationISK_Li1EffLNS1L_9ScaleType4KindE0ELNS_15FloatRoundStyleE2ESK_EENS1_15EpilogueDefaultEEEEEvvEEEEvNT_6ParamsE,@function
        .size           _ZN7cutlass13device_kernelINS_4gemm6kernel13GemmUniversalIN4cute5tupleIJiiiiEEENS1_10collective13CollectiveMmaINS1_37MainloopSm90TmaGmmaWarpSpecializedFP8ILi2ENS5_IJNS4_1CILi2EEENSA_ILi1EEESC_EEENS1_35KernelTmaWarpSpecializedCooperativeEEENS5_IJNSA_ILi192EEENSA_ILi240EEENSA_ILi256EEEEEENS_12float_e4m3_tENS5_IJlSC_lEEESK_SL_NS4_8TiledMMAINS4_8MMA_AtomIJNS4_4SM904GMMA30MMA_64x16x32_F32E4M3E4M3_SS_TNILNSP_7ScaleInE1ELSR_1EEEEEENS4_6LayoutISD_NS5_IJSC_NSA_ILi0EEESV_EEEEENS5_IJNS4_10UnderscoreESY_SY_EEEEENS4_13SM90_TMA_LOADENS4_14ComposedLayoutINS4_7SwizzleILi3ELi4ELi3EEENS4_18smem_ptr_flag_bitsILi8EEENSU_INS5_IJNSA_ILi8EEENSA_ILi128EEEEEENS5_IJS18_SC_EEEEEEEvNS4_8identityENS4_23SM90_TMA_LOAD_MULTICASTES1C_vS1D_EENS_8epilogue10collective6detail29Sm90TmaWarpSpecializedAdapterINS1H_15DefaultEpilogueISK_SL_SL_NS1G_6thread17LinearCombinationISK_Li1EffLNS1L_9ScaleType4KindE0ELNS_15FloatRoundStyleE2ESK_EENS1_15EpilogueDefaultEEEEEvvEEEEvNT_6ParamsE,(.L_x_552 - _ZN7cutlass13device_kernelINS_4gemm6kernel13GemmUniversalIN4cute5tupleIJiiiiEEENS1_10collective13CollectiveMmaINS1_37MainloopSm90TmaGmmaWarpSpecializedFP8ILi2ENS5_IJNS4_1CILi2EEENSA_ILi1EEESC_EEENS1_35KernelTmaWarpSpecializedCooperativeEEENS5_IJNSA_ILi192EEENSA_ILi240EEENSA_ILi256EEEEEENS_12float_e4m3_tENS5_IJlSC_lEEESK_SL_NS4_8TiledMMAINS4_8MMA_AtomIJNS4_4SM904GMMA30MMA_64x16x32_F32E4M3E4M3_SS_TNILNSP_7ScaleInE1ELSR_1EEEEEENS4_6LayoutISD_NS5_IJSC_NSA_ILi0EEESV_EEEEENS5_IJNS4_10UnderscoreESY_SY_EEEEENS4_13SM90_TMA_LOADENS4_14ComposedLayoutINS4_7SwizzleILi3ELi4ELi3EEENS4_18smem_ptr_flag_bitsILi8EEENSU_INS5_IJNSA_ILi8EEENSA_ILi128EEEEEENS5_IJS18_SC_EEEEEEEvNS4_8identityENS4_23SM90_TMA_LOAD_MULTICASTES1C_vS1D_EENS_8epilogue10collective6detail29Sm90TmaWarpSpecializedAdapterINS1H_15DefaultEpilogueISK_SL_SL_NS1G_6thread17LinearCombinationISK_Li1EffLNS1L_9ScaleType4KindE0ELNS_15FloatRoundStyleE2ESK_EENS1_15EpilogueDefaultEEEEEvvEEEEvNT_6ParamsE)
        .other          _ZN7cutlass13device_kernelINS_4gemm6kernel13GemmUniversalIN4cute5tupleIJiiiiEEENS1_10collective13CollectiveMmaINS1_37MainloopSm90TmaGmmaWarpSpecializedFP8ILi2ENS5_IJNS4_1CILi2EEENSA_ILi1EEESC_EEENS1_35KernelTmaWarpSpecializedCooperativeEEENS5_IJNSA_ILi192EEENSA_ILi240EEENSA_ILi256EEEEEENS_12float_e4m3_tENS5_IJlSC_lEEESK_SL_NS4_8TiledMMAINS4_8MMA_AtomIJNS4_4SM904GMMA30MMA_64x16x32_F32E4M3E4M3_SS_TNILNSP_7ScaleInE1ELSR_1EEEEEENS4_6LayoutISD_NS5_IJSC_NSA_ILi0EEESV_EEEEENS5_IJNS4_10UnderscoreESY_SY_EEEEENS4_13SM90_TMA_LOADENS4_14ComposedLayoutINS4_7SwizzleILi3ELi4ELi3EEENS4_18smem_ptr_flag_bitsILi8EEENSU_INS5_IJNSA_ILi8EEENSA_ILi128EEEEEENS5_IJS18_SC_EEEEEEEvNS4_8identityENS4_23SM90_TMA_LOAD_MULTICASTES1C_vS1D_EENS_8epilogue10collective6detail29Sm90TmaWarpSpecializedAdapterINS1H_15DefaultEpilogueISK_SL_SL_NS1G_6thread17LinearCombinationISK_Li1EffLNS1L_9ScaleType4KindE0ELNS_15FloatRoundStyleE2ESK_EENS1_15EpilogueDefaultEEEEEvvEEEEvNT_6ParamsE,@"STO_CUDA_ENTRY STV_DEFAULT"
_ZN7cutlass13device_kernelINS_4gemm6kernel13GemmUniversalIN4cute5tupleIJiiiiEEENS1_10collective13CollectiveMmaINS1_37MainloopSm90TmaGmmaWarpSpecializedFP8ILi2ENS5_IJNS4_1CILi2EEENSA_ILi1EEESC_EEENS1_35KernelTmaWarpSpecializedCooperativeEEENS5_IJNSA_ILi192EEENSA_ILi240EEENSA_ILi256EEEEEENS_12float_e4m3_tENS5_IJlSC_lEEESK_SL_NS4_8TiledMMAINS4_8MMA_AtomIJNS4_4SM904GMMA30MMA_64x16x32_F32E4M3E4M3_SS_TNILNSP_7ScaleInE1ELSR_1EEEEEENS4_6LayoutISD_NS5_IJSC_NSA_ILi0EEESV_EEEEENS5_IJNS4_10UnderscoreESY_SY_EEEEENS4_13SM90_TMA_LOADENS4_14ComposedLayoutINS4_7SwizzleILi3ELi4ELi3EEENS4_18smem_ptr_flag_bitsILi8EEENSU_INS5_IJNSA_ILi8EEENSA_ILi128EEEEEENS5_IJS18_SC_EEEEEEEvNS4_8identityENS4_23SM90_TMA_LOAD_MULTICASTES1C_vS1D_EENS_8epilogue10collective6detail29Sm90TmaWarpSpecializedAdapterINS1H_15DefaultEpilogueISK_SL_SL_NS1G_6thread17LinearCombinationISK_Li1EffLNS1L_9ScaleType4KindE0ELNS_15FloatRoundStyleE2ESK_EENS1_15EpilogueDefaultEEEEEvvEEEEvNT_6ParamsE:
[----:B------:R-:W0:Y:S02]  /*0000*/  LDC R1, c[0x0][0x28] ;  /* 0x00000a00ff017b82 */ /* 0x000e240000000800 */
[----:B0-----:R-:W-:Y:S01]  /*0010*/  VIADD R1, R1, 0xfffff758 ;  /* 0xfffff75801017836 */ /* 0x001fe20000000000 */
[----:B------:R-:W0:Y:S01]  /*0020*/  S2R R4, SR_TID.X ;  /* 0x0000000000047919 */ /* 0x000e220000002100 */
[----:B------:R-:W-:Y:S01]  /*0030*/  ELECT P0, URZ, PT ;  /* 0x00000000003f782f */ /* 0x000fe20003800000 */
[----:B------:R-:W-:Y:S01]  /*0040*/  BSSY B0, `(.L_x_0) ;  /* 0x0000015000007945 */ /* 0x000fe20003800000 */
[--C-:B0-----:R-:W-:Y:S02]  /*0050*/  SHF.R.U32.HI R0, RZ, 0x5, R4.reuse ;  /* 0x00000005ff007819 */ /* 0x101fe40000011604 */
[----:B------:R-:W-:-:S03]  /*0060*/  SHF.R.U32.HI R2, RZ, 0x7, R4 ;  /* 0x00000007ff027819 */ /* 0x000fc60000011604 */
[----:B------:R-:W0:Y:S04]  /*0070*/  SHFL.IDX PT, R3, R0, RZ, 0x1f ;  /* 0x00001fff00037589 */ /* 0x000e2800000e0000 */
[----:B------:R-:W1:Y:S01]  /*0080*/  SHFL.IDX PT, R2, R2, RZ, 0x1f ;  /* 0x00001fff02027589 */ /* 0x000e6200000e0000 */
[----:B0-----:R-:W-:Y:S02]  /*0090*/  R2UR UR4, R3 ;  /* 0x00000000030472ca */ /* 0x001fe400000e0000 */
[----:B-1----:R-:W-:-:S11]  /*00a0*/  R2UR UR6, R2 ;  /* 0x00000000020672ca */ /* 0x002fd600000e0000 */
[----:B------:R-:W-:Y:S02]  /*00b0*/  USHF.R.S32.HI UR5, URZ, 0x1f, UR4 ;  /* 0x0000001f3f057899 */ /* 0x000fe40008011404 */
[----:B------:R-:W-:Y:S02]  /*00c0*/  ISETP.NE.OR P0, PT, RZ, UR4, !P0 ;  /* 0x00000004ff007c0c */ /* 0x000fe4000c705670 */
[----:B------:R-:W-:-:S04]  /*00d0*/  ULEA.HI UR5, UR5, UR4, URZ, 0x2 ;  /* 0x0000000405057291 */ /* 0x000fc8000f8f103f */
[----:B------:R-:W-:-:S04]  /*00e0*/  ULOP3.LUT UR5, UR5, 0xfffffffc, URZ, 0xc0, !UPT ;  /* 0xfffffffc05057892 */ /* 0x000fc8000f8ec03f */
[----:B------:R-:W-:-:S03]  /*00f0*/  UIADD3 UR8, UR4, -UR5, URZ ;  /* 0x8000000504087290 */ /* 0x000fc6000fffe03f */
[----:B------:R-:W-:Y:S09]  /*0100*/  @P0 BRA `(.L_x_1) ;  /* 0x0000000000200947 */ /* 0x000ff20003800000 */
[----:B------:R-:W-:Y:S02]  /*0110*/  ULDC.64 UR4, c[0x0][0x198] ;  /* 0x0000660000047ab9 */ /* 0x000fe40000000a00 */
[----:B------:R-:W-:Y:S02]  /*0120*/  UIADD3 UR10, UP0, UR4, 0xf0, URZ ;  /* 0x000000f0040a7890 */ /* 0x000fe4000ff1e03f */
[----:B------:R-:W-:Y:S02]  /*0130*/  UIADD3 UR4, UP1, UR4, 0x1f0, URZ ;  /* 0x000001f004047890 */ /* 0x000fe4000ff3e03f */
[----:B------:R-:W-:Y:S02]  /*0140*/  UIADD3.X UR11, URZ, UR5, URZ, UP0, !UPT ;  /* 0x000000053f0b7290 */ /* 0x000fe400087fe43f */
[----:B------:R-:W-:-:S07]  /*0150*/  UIADD3.X UR5, URZ, UR5, URZ, UP1, !UPT ;  /* 0x000000053f057290 */ /* 0x000fce0008ffe43f */
[----:B------:R0:W-:Y:S02]  /*0160*/  UTMACCTL.PF [UR10] ;  /* 0x000000000a0079b9 */ /* 0x0001e40008040000 */
[----:B------:R0:W-:Y:S02]  /*0170*/  UTMACCTL.PF [UR4] ;  /* 0x00000000040079b9 */ /* 0x0001e40008040000 */
[----:B0-----:R-:W-:Y:S01]  /*0180*/  NOP ;  /* 0x0000000000007918 */ /* 0x001fe20000000000 */
.L_x_1:
[----:B------:R-:W-:Y:S05]  /*0190*/  BSYNC B0 ;  /* 0x0000000000007941 */ /* 0x000fea0003800000 */
.L_x_0:
[----:B------:R-:W-:Y:S01]  /*01a0*/  UISETP.NE.AND UP0, UPT, UR8, 0x3, UPT ;  /* 0x000000030800788c */ /* 0x000fe2000bf05270 */
[----:B------:R-:W0:Y:S01]  /*01b0*/  SHFL.IDX PT, R3, R0, RZ, 0x1f ;  /* 0x00001fff00037589 */ /* 0x000e2200000e0000 */
[----:B------:R-:W-:Y:S02]  /*01c0*/  UIADD3 UR10, UR6, -0x1, URZ ;  /* 0xffffffff060a7890 */ /* 0x000fe4000fffe03f */
[----:B------:R-:W-:Y:S01]  /*01d0*/  ISETP.NE.AND P1, PT, RZ, UR6, PT ;  /* 0x00000006ff007c0c */ /* 0x000fe2000bf25270 */
[----:B------:R-:W-:Y:S02]  /*01e0*/  UISETP.EQ.OR UP0, UPT, UR8, URZ, !UP0 ;  /* 0x0000003f0800728c */ /* 0x000fe4000c702670 */
[----:B------:R-:W-:Y:S02]  /*01f0*/  UISETP.GE.U32.AND UP1, UPT, UR10, 0x2, UPT ;  /* 0x000000020a00788c */ /* 0x000fe4000bf26070 */
[----:B------:R-:W-:-:S04]  /*0200*/  UISETP.EQ.AND UP0, UPT, UR6, URZ, UP0 ;  /* 0x0000003f0600728c */ /* 0x000fc80008702270 */
[----:B------:R-:W-:-:S04]  /*0210*/  USEL UR4, URZ, 0x1, !UP0 ;  /* 0x000000013f047887 */ /* 0x000fc8000c000000 */
[----:B------:R-:W-:-:S06]  /*0220*/  USEL UR4, UR4, 0x2, UP1 ;  /* 0x0000000204047887 */ /* 0x000fcc0008800000 */
[----:B------:R-:W-:Y:S01]  /*0230*/  IMAD.U32 R2, RZ, RZ, UR4 ;  /* 0x00000004ff027e24 */ /* 0x000fe2000f8e00ff */
[----:B0-----:R-:W-:-:S04]  /*0240*/  ISETP.NE.AND P0, PT, R3, RZ, PT ;  /* 0x000000ff0300720c */ /* 0x001fc80003f05270 */
[----:B------:R0:W-:Y:S09]  /*0250*/  STL [R1+0x418], R2 ;  /* 0x0004180201007387 */ /* 0x0001f20000100800 */
[----:B0-----:R-:W-:Y:S05]  /*0260*/  @P0 BRA `(.L_x_2) ;  /* 0x0000000000480947 */ /* 0x001fea0003800000 */
[----:B------:R-:W0:Y:S01]  /*0270*/  S2UR UR9, SR_CgaCtaId ;  /* 0x00000000000979c3 */ /* 0x000e220000008800 */
[----:B------:R-:W-:Y:S01]  /*0280*/  UMOV UR4, 0x400 ;  /* 0x0000040000047882 */ /* 0x000fe20000000000 */
[----:B------:R-:W-:Y:S01]  /*0290*/  UMOV UR5, 0x1 ;  /* 0x0000000100057882 */ /* 0x000fe20000000000 */
[----:B------:R-:W-:Y:S01]  /*02a0*/  UMOV UR6, 0x4 ;  /* 0x0000000400067882 */ /* 0x000fe20000000000 */
[----:B------:R-:W-:Y:S01]  /*02b0*/  ELECT P0, URZ, PT ;  /* 0x00000000003f782f */ /* 0x000fe20003800000 */
[----:B------:R-:W-:-:S04]  /*02c0*/  UIADD3 UR6, -UR6, 0x100000, URZ ;  /* 0x0010000006067890 */ /* 0x000fc8000fffe13f */
[----:B------:R-:W-:Y:S02]  /*02d0*/  USHF.L.U32 UR7, UR6, 0xb, URZ ;  /* 0x0000000b06077899 */ /* 0x000fe4000800063f */
[----:B------:R-:W-:Y:S02]  /*02e0*/  USHF.L.U32 UR6, UR6, 0x1, URZ ;  /* 0x0000000106067899 */ /* 0x000fe4000800063f */
[----:B0-----:R-:W-:Y:S02]  /*02f0*/  ULEA UR9, UR9, UR4, 0x18 ;  /* 0x0000000409097291 */ /* 0x001fe4000f8ec03f */
[----:B------:R-:W-:-:S04]  /*0300*/  UIADD3 UR4, -UR5, 0x100000, URZ ;  /* 0x0010000005047890 */ /* 0x000fc8000fffe13f */
[----:B------:R-:W-:Y:S02]  /*0310*/  USHF.L.U32 UR5, UR4, 0xb, URZ ;  /* 0x0000000b04057899 */ /* 0x000fe4000800063f */
[----:B------:R-:W-:Y:S01]  /*0320*/  USHF.L.U32 UR4, UR4, 0x1, URZ ;  /* 0x0000000104047899 */ /* 0x000fe2000800063f */
[----:B------:R-:W0:Y:S11]  /*0330*/  FENCE.VIEW.ASYNC.S ;  /* 0x00000000000073c6 */ /* 0x000e360000000000 */
[----:B0-----:R0:W1:Y:S01]  /*0340*/  SYNCS.EXCH.64 URZ, [UR9], UR4 ;  /* 0x00000004093f75b2 */ /* 0x0010620008000100 */
[----:B------:R0:W2:Y:S01]  /*0350*/  SYNCS.EXCH.64 URZ, [UR9+0x10], UR6 ;  /* 0x00001006093f75b2 */ /* 0x0000a20008000100 */
[----:B------:R0:W3:Y:S01]  /*0360*/  SYNCS.EXCH.64 URZ, [UR9+0x8], UR4 ;  /* 0x00000804093f75b2 */ /* 0x0000e20008000100 */
[----:B------:R0:W4:Y:S01]  /*0370*/  SYNCS.EXCH.64 URZ, [UR9+0x18], UR6 ;  /* 0x00001806093f75b2 */ /* 0x0001220008000100 */
[----:B------:R-:W-:Y:S01]  /*0380*/  NOP ;  /* 0x0000000000007918 */ /* 0x000fe20000000000 */
.L_x_2:
[----:B------:R-:W-:Y:S01]  /*0390*/  SHF.R.S32.HI R2, RZ, 0x1f, R4 ;  /* 0x0000001fff027819 */ /* 0x000fe20000011404 */
[----:B------:R-:W5:Y:S01]  /*03a0*/  SHFL.IDX PT, R0, R0, RZ, 0x1f ;  /* 0x00001fff00007589 */ /* 0x000f6200000e0000 */
[----:B0-----:R-:W0:Y:S01]  /*03b0*/  S2UR UR9, SR_CTAID.X ;  /* 0x00000000000979c3 */ /* 0x001e220000002500 */
[----:B------:R-:W-:Y:S02]  /*03c0*/  ELECT P0, URZ, PT ;  /* 0x00000000003f782f */ /* 0x000fe40003800000 */
[----:B------:R-:W-:Y:S01]  /*03d0*/  LEA.HI R2, R2, R4, RZ, 0x7 ;  /* 0x0000000402027211 */ /* 0x000fe200078f38ff */
[----:B------:R-:W-:Y:S01]  /*03e0*/  ULDC UR4, c[0x0][0x150] ;  /* 0x0000540000047ab9 */ /* 0x000fe20000000800 */
[----:B------:R-:W-:Y:S01]  /*03f0*/  SHF.R.S32.HI R6, RZ, 0x1f, R3 ;  /* 0x0000001fff067819 */ /* 0x000fe20000011403 */
[----:B------:R-:W-:Y:S01]  /*0400*/  NOP ;  /* 0x0000000000007918 */ /* 0x000fe20000000000 */
[----:B------:R-:W-:Y:S01]  /*0410*/  LOP3.LUT R2, R2, 0xffffff80, RZ, 0xc0, !PT ;  /* 0xffffff8002027812 */ /* 0x000fe200078ec0ff */
[----:B------:R-:W-:Y:S01]  /*0420*/  NOP ;  /* 0x0000000000007918 */ /* 0x000fe20000000000 */
[----:B------:R-:W-:Y:S01]  /*0430*/  LEA.HI R6, R6, R3, RZ, 0x2 ;  /* 0x0000000306067211 */ /* 0x000fe200078f10ff */
[----:B------:R-:W1:Y:S02]  /*0440*/  LDC R8, c[0x0][0x144] ;  /* 0x00005100ff087b82 */ /* 0x000e640000000800 */
[----:B------:R-:W-:Y:S01]  /*0450*/  IMAD.IADD R4, R4, 0x1, -R2 ;  /* 0x0000000104047824 */ /* 0x000fe200078e0a02 */
[----:B------:R-:W-:Y:S01]  /*0460*/  LOP3.LUT R6, R6, 0x3ffffffc, RZ, 0xc0, !PT ;  /* 0x3ffffffc06067812 */ /* 0x000fe200078ec0ff */
[----:B------:R-:W2:Y:S03]  /*0470*/  S2R R2, SR_CTAID.Y ;  /* 0x0000000000027919 */ /* 0x000ea60000002600 */
[----:B------:R-:W-:Y:S01]  /*0480*/  SHF.R.S32.HI R5, RZ, 0x1f, R4 ;  /* 0x0000001fff057819 */ /* 0x000fe20000011404 */
[----:B------:R-:W3:Y:S01]  /*0490*/  LDC R11, c[0x0][0x148] ;  /* 0x00005200ff0b7b82 */ /* 0x000ee20000000800 */
[----:B------:R-:W-:-:S02]  /*04a0*/  IADD3 R6, R3, -R6, RZ ;  /* 0x8000000603067210 */ /* 0x000fc40007ffe0ff */
[----:B------:R-:W-:Y:S02]  /*04b0*/  LEA.HI R5, R5, R4, RZ, 0x3 ;  /* 0x0000000405057211 */ /* 0x000fe400078f18ff */
[----:B-----5:R-:W-:Y:S02]  /*04c0*/  ISETP.NE.OR P0, PT, R0, RZ, !P0 ;  /* 0x000000ff0000720c */ /* 0x020fe40004705670 */
[--C-:B------:R-:W-:Y:S02]  /*04d0*/  SHF.R.S32.HI R0, RZ, 0x3, R5.reuse ;  /* 0x00000003ff007819 */ /* 0x100fe40000011405 */
[----:B------:R-:W-:Y:S02]  /*04e0*/  SHF.R.S32.HI R5, RZ, 0x1f, R5 ;  /* 0x0000001fff057819 */ /* 0x000fe40000011405 */
[----:B0-----:R-:W-:Y:S02]  /*04f0*/  I2FP.F32.U32 R7, UR9 ;  /* 0x0000000900077c45 */ /* 0x001fe40008201000 */
[----:B------:R-:W-:-:S03]  /*0500*/  LEA.HI R5, R5, R0, RZ, 0x2 ;  /* 0x0000000005057211 */ /* 0x000fc600078f10ff */
[----:B------:R-:W-:Y:S01]  /*0510*/  FMUL R7, R7, UR4 ;  /* 0x0000000407077c20 */ /* 0x000fe20008400000 */
[----:B------:R-:W-:Y:S01]  /*0520*/  LOP3.LUT R5, R5, 0xfffffffc, RZ, 0xc0, !PT ;  /* 0xfffffffc05057812 */ /* 0x000fe200078ec0ff */
[----:B------:R-:W-:Y:S01]  /*0530*/  VOTEU.ALL UP0, P0 ;  /* 0x00000000003f7886 */ /* 0x000fe20000000000 */
[----:B------:R-:W-:Y:S01]  /*0540*/  ULDC UR4, c[0x0][0x154] ;  /* 0x0000550000047ab9 */ /* 0x000fe20000000800 */
[----:B------:R-:W-:Y:S02]  /*0550*/  VOTEU.ALL UP1, P0 ;  /* 0x00000000003f7886 */ /* 0x000fe40000020000 */
[----:B------:R-:W0:Y:S01]  /*0560*/  F2I.U32.TRUNC.NTZ R7, R7 ;  /* 0x0000000700077305 */ /* 0x000e22000020f000 */
[----:B------:R-:W-:Y:S01]  /*0570*/  IMAD.IADD R5, R0, 0x1, -R5 ;  /* 0x0000000100057824 */ /* 0x000fe200078e0a05 */
[----:B------:R-:W5:Y:S01]  /*0580*/  @!UP0 S2UR UR7, SR_CgaCtaId ;  /* 0x00000000000789c3 */ /* 0x000f620000008800 */
[----:B------:R-:W-:Y:S02]  /*0590*/  @!UP0 UMOV UR6, 0x400 ;  /* 0x0000040000068882 */ /* 0x000fe40000000000 */
[----:B------:R-:W-:Y:S01]  /*05a0*/  IMAD R5, R6, 0x4, R5 ;  /* 0x0000000406057824 */ /* 0x000fe200078e0205 */
[----:B--2---:R-:W-:-:S04]  /*05b0*/  I2FP.F32.U32 R9, R2 ;  /* 0x0000000200097245 */ /* 0x004fc80000201000 */
[----:B------:R-:W-:Y:S01]  /*05c0*/  LEA.HI R0, R5, R5, RZ, 0x1 ;  /* 0x0000000505007211 */ /* 0x000fe200078f08ff */
[----:B------:R-:W-:Y:S01]  /*05d0*/  FMUL R9, R9, UR4 ;  /* 0x0000000409097c20 */ /* 0x000fe20008400000 */
[----:B------:R-:W-:Y:S02]  /*05e0*/  UMOV UR4, 0x20 ;  /* 0x0000002000047882 */ /* 0x000fe40000000000 */
[----:B------:R-:W-:Y:S01]  /*05f0*/  LOP3.LUT R6, R0, 0xfffffffe, RZ, 0xc0, !PT ;  /* 0xfffffffe00067812 */ /* 0x000fe200078ec0ff */
[----:B0-----:R-:W-:Y:S01]  /*0600*/  IMAD.MOV R13, RZ, RZ, -R7 ;  /* 0x000000ffff0d7224 */ /* 0x001fe200078e0a07 */
[----:B------:R-:W-:-:S04]  /*0610*/  @!UP0 UIADD3 UR4, -UR4, 0x100000, URZ ;  /* 0x0010000004048890 */ /* 0x000fc8000fffe13f */
[----:B------:R-:W-:Y:S02]  /*0620*/  @!UP0 USHF.L.U32 UR5, UR4, 0xb, URZ ;  /* 0x0000000b04058899 */ /* 0x000fe4000800063f */
[----:B------:R-:W-:Y:S01]  /*0630*/  @!UP0 USHF.L.U32 UR4, UR4, 0x1, URZ ;  /* 0x0000000104048899 */ /* 0x000fe2000800063f */
[----:B------:R-:W0:Y:S01]  /*0640*/  F2I.U32.TRUNC.NTZ R9, R9 ;  /* 0x0000000900097305 */ /* 0x000e22000020f000 */
[----:B-1----:R-:W-:Y:S02]  /*0650*/  IMAD R0, R8, R13, UR9 ;  /* 0x0000000908007e24 */ /* 0x002fe4000f8e020d */
[C---:B------:R-:W-:Y:S02]  /*0660*/  IMAD.IADD R7, R5.reuse, 0x1, -R6 ;  /* 0x0000000105077824 */ /* 0x040fe400078e0a06 */
[----:B------:R-:W-:-:S03]  /*0670*/  IMAD.SHL.U32 R6, R5, 0x4, RZ ;  /* 0x0000000405067824 */ /* 0x000fc600078e00ff */
[----:B------:R-:W-:Y:S01]  /*0680*/  ISETP.NE.AND P2, PT, R7, R0, PT ;  /* 0x000000000700720c */ /* 0x000fe20003f45270 */
[----:B-----5:R-:W-:Y:S01]  /*0690*/  @!UP0 ULEA UR6, UR7, UR6, 0x18 ;  /* 0x0000000607068291 */ /* 0x020fe2000f8ec03f */
[----:B------:R-:W-:Y:S01]  /*06a0*/  LOP3.LUT R10, R5, 0xc, R6, 0x78, !PT ;  /* 0x0000000c050a7812 */ /* 0x000fe200078e7806 */
[----:B------:R-:W1:Y:S01]  /*06b0*/  LDC R7, c[0x0][0x140] ;  /* 0x00005000ff077b82 */ /* 0x000e620000000800 */
[----:B------:R-:W-:Y:S01]  /*06c0*/  VOTEU.ALL UP0, P0 ;  /* 0x00000000003f7886 */ /* 0x000fe20000000000 */
[----:B------:R-:W-:Y:S01]  /*06d0*/  LOP3.LUT P0, RZ, R4, 0x7, RZ, 0xc0, !PT ;  /* 0x0000000704ff7812 */ /* 0x000fe2000780c0ff */
[----:B------:R-:W-:Y:S01]  /*06e0*/  IMAD.MOV.U32 R4, RZ, RZ, 0x1 ;  /* 0x00000001ff047424 */ /* 0x000fe200078e00ff */
[----:B0-----:R-:W-:Y:S01]  /*06f0*/  IADD3 R12, -R9, RZ, RZ ;  /* 0x000000ff090c7210 */ /* 0x001fe20007ffe1ff */
[----:B------:R0:W-:Y:S01]  /*0700*/  STL [R1+0x414], R10 ;  /* 0x0004140a01007387 */ /* 0x0001e20000100800 */
[----:B------:R-:W-:-:S03]  /*0710*/  ISETP.LT.U32.AND P0, PT, R10, 0x2, !P0 ;  /* 0x000000020a00780c */ /* 0x000fc60004701070 */
[----:B---3--:R-:W-:Y:S01]  /*0720*/  IMAD R6, R11, R12, R2 ;  /* 0x0000000c0b067224 */ /* 0x008fe200078e0202 */
[----:B------:R-:W-:Y:S01]  /*0730*/  @P2 LEA.HI R5, R10, R10, RZ, 0x1 ;  /* 0x0000000a0a052211 */ /* 0x000fe200078f08ff */
[----:B------:R-:W2:Y:S02]  /*0740*/  FENCE.VIEW.ASYNC.S ;  /* 0x00000000000073c6 */ /* 0x000ea40000000000 */
[----:B--2---:R0:W2:Y:S01]  /*0750*/  @!UP0 SYNCS.EXCH.64 URZ, [UR6+0x30], UR4 ;  /* 0x00003004063f85b2 */ /* 0x0040a20008000100 */
[----:B------:R-:W-:-:S04]  /*0760*/  @P2 SHF.R.S32.HI R5, RZ, 0x1, R5 ;  /* 0x00000001ff052819 */ /* 0x000fc80000011405 */
[----:B------:R-:W-:Y:S02]  /*0770*/  @P2 ISETP.NE.AND P3, PT, R5, R6, PT ;  /* 0x000000060500220c */ /* 0x000fe40003f65270 */
[----:B------:R-:W-:Y:S02]  /*0780*/  SEL R5, RZ, 0x1, !P0 ;  /* 0x00000001ff057807 */ /* 0x000fe40004000000 */
[----:B------:R-:W-:Y:S02]  /*0790*/  @P2 SEL R4, RZ, 0x1, P3 ;  /* 0x00000001ff042807 */ /* 0x000fe40001800000 */
[----:B-1----:R-:W-:Y:S02]  /*07a0*/  ISETP.EQ.U32.AND P5, PT, R7, 0x1, PT ;  /* 0x000000010700780c */ /* 0x002fe40003fa2070 */
[----:B------:R-:W-:Y:S01]  /*07b0*/  LOP3.LUT R4, R4, R5, RZ, 0xc0, !PT ;  /* 0x0000000504047212 */ /* 0x000fe200078ec0ff */
[----:B------:R0:W1:Y:S01]  /*07c0*/  @!UP1 SYNCS.EXCH.64 URZ, [UR6+0x38], UR4 ;  /* 0x00003804063f95b2 */ /* 0x0000620008000100 */
[----:B------:R-:W-:-:S03]  /*07d0*/  NOP ;  /* 0x0000000000007918 */ /* 0x000fc60000000000 */
[----:B------:R0:W-:Y:S06]  /*07e0*/  STL [R1+0x410], R4 ;  /* 0x0004100401007387 */ /* 0x0001ec0000100800 */
[----:B--2---:R-:W-:Y:S05]  /*07f0*/  @!P5 BRA `(.L_x_3) ;  /* 0x000000000008d947 */ /* 0x004fea0003800000 */
[----:B-1--4-:R-:W-:Y:S01]  /*0800*/  UCGABAR_ARV ;  /* 0x00000000000079c7 */ /* 0x012fe20008000000 */
[----:B------:R-:W-:Y:S05]  /*0810*/  BRA `(.L_x_4) ;  /* 0x0000000000047947 */ /* 0x000fea0003800000 */
.L_x_3:
[----:B-1--4-:R-:W-:Y:S01]  /*0820*/  NOP ;  /* 0x0000000000007918 */ /* 0x012fe20000000000 */
.L_x_4:
[----:B------:R-:W1:Y:S01]  /*0830*/  LDC R3, c[0x0][0x65c] ;  /* 0x00019700ff037b82 */ /* 0x000e620000000800 */
[----:B------:R-:W-:Y:S01]  /*0840*/  MOV R5, RZ ;  /* 0x000000ff00057202 */ /* 0x000fe20000000f00 */
[----:B0-----:R-:W-:Y:S01]  /*0850*/  IMAD.U32 R4, RZ, RZ, UR9 ;  /* 0x00000009ff047e24 */ /* 0x001fe2000f8e00ff */
[----:B-1----:R-:W-:-:S13]  /*0860*/  ISETP.NE.AND P4, PT, R3, 0x1, PT ;  /* 0x000000010300780c */ /* 0x002fda0003f85270 */
[----:B------:R-:W0:Y:S01]  /*0870*/  @P4 LDC R7, c[0x0][0x10] ;  /* 0x00000400ff074b82 */ /* 0x000e220000000800 */
[----:B------:R-:W-:Y:S02]  /*0880*/  @P4 IMAD.MOV.U32 R3, RZ, RZ, RZ ;  /* 0x000000ffff034224 */ /* 0x000fe400078e00ff */
[----:B------:R-:W-:-:S05]  /*0890*/  @P4 IMAD.MOV.U32 R13, RZ, RZ, RZ ;  /* 0x000000ffff0d4224 */ /* 0x000fca00078e00ff */
[----:B------:R-:W1:Y:S01]  /*08a0*/  @!P4 LDC R9, c[0x0][0xc] ;  /* 0x00000300ff09cb82 */ /* 0x000e620000000800 */
[----:B0-----:R-:W-:-:S04]  /*08b0*/  @P4 IMAD.WIDE.U32 R6, R7, UR9, R2 ;  /* 0x0000000907064c25 */ /* 0x001fc8000f8e0002 */
[----:B------:R-:W-:Y:S02]  /*08c0*/  @P4 IMAD.MOV.U32 R10, RZ, RZ, R6 ;  /* 0x000000ffff0a4224 */ /* 0x000fe400078e0006 */
[----:B------:R-:W-:Y:S02]  /*08d0*/  @P4 IMAD.IADD R15, R7, 0x1, R13 ;  /* 0x00000001070f4824 */ /* 0x000fe400078e020d */
[----:B-1----:R-:W-:-:S04]  /*08e0*/  @!P4 IMAD.WIDE.U32 R4, R2, R9, R4 ;  /* 0x000000090204c225 */ /* 0x002fc800078e0004 */
[----:B------:R-:W-:Y:S02]  /*08f0*/  @!P4 IMAD.MOV.U32 R10, RZ, RZ, R4 ;  /* 0x000000ffff0ac224 */ /* 0x000fe400078e0004 */
[----:B------:R-:W-:-:S03]  /*0900*/  @!P4 IMAD.MOV.U32 R15, RZ, RZ, R5 ;  /* 0x000000ffff0fc224 */ /* 0x000fc600078e0005 */
[----:B------:R0:W-:Y:S04]  /*0910*/  STL [R1+0x420], R10 ;  /* 0x0004200a01007387 */ /* 0x0001e80000100800 */
[----:B------:R0:W-:Y:S01]  /*0920*/  STL [R1+0x41c], R15 ;  /* 0x00041c0f01007387 */ /* 0x0001e20000100800 */
[----:B------:R-:W-:Y:S05]  /*0930*/  @!P5 BRA `(.L_x_5) ;  /* 0x00000000000cd947 */ /* 0x000fea0003800000 */
[----:B------:R-:W-:Y:S01]  /*0940*/  UCGABAR_WAIT ;  /* 0x0000000000007dc7 */ /* 0x000fe20008000000 */
[----:B------:R-:W-:Y:S01]  /*0950*/  CCTL.IVALL ;  /* 0x00000000ff00798f */ /* 0x000fe20002000000 */
[----:B------:R-:W-:Y:S05]  /*0960*/  BRA `(.L_x_6) ;  /* 0x0000000000047947 */ /* 0x000fea0003800000 */
.L_x_5:
[----:B------:R-:W-:Y:S06]  /*0970*/  BAR.SYNC.DEFER_BLOCKING 0x0 ;  /* 0x0000000000007b1d */ /* 0x000fec0000010000 */
.L_x_6:
[----:B------:R-:W-:Y:S05]  /*0980*/  @!P1 BRA `(.L_x_7) ;  /* 0x0000032000909947 */ /* 0x000fea0003800000 */
[----:B------:R-:W-:-:S06]  /*0990*/  UISETP.GT.U32.AND UP0, UPT, UR10, 0x1, UPT ;  /* 0x000000010a00788c */ /* 0x000fcc000bf04070 */
[----:B------:R-:W-:-:S13]  /*09a0*/  PLOP3.LUT P0, PT, PT, PT, UP0, 0x80, 0x0 ;  /* 0x000000000000781c */ /* 0x000fda0003f0f008 */
[----:B------:R-:W-:Y:S05]  /*09b0*/  @P0 EXIT ;  /* 0x000000000000094d */ /* 0x000fea0003800000 */
[----:B------:R-:W-:Y:S01]  /*09c0*/  MOV R5, 0xffffffff ;  /* 0xffffffff00057802 */ /* 0x000fe20000000f00 */
[----:B------:R-:W-:Y:S01]  /*09d0*/  ULDC.64 UR4, c[0x0][0x650] ;  /* 0x0001940000047ab9 */ /* 0x000fe20000000a00 */
[----:B------:R-:W-:Y:S01]  /*09e0*/  IMAD.MOV.U32 R6, RZ, RZ, -0x1 ;  /* 0xffffffffff067424 */ /* 0x000fe200078e00ff */
[----:B------:R-:W-:Y:S01]  /*09f0*/  ISETP.GE.U32.AND P0, PT, R10, UR4, PT ;  /* 0x000000040a007c0c */ /* 0x000fe2000bf06070 */
[----:B------:R-:W-:Y:S01]  /*0a00*/  UMOV UR4, 0xffffffff ;  /* 0xffffffff00047882 */ /* 0x000fe20000000000 */
[----:B------:R1:W-:Y:S01]  /*0a10*/  STL [R1+0x434], R5 ;  /* 0x0004340501007387 */ /* 0x0003e20000100800 */
[----:B------:R-:W-:Y:S02]  /*0a20*/  PRMT R4, RZ, 0x7610, R4 ;  /* 0x00007610ff047816 */ /* 0x000fe40000000004 */
[----:B------:R-:W-:Y:S01]  /*0a30*/  ISETP.GE.U32.AND.EX P0, PT, R15, UR5, PT, P0 ;  /* 0x000000050f007c0c */ /* 0x000fe2000bf06100 */
[----:B------:R2:W-:Y:S01]  /*0a40*/  STL [R1+0x430], R6 ;  /* 0x0004300601007387 */ /* 0x0005e20000100800 */
[----:B-1----:R-:W-:-:S05]  /*0a50*/  IMAD.U32 R5, RZ, RZ, UR4 ;  /* 0x00000004ff057e24 */ /* 0x002fca000f8e00ff */
[----:B------:R2:W-:Y:S06]  /*0a60*/  STL [R1+0x428], R5 ;  /* 0x0004280501007387 */ /* 0x0005ec0000100800 */
[----:B------:R-:W-:Y:S05]  /*0a70*/  @P0 BRA `(.L_x_8) ;  /* 0x0000000400440947 */ /* 0x000fea0003800000 */
[----:B------:R-:W-:Y:S01]  /*0a80*/  ULDC.64 UR12, c[0x0][0x628] ;  /* 0x00018a00000c7ab9 */ /* 0x000fe20000000a00 */
[----:B------:R-:W1:Y:S01]  /*0a90*/  LDC.64 R8, c[0x0][0x620] ;  /* 0x00018800ff087b82 */ /* 0x000e620000000a00 */
[----:B------:R-:W-:Y:S01]  /*0aa0*/  ISETP.NE.U32.AND P0, PT, RZ, UR12, PT ;  /* 0x0000000cff007c0c */ /* 0x000fe2000bf05070 */
[----:B------:R-:W-:Y:S01]  /*0ab0*/  ULDC UR11, c[0x0][0x630] ;  /* 0x00018c00000b7ab9 */ /* 0x000fe20000000800 */
[----:B------:R-:W-:Y:S02]  /*0ac0*/  R2UR UR4, R10 ;  /* 0x000000000a0472ca */ /* 0x000fe400000e0000 */
[----:B------:R-:W-:Y:S02]  /*0ad0*/  ISETP.NE.AND.EX P0, PT, RZ, UR13, PT, P0 ;  /* 0x0000000dff007c0c */ /* 0x000fe4000bf05300 */
[----:B------:R-:W-:-:S11]  /*0ae0*/  R2UR UR5, R15 ;  /* 0x000000000f0572ca */ /* 0x000fd600000e0000 */
[----:B------:R-:W-:Y:S05]  /*0af0*/  @!P0 BRA `(.L_x_9) ;  /* 0x0000000000308947 */ /* 0x000fea0003800000 */
[----:B------:R-:W-:Y:S01]  /*0b00*/  R2UR UR4, R10 ;  /* 0x000000000a0472ca */ /* 0x000fe200000e0000 */
[----:B------:R-:W-:Y:S01]  /*0b10*/  ULDC UR8, c[0x0][0x634] ;  /* 0x00018d0000087ab9 */ /* 0x000fe20000000800 */
[----:B------:R-:W-:-:S11]  /*0b20*/  R2UR UR10, R15 ;  /* 0x000000000f0a72ca */ /* 0x000fd600000e0000 */
[----:B------:R-:W-:-:S04]  /*0b30*/  UIADD3 UR8, UP0, UR4, UR8, URZ ;  /* 0x0000000804087290 */ /* 0x000fc8000ff1e03f */
[----:B------:R-:W-:-:S04]  /*0b40*/  UIADD3.X UR10, URZ, UR10, URZ, UP0, !UPT ;  /* 0x0000000a3f0a7290 */ /* 0x000fc800087fe43f */
[----:B------:R-:W-:-:S04]  /*0b50*/  UIMAD.WIDE.U32 UR4, UR10, UR12, URZ ;  /* 0x0000000c0a0472a5 */ /* 0x000fc8000f8e003f */
[----:B------:R-:W-:Y:S02]  /*0b60*/  UIMAD.WIDE.U32 UR6, UP0, UR8, UR13, UR4 ;  /* 0x0000000d080672a5 */ /* 0x000fe4000f800004 */
[----:B------:R-:W-:Y:S02]  /*0b70*/  UIMAD.WIDE.U32 UR4, UR8, UR12, URZ ;  /* 0x0000000c080472a5 */ /* 0x000fe4000f8e003f */
[----:B------:R-:W-:Y:S02]  /*0b80*/  UIADD3.X UR9, URZ, URZ, URZ, UP0, !UPT ;  /* 0x0000003f3f097290 */ /* 0x000fe400087fe43f */
[----:B------:R-:W-:Y:S01]  /*0b90*/  UIADD3 URZ, UP0, UR5, UR6, URZ ;  /* 0x00000006053f7290 */ /* 0x000fe2000ff1e03f */
[----:B------:R-:W-:-:S03]  /*0ba0*/  UMOV UR8, UR7 ;  /* 0x0000000700087c82 */ /* 0x000fc60008000000 */
[----:B------:R-:W-:-:S12]  /*0bb0*/  UIMAD.WIDE.U32.X UR4, UR10, UR13, UR8, UP0 ;  /* 0x0000000d0a0472a5 */ /* 0x000fd800080e0408 */
.L_x_9:
[----:B------:R-:W-:Y:S01]  /*0bc0*/  USHF.R.U64 UR6, UR4, UR11, UR5 ;  /* 0x0000000b04067299 */ /* 0x000fe20008001205 */
[----:B------:R-:W3:Y:S01]  /*0bd0*/  LDC.64 R20, c[0x0][0x640] ;  /* 0x00019000ff147b82 */ /* 0x000ee20000000a00 */
[----:B------:R-:W-:Y:S01]  /*0be0*/  USHF.R.U32.HI UR4, URZ, UR11, UR5 ;  /* 0x0000000b3f047299 */ /* 0x000fe20008011605 */
[----:B------:R-:W-:Y:S02]  /*0bf0*/  IMAD.MOV.U32 R4, RZ, RZ, R10 ;  /* 0x000000ffff047224 */ /* 0x000fe400078e000a */
[----:B------:R-:W-:Y:S01]  /*0c00*/  IMAD R25, R11, R12, R2 ;  /* 0x0000000c0b197224 */ /* 0x000fe200078e0202 */
[----:B------:R-:W-:Y:S01]  /*0c10*/  IADD3 R3, P0, RZ, -UR6, RZ ;  /* 0x80000006ff037c10 */ /* 0x000fe2000ff1e0ff */
[----:B------:R-:W-:Y:S02]  /*0c20*/  IMAD.MOV.U32 R11, RZ, RZ, 0x1 ;  /* 0x00000001ff0b7424 */ /* 0x000fe400078e00ff */
[----:B------:R-:W0:Y:S02]  /*0c30*/  LDC R14, c[0x0][0x618] ;  /* 0x00018600ff0e7b82 */ /* 0x000e240000000800 */
[----:B--2---:R-:W-:-:S04]  /*0c40*/  IMAD.X R5, RZ, RZ, ~UR4, P0 ;  /* 0x80000004ff057e24 */ /* 0x004fc800080e06ff */
[-C--:B-1----:R-:W-:Y:S01]  /*0c50*/  IMAD R6, R5, R8.reuse, RZ ;  /* 0x0000000805067224 */ /* 0x082fe200078e02ff */
[----:B------:R-:W-:Y:S01]  /*0c60*/  MOV R5, R15 ;  /* 0x0000000f00057202 */ /* 0x000fe20000000f00 */
[----:B------:R-:W1:Y:S02]  /*0c70*/  LDC R16, c[0x0][0x608] ;  /* 0x00018200ff107b82 */ /* 0x000e640000000800 */
[----:B------:R-:W-:-:S06]  /*0c80*/  IMAD.WIDE.U32 R4, R3, R8, R4 ;  /* 0x0000000803047225 */ /* 0x000fcc00078e0004 */
[----:B------:R-:W2:Y:S01]  /*0c90*/  LDC R18, c[0x0][0x658] ;  /* 0x00019600ff127b82 */ /* 0x000ea20000000800 */
[----:B------:R-:W-:Y:S01]  /*0ca0*/  IMAD R3, R3, R9, R6 ;  /* 0x0000000903037224 */ /* 0x000fe200078e0206 */
[----:B---3--:R-:W-:-:S03]  /*0cb0*/  ISETP.NE.U32.AND P0, PT, R20, RZ, PT ;  /* 0x000000ff1400720c */ /* 0x008fc60003f05070 */
[----:B------:R-:W-:Y:S01]  /*0cc0*/  IMAD.IADD R3, R5, 0x1, R3 ;  /* 0x0000000105037824 */ /* 0x000fe200078e0203 */
[----:B------:R-:W-:Y:S01]  /*0cd0*/  ISETP.NE.AND.EX P0, PT, R21, RZ, PT, P0 ;  /* 0x000000ff1500720c */ /* 0x000fe20003f05300 */
[----:B------:R-:W-:Y:S01]  /*0ce0*/  IMAD.MOV.U32 R5, RZ, RZ, -0x1 ;  /* 0xffffffffff057424 */ /* 0x000fe200078e00ff */
[----:B------:R-:W3:Y:S02]  /*0cf0*/  LDC R13, c[0x0][0x600] ;  /* 0x00018000ff0d7b82 */ /* 0x000ee40000000800 */
[-CC-:B0-----:R-:W-:Y:S02]  /*0d00*/  SHF.R.U64 R10, R4, R14.reuse, R3.reuse ;  /* 0x0000000e040a7219 */ /* 0x181fe40000001203 */
[----:B------:R-:W-:-:S04]  /*0d10*/  SHF.R.U32.HI R3, RZ, R14, R3 ;  /* 0x0000000eff037219 */ /* 0x000fc80000011603 */
[----:B------:R-:W0:Y:S01]  /*0d20*/  LDC R15, c[0x0][0x648] ;  /* 0x00019200ff0f7b82 */ /* 0x000e220000000800 */
[-CC-:B-1----:R-:W-:Y:S02]  /*0d30*/  SHF.R.U64 R23, R10, R16.reuse, R3.reuse ;  /* 0x000000100a177219 */ /* 0x182fe40000001203 */
[----:B------:R-:W-:-:S05]  /*0d40*/  SHF.R.U32.HI R3, RZ, R16, R3 ;  /* 0x00000010ff037219 */ /* 0x000fca0000011603 */
[----:B------:R-:W1:Y:S01]  /*0d50*/  LDC R17, c[0x0][0x638] ;  /* 0x00018e00ff117b82 */ /* 0x000e620000000800 */
[-C--:B--2---:R-:W-:Y:S02]  /*0d60*/  SHF.L.U32 R2, R5, R18.reuse, RZ ;  /* 0x0000001205027219 */ /* 0x084fe400000006ff */
[--C-:B------:R-:W-:Y:S02]  /*0d70*/  SHF.R.U64 R12, R23, R18, R3.reuse ;  /* 0x00000012170c7219 */ /* 0x100fe40000001203 */
[----:B------:R-:W-:Y:S02]  /*0d80*/  LOP3.LUT R8, RZ, R2, RZ, 0x33, !PT ;  /* 0x00000002ff087212 */ /* 0x000fe400078e33ff */
[----:B------:R-:W-:Y:S01]  /*0d90*/  SHF.R.U32.HI R3, RZ, R18, R3 ;  /* 0x00000012ff037219 */ /* 0x000fe20000011603 */
[----:B------:R-:W2:Y:S01]  /*0da0*/  LDC R19, c[0x0][0x610] ;  /* 0x00018400ff137b82 */ /* 0x000ea20000000800 */
[----:B------:R-:W-:Y:S01]  /*0db0*/  IMAD.MOV.U32 R2, RZ, RZ, R12 ;  /* 0x000000ffff027224 */ /* 0x000fe200078e000c */
[----:B------:R-:W-:Y:S06]  /*0dc0*/  @!P0 BRA `(.L_x_10) ;  /* 0x0000000000288947 */ /* 0x000fec0003800000 */
[----:B------:R-:W4:Y:S02]  /*0dd0*/  LDC R7, c[0x0][0x64c] ;  /* 0x00019300ff077b82 */ /* 0x000f240000000800 */
[----:B----4-:R-:W-:-:S04]  /*0de0*/  IADD3 R7, P0, R12, R7, RZ ;  /* 0x000000070c077210 */ /* 0x010fc80007f1e0ff */
[----:B------:R-:W-:-:S05]  /*0df0*/  IADD3.X R9, RZ, R3, RZ, P0, !PT ;  /* 0x00000003ff097210 */ /* 0x000fca00007fe4ff */
[----:B------:R-:W-:-:S04]  /*0e00*/  IMAD.WIDE.U32 R2, R9, R20, RZ ;  /* 0x0000001409027225 */ /* 0x000fc800078e00ff */
[----:B------:R-:W-:-:S04]  /*0e10*/  IMAD.WIDE.U32 R4, P0, R7, R21, R2 ;  /* 0x0000001507047225 */ /* 0x000fc80007800002 */
[----:B------:R-:W-:-:S04]  /*0e20*/  IMAD.WIDE.U32 R2, R7, R20, RZ ;  /* 0x0000001407027225 */ /* 0x000fc800078e00ff */
[----:B------:R-:W-:Y:S01]  /*0e30*/  IMAD.X R7, RZ, RZ, RZ, P0 ;  /* 0x000000ffff077224 */ /* 0x000fe200000e06ff */
[----:B------:R-:W-:Y:S01]  /*0e40*/  IADD3 RZ, P0, R3, R4, RZ ;  /* 0x0000000403ff7210 */ /* 0x000fe20007f1e0ff */
[----:B------:R-:W-:-:S04]  /*0e50*/  IMAD.MOV.U32 R6, RZ, RZ, R5 ;  /* 0x000000ffff067224 */ /* 0x000fc800078e0005 */
[----:B------:R-:W-:-:S08]  /*0e60*/  IMAD.WIDE.U32.X R2, R9, R21, R6, P0 ;  /* 0x0000001509027225 */ /* 0x000fd000000e0406 */
.L_x_10:
[----:B0-----:R-:W-:Y:S01]  /*0e70*/  SHF.R.U64 R4, R2, R15, R3 ;  /* 0x0000000f02047219 */ /* 0x001fe20000001203 */
[----:B---3--:R-:W-:Y:S01]  /*0e80*/  VIADD R5, R13, 0xffffffff ;  /* 0xffffffff0d057836 */ /* 0x008fe20000000000 */
[----:B------:R-:W-:Y:S02]  /*0e90*/  SHF.L.U32 R2, R11, R18, RZ ;  /* 0x000000120b027219 */ /* 0x000fe400000006ff */
[----:B------:R-:W-:Y:S01]  /*0ea0*/  LOP3.LUT R3, R23, R8, RZ, 0xc0, !PT ;  /* 0x0000000817037212 */ /* 0x000fe200078ec0ff */
[----:B------:R-:W-:Y:S01]  /*0eb0*/  IMAD.MOV R6, RZ, RZ, -R4 ;  /* 0x000000ffff067224 */ /* 0x000fe200078e0a04 */
[----:B------:R-:W-:Y:S02]  /*0ec0*/  SEL R0, R0, R25, !P4 ;  /* 0x0000001900007207 */ /* 0x000fe40006000000 */
[----:B------:R-:W-:Y:S01]  /*0ed0*/  LOP3.LUT R5, R10, R5, RZ, 0xc0, !PT ;  /* 0x000000050a057212 */ /* 0x000fe200078ec0ff */
[----:B------:R-:W-:Y:S01]  /*0ee0*/  IMAD R3, R2, R4, R3 ;  /* 0x0000000402037224 */ /* 0x000fe200078e0203 */
[----:B------:R-:W-:Y:S01]  /*0ef0*/  MOV R4, 0x1 ;  /* 0x0000000100047802 */ /* 0x000fe20000000f00 */
[----:B-1----:R-:W-:-:S02]  /*0f00*/  IMAD R2, R6, R17, R12 ;  /* 0x0000001106027224 */ /* 0x002fc400078e020c */
[----:B--2---:R-:W-:Y:S02]  /*0f10*/  IMAD R0, R3, R19, R0 ;  /* 0x0000001303007224 */ /* 0x004fe400078e0200 */
[----:B------:R-:W-:-:S05]  /*0f20*/  IMAD R3, R2, R13, R5 ;  /* 0x0000000d02037224 */ /* 0x000fca00078e0205 */
[----:B------:R-:W-:Y:S02]  /*0f30*/  SEL R5, R3, R0, !P4 ;  /* 0x0000000003057207 */ /* 0x000fe40006000000 */
[----:B------:R-:W-:Y:S01]  /*0f40*/  SEL R2, R0, R3, !P4 ;  /* 0x0000000300027207 */ /* 0x000fe20006000000 */
[----:B------:R-:W-:Y:S02]  /*0f50*/  IMAD.U32 R0, RZ, RZ, UR6 ;  /* 0x00000006ff007e24 */ /* 0x000fe4000f8e00ff */
[----:B------:R1:W-:Y:S04]  /*0f60*/  STL [R1+0x430], R5 ;  /* 0x0004300501007387 */ /* 0x0003e80000100800 */
[----:B------:R1:W-:Y:S04]  /*0f70*/  STL [R1+0x434], R2 ;  /* 0x0004340201007387 */ /* 0x0003e80000100800 */
[----:B------:R1:W-:Y:S02]  /*0f80*/  STL [R1+0x428], R0 ;  /* 0x0004280001007387 */ /* 0x0003e40000100800 */
.L_x_8:
[----:B------:R-:W-:-:S08]  /*0f90*/  NOP ;  /* 0x0000000000007918 */ /* 0x000fd00000000000 */
[----:B------:R-:W3:Y:S02]  /*0fa0*/  USETMAXREG.TRY_ALLOC.CTAPOOL UP0, 0xe8 ;  /* 0x000000e8000079c8 */ /* 0x000ee40008000600 */
[----:B---3--:R-:W-:-:S13]  /*0fb0*/  PLOP3.LUT P0, PT, PT, PT, UP0, 0x80, 0x0 ;  /* 0x000000000000781c */ /* 0x008fda0003f0f008 */
[----:B------:R-:W-:Y:S05]  /*0fc0*/  @!P0 BRA `(.L_x_8) ;  /* 0xfffffffc00f08947 */ /* 0x000fea000383ffff */
[----:B------:R-:W-:Y:S02]  /*0fd0*/  ULDC.64 UR4, c[0x0][0x598] ;  /* 0x0001660000047ab9 */ /* 0x000fe40000000a00 */
[----:B------:R-:W-:-:S04]  /*0fe0*/  ISETP.NE.U32.AND P0, PT, RZ, UR4, PT ;  /* 0x00000004ff007c0c */ /* 0x000fc8000bf05070 */
[----:B------:R-:W-:-:S13]  /*0ff0*/  ISETP.NE.AND.EX P0, PT, RZ, UR5, PT, P0 ;  /* 0x00000005ff007c0c */ /* 0x000fda000bf05300 */
[----:B------:R-:W-:Y:S05]  /*1000*/  @!P0 BRA `(.L_x_11) ;  /* 0x0000000000288947 */ /* 0x000fea0003800000 */
[----:B-1----:R-:W1:Y:S01]  /*1010*/  LDC.64 R2, c[0x0][0x598] ;  /* 0x00016600ff027b82 */ /* 0x002e620000000a00 */
[----:B------:R-:W-:Y:S02]  /*1020*/  ULDC.64 UR4, c[0x0][0x208] ;  /* 0x0000820000047ab9 */ /* 0x000fe40000000a00 */
[----:B-1----:R-:W3:Y:S02]  /*1030*/  LDG.E.64 R2, desc[UR4][R2.64] ;  /* 0x0000000402027981 */ /* 0x002ee4000c1e1b00 */
[----:B---3--:R-:W-:-:S04]  /*1040*/  ISETP.NE.U32.AND P0, PT, R2, RZ, PT ;  /* 0x000000ff0200720c */ /* 0x008fc80003f05070 */
[----:B------:R-:W-:-:S13]  /*1050*/  ISETP.NE.AND.EX P0, PT, R3, RZ, PT, P0 ;  /* 0x000000ff0300720c */ /* 0x000fda0003f05300 */
[----:B------:R-:W-:Y:S05]  /*1060*/  @!P0 BRA `(.L_x_11) ;  /* 0x0000000000108947 */ /* 0x000fea0003800000 */
[----:B------:R-:W-:Y:S02]  /*1070*/  ULDC.64 UR4, c[0x0][0x208] ;  /* 0x0000820000047ab9 */ /* 0x000fe40000000a00 */
[----:B------:R-:W3:Y:S02]  /*1080*/  LD.E R2, desc[UR4][R2.64] ;  /* 0x0000000402027980 */ /* 0x000ee4000c101900 */
[----:B---3--:R-:W-:Y:S01]  /*1090*/  R2UR UR60, R2 ;  /* 0x00000000023c72ca */ /* 0x008fe200000e0000 */
[----:B------:R-:W-:-:S14]  /*10a0*/  BRA `(.L_x_12) ;  /* 0x0000000000287947 */ /* 0x000fdc0003800000 */
.L_x_11:
[----:B------:R-:W-:Y:S02]  /*10b0*/  ULDC.64 UR4, c[0x0][0x588] ;  /* 0x0001620000047ab9 */ /* 0x000fe40000000a00 */
[----:B------:R-:W-:-:S04]  /*10c0*/  ISETP.NE.U32.AND P0, PT, RZ, UR4, PT ;  /* 0x00000004ff007c0c */ /* 0x000fc8000bf05070 */
[----:B------:R-:W-:-:S13]  /*10d0*/  ISETP.NE.AND.EX P0, PT, RZ, UR5, PT, P0 ;  /* 0x00000005ff007c0c */ /* 0x000fda000bf05300 */
[----:B------:R-:W-:Y:S05]  /*10e0*/  @!P0 BRA `(.L_x_13) ;  /* 0x0000000000148947 */ /* 0x000fea0003800000 */
[----:B-1----:R-:W1:Y:S01]  /*10f0*/  LDC.64 R2, c[0x0][0x588] ;  /* 0x00016200ff027b82 */ /* 0x002e620000000a00 */
[----:B------:R-:W-:Y:S02]  /*1100*/  ULDC.64 UR4, c[0x0][0x208] ;  /* 0x0000820000047ab9 */ /* 0x000fe40000000a00 */
[----:B-1----:R-:W3:Y:S02]  /*1110*/  LDG.E R2, desc[UR4][R2.64] ;  /* 0x0000000402027981 */ /* 0x002ee4000c1e1900 */
[----:B---3--:R-:W-:Y:S01]  /*1120*/  R2UR UR60, R2 ;  /* 0x00000000023c72ca */ /* 0x008fe200000e0000 */
[----:B------:R-:W-:-:S14]  /*1130*/  BRA `(.L_x_12) ;  /* 0x0000000000047947 */ /* 0x000fdc0003800000 */
.L_x_13:
[----:B------:R-:W-:-:S05]  /*1140*/  ULDC UR60, c[0x0][0x580] ;  /* 0x00016000003c7ab9 */ /* 0x000fca0000000800 */
.L_x_12:
        /* <DEDUP_REMOVED lines=14> */
.L_x_14:
        /* <DEDUP_REMOVED lines=9> */
.L_x_16:
[----:B------:R-:W-:-:S05]  /*12c0*/  ULDC UR61, c[0x0][0x584] ;  /* 0x00016100003d7ab9 */ /* 0x000fca0000000800 */
.L_x_15:
[----:B------:R-:W-:-:S13]  /*12d0*/  LOP3.LUT P0, RZ, R4, 0xff, RZ, 0xc0, !PT ;  /* 0x000000ff04ff7812 */ /* 0x000fda000780c0ff */
[----:B------:R-:W-:Y:S05]  /*12e0*/  @!P0 EXIT ;  /* 0x000000000000894d */ /* 0x000fea0003800000 */
[----:B-1----:R-:W3:Y:S01]  /*12f0*/  LDL R0, [R1+0x418] ;  /* 0x0004180001007983 */ /* 0x002ee20000100800 */
[----:B------:R-:W-:Y:S02]  /*1300*/  ULDC UR4, c[0x0][0x28c] ;  /* 0x0000a30000047ab9 */ /* 0x000fe40000000800 */
[----:B------:R-:W-:-:S04]  /*1310*/  UIADD3 UR4, UR4, 0xff, URZ ;  /* 0x000000ff04047890 */ /* 0x000fc8000fffe03f */
[----:B------:R-:W-:-:S04]  /*1320*/  USHF.R.S32.HI UR5, URZ, 0x1f, UR4 ;  /* 0x0000001f3f057899 */ /* 0x000fc80008011404 */
[----:B------:R-:W-:Y:S01]  /*1330*/  ULEA.HI UR5, UR5, UR4, URZ, 0x8 ;  /* 0x0000000405057291 */ /* 0x000fe2000f8f403f */
[----:B---3--:R-:W-:-:S13]  /*1340*/  R2UR UR6, R0 ;  /* 0x00000000000672ca */ /* 0x008fda00000e0000 */
[----:B------:R-:W-:Y:S02]  /*1350*/  ULOP3.LUT UR4, UR6, 0x1, URZ, 0xfc, !UPT ;  /* 0x0000000106047892 */ /* 0x000fe4000f8efc3f */
[----:B------:R-:W-:-:S03]  /*1360*/  USHF.R.S32.HI UR6, URZ, 0x8, UR5 ;  /* 0x000000083f067899 */ /* 0x000fc60008011405 */
[----:B------:R-:W-:Y:S01]  /*1370*/  UMOV UR5, URZ ;  /* 0x0000003f00057c82 */ /* 0x000fe20008000000 */
[----:B------:R-:W-:Y:S01]  /*1380*/  IMAD.U32 R0, RZ, RZ, UR4 ;  /* 0x00000004ff007e24 */ /* 0x000fe2000f8e00ff */
[----:B------:R-:W-:Y:S01]  /*1390*/  UMOV UR4, URZ ;  /* 0x0000003f00047c82 */ /* 0x000fe20008000000 */
[----:B------:R-:W-:Y:S02]  /*13a0*/  IMAD.U32 R3, RZ, RZ, UR6 ;  /* 0x00000006ff037e24 */ /* 0x000fe4000f8e00ff */
[----:B------:R-:W-:Y:S01]  /*13b0*/  IMAD.U32 R2, RZ, RZ, UR4 ;  /* 0x00000004ff027e24 */ /* 0x000fe2000f8e00ff */
[----:B------:R1:W-:Y:S04]  /*13c0*/  STL [R1+0x40c], R0 ;  /* 0x00040c0001007387 */ /* 0x0003e80000100800 */
[----:B------:R3:W-:Y:S01]  /*13d0*/  STL [R1+0x438], R3 ;  /* 0x0004380301007387 */ /* 0x0007e20000100800 */
[----:B-1----:R-:W-:-:S05]  /*13e0*/  MOV R0, UR5 ;  /* 0x0000000500007c02 */ /* 0x002fca0008000f00 */
[----:B------:R3:W-:Y:S04]  /*13f0*/  STL [R1+0x42c], R0 ;  /* 0x00042c0001007387 */ /* 0x0007e80000100800 */
[----:B------:R3:W-:Y:S02]  /*1400*/  STL [R1+0x424], R2 ;  /* 0x0004240201007387 */ /* 0x0007e40000100800 */
.L_x_521:
[----:B--2---:R-:W2:Y:S01]  /*1410*/  LDL R6, [R1+0x424] ;  /* 0x0004240001067983 */ /* 0x004ea20000100800 */
[----:B-1-3--:R-:W1:Y:S03]  /*1420*/  LDC R2, c[0x0][0x28c] ;  /* 0x0000a300ff027b82 */ /* 0x00ae660000000800 */
[----:B------:R-:W-:Y:S04]  /*1430*/  STL [R1+0x400], RZ ;  /* 0x000400ff01007387 */ /* 0x000fe80000100800 */
        /* <DEDUP_REMOVED lines=248> */
[----:B------:R-:W-:Y:S04]  /*23c0*/  STL [R1], RZ ;  /* 0x000000ff01007387 */ /* 0x000fe80000100800 */
[----:B------:R-:W-:Y:S04]  /*23d0*/  STL [R1+0x4], RZ ;  /* 0x000004ff01007387 */ /* 0x000fe80000100800 */
[----:B------:R-:W-:Y:S04]  /*23e0*/  STL [R1+0x8], RZ ;  /* 0x000008ff01007387 */ /* 0x000fe80000100800 */
[----:B------:R-:W-:Y:S04]  /*23f0*/  STL [R1+0xc], RZ ;  /* 0x00000cff01007387 */ /* 0x000fe80000100800 */
[----:B------:R-:W-:Y:S04]  /*2400*/  STL [R1+0x10], RZ ;  /* 0x000010ff01007387 */ /* 0x000fe80000100800 */
[----:B------:R-:W-:Y:S04]  /*2410*/  STL [R1+0x14], RZ ;  /* 0x000014ff01007387 */ /* 0x000fe80000100800 */
[----:B------:R-:W-:Y:S04]  /*2420*/  STL [R1+0x18], RZ ;  /* 0x000018ff01007387 */ /* 0x000fe80000100800 */
[----:B------:R-:W-:Y:S04]  /*2430*/  STL [R1+0x1c], RZ ;  /* 0x00001cff01007387 */ /* 0x000fe80000100800 */
[----:B------:R-:W3:Y:S01]  /*2440*/  LDL R5, [R1+0x42c] ;  /* 0x00042c0001057983 */ /* 0x000ee20000100800 */
[----:B0---4-:R-:W4:Y:S01]  /*2450*/  S2R R0, SR_TID.X ;  /* 0x0000000000007919 */ /* 0x011f220000002100 */
[----:B------:R-:W5:Y:S01]  /*2460*/  S2UR UR9, SR_CgaCtaId ;  /* 0x00000000000979c3 */ /* 0x000f620000008800 */
[----:B----4-:R-:W-:-:S04]  /*2470*/  LOP3.LUT R0, R0, 0x80, RZ, 0xc0, !PT ;  /* 0x0000008000007812 */ /* 0x010fc800078ec0ff */
[----:B------:R-:W-:-:S06]  /*2480*/  SHF.R.U32.HI R0, RZ, 0x7, R0 ;  /* 0x00000007ff007819 */ /* 0x000fcc0000011600 */
[----:B------:R-:W4:Y:S01]  /*2490*/  SHFL.IDX PT, R0, R0, RZ, 0x1f ;  /* 0x00001fff00007589 */ /* 0x000f2200000e0000 */
[----:B--2---:R-:W-:Y:S01]  /*24a0*/  R2UR UR7, R6 ;  /* 0x00000000060772ca */ /* 0x004fe200000e0000 */
[----:B------:R-:W-:Y:S01]  /*24b0*/  UMOV UR8, 0x400 ;  /* 0x0000040000087882 */ /* 0x000fe20000000000 */
[----:B----4-:R-:W-:-:S11]  /*24c0*/  R2UR UR6, R0 ;  /* 0x00000000000672ca */ /* 0x010fd600000e0000 */
[----:B------:R-:W-:Y:S01]  /*24d0*/  IMAD.U32 R0, RZ, RZ, UR7 ;  /* 0x00000007ff007e24 */ /* 0x000fe2000f8e00ff */
[----:B-----5:R-:W-:Y:S02]  /*24e0*/  ULEA UR8, UR9, UR8, 0x18 ;  /* 0x0000000809087291 */ /* 0x020fe4000f8ec03f */
[----:B------:R-:W-:-:S04]  /*24f0*/  ULEA.HI UR7, UR6, UR6, URZ, 0x1 ;  /* 0x0000000606077291 */ /* 0x000fc8000f8f083f */
[----:B------:R-:W-:-:S04]  /*2500*/  ULOP3.LUT UR7, UR7, 0x7fffe, URZ, 0xc0, !UPT ;  /* 0x0007fffe07077892 */ /* 0x000fc8000f8ec03f */
[----:B------:R-:W-:-:S04]  /*2510*/  UIADD3 UR7, UR6, -UR7, URZ ;  /* 0x8000000706077290 */ /* 0x000fc8000fffe03f */
[----:B------:R-:W-:-:S04]  /*2520*/  ULEA UR7, UR7, UR8, 0xd ;  /* 0x0000000807077291 */ /* 0x000fc8000f8e683f */
[----:B------:R-:W-:-:S04]  /*2530*/  UIADD3 UR7, UR7, 0x100, URZ ;  /* 0x0000010007077890 */ /* 0x000fc8000fffe03f */
[----:B------:R-:W-:-:S04]  /*2540*/  USHF.R.U32.HI UR7, URZ, 0x4, UR7 ;  /* 0x000000043f077899 */ /* 0x000fc80008011607 */
[----:B------:R-:W-:Y:S01]  /*2550*/  ULOP3.LUT UR6, UR7, 0x3fff, URZ, 0xc0, !UPT ;  /* 0x00003fff07067892 */ /* 0x000fe2000f8ec03f */
[----:B-1----:R-:W-:-:S05]  /*2560*/  ISETP.GE.AND P0, PT, R2, 0x1, PT ;  /* 0x000000010200780c */ /* 0x002fca0003f06270 */
[----:B------:R-:W-:Y:S01]  /*2570*/  MOV R4, UR6 ;  /* 0x0000000600047c02 */ /* 0x000fe20008000f00 */
[----:B------:R-:W-:Y:S01]  /*2580*/  UMOV UR4, URZ ;  /* 0x0000003f00047c82 */ /* 0x000fe20008000000 */
[----:B------:R-:W-:Y:S01]  /*2590*/  UMOV UR5, URZ ;  /* 0x0000003f00057c82 */ /* 0x000fe20008000000 */
[----:B------:R-:W-:Y:S02]  /*25a0*/  IMAD.U32 R3, RZ, RZ, UR4 ;  /* 0x00000004ff037e24 */ /* 0x000fe4000f8e00ff */
[----:B------:R1:W-:Y:S01]  /*25b0*/  STL [R1+0x408], R4 ;  /* 0x0004080401007387 */ /* 0x0003e20000100800 */
[----:B------:R-:W-:Y:S01]  /*25c0*/  IMAD.U32 R2, RZ, RZ, UR8 ;  /* 0x00000008ff027e24 */ /* 0x000fe2000f8e00ff */
[----:B------:R-:W-:Y:S02]  /*25d0*/  CS2R R228, SRZ ;  /* 0x0000000000e47805 */ /* 0x000fe4000001ff00 */
[----:B------:R-:W-:Y:S02]  /*25e0*/  CS2R R226, SRZ ;  /* 0x0000000000e27805 */ /* 0x000fe4000001ff00 */
[----:B------:R-:W-:-:S02]  /*25f0*/  CS2R R224, SRZ ;  /* 0x0000000000e07805 */ /* 0x000fc4000001ff00 */
[----:B------:R-:W-:Y:S02]  /*2600*/  CS2R R22, SRZ ;  /* 0x0000000000167805 */ /* 0x000fe4000001ff00 */
[----:B------:R-:W-:Y:S02]  /*2610*/  CS2R R20, SRZ ;  /* 0x0000000000147805 */ /* 0x000fe4000001ff00 */
[----:B------:R-:W-:Y:S02]  /*2620*/  CS2R R18, SRZ ;  /* 0x0000000000127805 */ /* 0x000fe4000001ff00 */
[----:B------:R-:W-:Y:S02]  /*2630*/  CS2R R16, SRZ ;  /* 0x0000000000107805 */ /* 0x000fe4000001ff00 */
[----:B0-----:R-:W-:Y:S02]  /*2640*/  CS2R R14, SRZ ;  /* 0x00000000000e7805 */ /* 0x001fe4000001ff00 */
[----:B------:R-:W-:-:S02]  /*2650*/  CS2R R12, SRZ ;  /* 0x00000000000c7805 */ /* 0x000fc4000001ff00 */
[----:B------:R-:W-:Y:S02]  /*2660*/  CS2R R10, SRZ ;  /* 0x00000000000a7805 */ /* 0x000fe4000001ff00 */
[----:B------:R-:W-:Y:S01]  /*2670*/  CS2R R8, SRZ ;  /* 0x0000000000087805 */ /* 0x000fe2000001ff00 */
[----:B------:R-:W-:Y:S01]  /*2680*/  IMAD.MOV.U32 R7, RZ, RZ, RZ ;  /* 0x000000ffff077224 */ /* 0x000fe200078e00ff */
[----:B------:R-:W-:Y:S02]  /*2690*/  CS2R R216, SRZ ;  /* 0x0000000000d87805 */ /* 0x000fe4000001ff00 */
[----:B------:R-:W-:Y:S02]  /*26a0*/  CS2R R218, SRZ ;  /* 0x0000000000da7805 */ /* 0x000fe4000001ff00 */
[----:B------:R-:W-:Y:S02]  /*26b0*/  CS2R R220, SRZ ;  /* 0x0000000000dc7805 */ /* 0x000fe4000001ff00 */
[----:B------:R-:W-:-:S02]  /*26c0*/  CS2R R222, SRZ ;  /* 0x0000000000de7805 */ /* 0x000fc4000001ff00 */
[----:B------:R-:W-:Y:S02]  /*26d0*/  CS2R R208, SRZ ;  /* 0x0000000000d07805 */ /* 0x000fe4000001ff00 */
[----:B------:R-:W-:Y:S02]  /*26e0*/  CS2R R210, SRZ ;  /* 0x0000000000d27805 */ /* 0x000fe4000001ff00 */
        /* <DEDUP_REMOVED lines=94> */
[----:B---3--:R-:W-:-:S13]  /*2cd0*/  R2UR UR6, R5 ;  /* 0x00000000050672ca */ /* 0x008fda00000e0000 */
[----:B-1----:R-:W-:Y:S01]  /*2ce0*/  IMAD.U32 R4, RZ, RZ, UR6 ;  /* 0x00000006ff047e24 */ /* 0x002fe2000f8e00ff */
[----:B------:R-:W-:Y:S06]  /*2cf0*/  @!P0 BRA `(.L_x_17) ;  /* 0x000000b800d08947 */ /* 0x000fec0003800000 */
[----:B------:R-:W2:Y:S02]  /*2d00*/  LDL R3, [R1+0x40c] ;  /* 0x00040c0001037983 */ /* 0x000ea40000100800 */
[----:B--2---:R-:W-:-:S13]  /*2d10*/  R2UR UR4, R3 ;  /* 0x00000000030472ca */ /* 0x004fda00000e0000 */
[----:B------:R-:W-:-:S06]  /*2d20*/  UISETP.NE.AND UP0, UPT, UR4, 0x3, UPT ;  /* 0x000000030400788c */ /* 0x000fcc000bf05270 */
[----:B------:R-:W-:-:S13]  /*2d30*/  PLOP3.LUT P1, PT, PT, PT, UP0, 0x80, 0x0 ;  /* 0x000000000000781c */ /* 0x000fda0003f2f008 */
[----:B------:R-:W-:Y:S05]  /*2d40*/  @!P1 BRA `(.L_x_18) ;  /* 0x0000000000049947 */ /* 0x000fea0003800000 */
[----:B------:R-:W-:Y:S01]  /*2d50*/  BPT.TRAP 0x1 ;  /* 0x000000040000795c */ /* 0x000fe20000300000 */
.L_x_18:
[----:B------:R-:W-:Y:S02]  /*2d60*/  R2UR UR6, R2 ;  /* 0x00000000020672ca */ /* 0x000fe400000e0000 */
[----:B------:R-:W-:Y:S02]  /*2d70*/  R2UR UR4, R6 ;  /* 0x00000000060472ca */ /* 0x000fe400000e0000 */
[----:B------:R-:W-:-:S11]  /*2d80*/  R2UR UR5, R5 ;  /* 0x00000000050572ca */ /* 0x000fd600000e0000 */
[----:B------:R-:W-:Y:S02]  /*2d90*/  ULEA UR4, UR4, UR6, 0x3 ;  /* 0x0000000604047291 */ /* 0x000fe4000f8e183f */
[----:B------:R-:W-:-:S05]  /*2da0*/  IMAD.U32 R0, RZ, RZ, UR5 ;  /* 0x00000005ff007e24 */ /* 0x000fca000f8e00ff */
[----:B------:R-:W-:-:S04]  /*2db0*/  SHF.L.U32 R0, R0, 0x1f, RZ ;  /* 0x0000001f00007819 */ /* 0x000fc800000006ff */
[----:B------:R0:W1:Y:S01]  /*2dc0*/  SYNCS.PHASECHK.TRANS64.TRYWAIT P0, [UR4], R0 ;  /* 0x00000000ff0075a7 */ /* 0x0000620008000144 */
[----:B------:R-:W-:Y:S05]  /*2dd0*/  @!P1 BRA `(.L_x_19) ;  /* 0x0000000000049947 */ /* 0x000fea0003800000 */
[----:B------:R-:W-:Y:S01]  /*2de0*/  BPT.TRAP 0x1 ;  /* 0x000000040000795c */ /* 0x000fe20000300000 */
.L_x_19:
[----:B------:R2:W-:Y:S01]  /*2df0*/  STL [R1+0x400], RZ ;  /* 0x000400ff01007387 */ /* 0x0005e20000100800 */
[----:B------:R-:W-:Y:S02]  /*2e00*/  UMOV UR5, 0x8 ;  /* 0x0000000800057882 */ /* 0x000fe40000000000 */
[----:B------:R-:W-:Y:S01]  /*2e10*/  IMAD.U32 R3, RZ, RZ, UR5 ;  /* 0x00000005ff037e24 */ /* 0x000fe2000f8e00ff */
[----:B-1----:R-:W-:Y:S06]  /*2e20*/  @P0 BRA `(.L_x_20) ;  /* 0x0000000000080947 */ /* 0x002fec0003800000 */
[----:B------:R-:W1:Y:S02]  /*2e30*/  SYNCS.PHASECHK.TRANS64.TRYWAIT P0, [UR4], R0 ;  /* 0x00000000ff0075a7 */ /* 0x000e640008000144 */
[----:B-1----:R-:W-:Y:S05]  /*2e40*/  @!P0 BRA `(.L_x_21) ;  /* 0x0000031000e48947 */ /* 0x002fea0003800000 */
.L_x_20:
[----:B-1----:R-:W3:Y:S04]  /*2e50*/  LDL R5, [R1+0x408] ;  /* 0x0004080001057983 */ /* 0x002ee80000100800 */
[----:B------:R-:W4:Y:S01]  /*2e60*/  LDL R4, [R1+0x424] ;  /* 0x0004240001047983 */ /* 0x000f220000100800 */
[----:B------:R-:W-:Y:S01]  /*2e70*/  R2UR UR4, R2 ;  /* 0x00000000020472ca */ /* 0x000fe200000e0000 */
[----:B------:R-:W-:Y:S01]  /*2e80*/  WARPGROUP.ARRIVE ;  /* 0x00000000000079c5 */ /* 0x000fe20000000000 */
[----:B------:R-:W-:Y:S01]  /*2e90*/  UMOV UR7, 0x40000040 ;  /* 0x4000004000077882 */ /* 0x000fe20000000000 */
[----:B------:R-:W-:Y:S01]  /*2ea0*/  UMOV UR15, 0x40000040 ;  /* 0x40000040000f7882 */ /* 0x000fe20000000000 */
[----:B------:R-:W-:Y:S01]  /*2eb0*/  UMOV UR55, 0x40000040 ;  /* 0x4000004000377882 */ /* 0x000fe20000000000 */
[----:B------:R-:W-:Y:S01]  /*2ec0*/  UMOV UR59, UR15 ;  /* 0x0000000f003b7c82 */ /* 0x000fe20008000000 */
[----:B------:R-:W-:Y:S01]  /*2ed0*/  UMOV UR11, 0x40000040 ;  /* 0x40000040000b7882 */ /* 0x000fe20000000000 */
[----:B------:R-:W-:Y:S01]  /*2ee0*/  UMOV UR19, 0x40000040 ;  /* 0x4000004000137882 */ /* 0x000fe20000000000 */
[----:B------:R-:W-:Y:S01]  /*2ef0*/  UMOV UR23, 0x40000040 ;  /* 0x4000004000177882 */ /* 0x000fe20000000000 */
[----:B------:R-:W-:Y:S01]  /*2f00*/  UMOV UR27, 0x40000040 ;  /* 0x40000040001b7882 */ /* 0x000fe20000000000 */
[----:B------:R-:W-:Y:S01]  /*2f10*/  UMOV UR31, 0x40000040 ;  /* 0x40000040001f7882 */ /* 0x000fe20000000000 */
[----:B------:R-:W-:Y:S01]  /*2f20*/  UMOV UR35, 0x40000040 ;  /* 0x4000004000237882 */ /* 0x000fe20000000000 */
[----:B------:R-:W-:Y:S01]  /*2f30*/  UMOV UR39, 0x40000040 ;  /* 0x4000004000277882 */ /* 0x000fe20000000000 */
[----:B------:R-:W-:Y:S01]  /*2f40*/  UIADD3 UR4, UR4, 0x18100, URZ ;  /* 0x0001810004047890 */ /* 0x000fe2000fffe03f */
[----:B------:R-:W-:Y:S01]  /*2f50*/  STL [R1+0x3fc], RZ ;  /* 0x0003fcff01007387 */ /* 0x000fe20000100800 */
[----:B------:R-:W-:Y:S01]  /*2f60*/  UMOV UR43, 0x40000040 ;  /* 0x40000040002b7882 */ /* 0x000fe20000000000 */
[----:B------:R-:W-:Y:S01]  /*2f70*/  UMOV UR47, 0x40000040 ;  /* 0x40000040002f7882 */ /* 0x000fe20000000000 */
[----:B------:R-:W-:Y:S01]  /*2f80*/  USHF.R.U32.HI UR4, URZ, 0x4, UR4 ;  /* 0x000000043f047899 */ /* 0x000fe20008011604 */
[----:B------:R-:W-:Y:S01]  /*2f90*/  STL [R1+0x3f8], RZ ;  /* 0x0003f8ff01007387 */ /* 0x000fe20000100800 */
[----:B------:R-:W-:-:S02]  /*2fa0*/  UMOV UR51, 0x40000040 ;  /* 0x4000004000337882 */ /* 0x000fc40000000000 */
[----:B------:R-:W-:Y:S01]  /*2fb0*/  ULOP3.LUT UR4, UR4, 0x3fff, URZ, 0xc0, !UPT ;  /* 0x00003fff04047892 */ /* 0x000fe2000f8ec03f */
[----:B------:R-:W-:Y:S03]  /*2fc0*/  STL [R1+0x3f4], RZ ;  /* 0x0003f4ff01007387 */ /* 0x000fe60000100800 */
[----:B------:R-:W-:Y:S01]  /*2fd0*/  ULOP3.LUT UR4, UR4, 0x10000, URZ, 0xfc, !UPT ;  /* 0x0001000004047892 */ /* 0x000fe2000f8efc3f */
        /* <DEDUP_REMOVED lines=67> */
[----:B------:R-:W-:Y:S01]  /*3410*/  STL [R1+0x2e4], RZ ;  /* 0x0002e4ff01007387 */ /* 0x000fe20000100800 */
[----:B---3--:R-:W-:-:S03]  /*3420*/  R2UR UR6, R5 ;  /* 0x00000000050672ca */ /* 0x008fc600000e0000 */
[----:B------:R-:W-:Y:S01]  /*3430*/  STL [R1+0x2e0], RZ ;  /* 0x0002e0ff01007387 */ /* 0x000fe20000100800 */
[----:B----4-:R-:W-:-:S03]  /*3440*/  R2UR UR5, R4 ;  /* 0x00000000040572ca */ /* 0x010fc600000e0000 */
[----:B------:R-:W-:Y:S04]  /*3450*/  STL [R1+0x2dc], RZ ;  /* 0x0002dcff01007387 */ /* 0x000fe80000100800 */
[----:B------:R-:W-:Y:S02]  /*3460*/  STL [R1+0x2d8], RZ ;  /* 0x0002d8ff01007387 */ /* 0x000fe40000100800 */
[----:B------:R-:W-:Y:S02]  /*3470*/  ULOP3.LUT UR57, UR6, 0x10000, URZ, 0xfc, !UPT ;  /* 0x0001000006397892 */ /* 0x000fe4000f8efc3f */
[----:B------:R-:W-:Y:S02]  /*3480*/  STL [R1+0x2d4], RZ ;  /* 0x0002d4ff01007387 */ /* 0x000fe40000100800 */
[----:B------:R-:W-:-:S02]  /*3490*/  UIMAD UR57, UR5, 0xc00, UR57 ;  /* 0x00000c00053978a4 */ /* 0x000fc4000f8e0239 */
[----:B------:R-:W-:Y:S01]  /*34a0*/  UIMAD UR56, UR5, 0xf00, UR4 ;  /* 0x00000f00053878a4 */ /* 0x000fe2000f8e0204 */
[----:B------:R-:W-:Y:S02]  /*34b0*/  STL [R1+0x2d0], RZ ;  /* 0x0002d0ff01007387 */ /* 0x000fe40000100800 */
[----:B------:R-:W-:Y:S01]  /*34c0*/  UMOV UR5, 0x40000040 ;  /* 0x4000004000057882 */ /* 0x000fe20000000000 */
[----:B------:R-:W-:Y:S01]  /*34d0*/  UIADD3 UR8, UR56, 0x80, URZ ;  /* 0x0000008038087890 */ /* 0x000fe2000fffe03f */
[----:B------:R-:W-:Y:S01]  /*34e0*/  STL [R1+0x2cc], RZ ;  /* 0x0002ccff01007387 */ /* 0x000fe20000100800 */
[----:B------:R-:W-:Y:S01]  /*34f0*/  UMOV UR4, UR57 ;  /* 0x0000003900047c82 */ /* 0x000fe20008000000 */
[----:B------:R-:W-:Y:S01]  /*3500*/  UMOV UR6, UR56 ;  /* 0x0000003800067c82 */ /* 0x000fe20008000000 */
[----:B------:R-:W-:Y:S01]  /*3510*/  UMOV UR12, UR4 ;  /* 0x00000004000c7c82 */ /* 0x000fe20008000000 */
[----:B------:R-:W-:Y:S01]  /*3520*/  QGMMA.64x16x32.F32.E4M3.E4M3 R12, gdesc[UR4], RZ, !UPT, gsb0 ;  /* 0x00200000040c79f3 */ /* 0x000fe2000c0008ff */
[----:B------:R-:W-:Y:S01]  /*3530*/  UMOV UR13, UR5 ;  /* 0x00000005000d7c82 */ /* 0x000fe20008000000 */
[----:B------:R-:W-:Y:S01]  /*3540*/  UMOV UR14, UR8 ;  /* 0x00000008000e7c82 */ /* 0x000fe20008000000 */
[----:B------:R-:W-:Y:S01]  /*3550*/  UIADD3 UR9, UR56, 0x100, URZ ;  /* 0x0000010038097890 */ /* 0x000fe2000fffe03f */
[----:B------:R-:W-:Y:S01]  /*3560*/  STL [R1+0x2c8], RZ ;  /* 0x0002c8ff01007387 */ /* 0x000fe20000100800 */
[----:B------:R-:W-:Y:S01]  /*3570*/  UMOV UR58, UR14 ;  /* 0x0000000e003a7c82 */ /* 0x000fe20008000000 */
[----:B------:R-:W-:Y:S01]  /*3580*/  UIADD3 UR54, UR56, 0x180, URZ ;  /* 0x0000018038367890 */ /* 0x000fe2000fffe03f */
[----:B------:R-:W-:Y:S01]  /*3590*/  UMOV UR52, UR4 ;  /* 0x0000000400347c82 */ /* 0x000fe20008000000 */
[----:B------:R-:W-:Y:S01]  /*35a0*/  UMOV UR53, UR5 ;  /* 0x0000000500357c82 */ /* 0x000fe20008000000 */
[----:B------:R-:W-:Y:S01]  /*35b0*/  UIADD3 UR10, UR56, 0x200, URZ ;  /* 0x00000200380a7890 */ /* 0x000fe2000fffe03f */
[----:B------:R-:W-:Y:S01]  /*35c0*/  STL [R1+0x2c4], RZ ;  /* 0x0002c4ff01007387 */ /* 0x000fe20000100800 */
[----:B------:R-:W-:Y:S01]  /*35d0*/  UIADD3 UR18, UR56, 0x300, URZ ;  /* 0x0000030038127890 */ /* 0x000fe2000fffe03f */
[----:B------:R-:W-:Y:S01]  /*35e0*/  UMOV UR16, UR4 ;  /* 0x0000000400107c82 */ /* 0x000fe20008000000 */
[----:B------:R-:W-:Y:S01]  /*35f0*/  UMOV UR17, UR5 ;  /* 0x0000000500117c82 */ /* 0x000fe20008000000 */
[----:B------:R-:W-:Y:S01]  /*3600*/  UIADD3 UR22, UR56, 0x380, URZ ;  /* 0x0000038038167890 */ /* 0x000fe2000fffe03f */
[----:B------:R-:W-:Y:S01]  /*3610*/  STL [R1+0x2c0], RZ ;  /* 0x0002c0ff01007387 */ /* 0x000fe20000100800 */
        /* <DEDUP_REMOVED lines=29> */
[----:B------:R-:W-:-:S02]  /*37f0*/  UMOV UR49, UR5 ;  /* 0x0000000500317c82 */ /* 0x000fc40008000000 */
[----:B------:R-:W-:Y:S01]  /*3800*/  STL [R1+0x2a0], RZ ;  /* 0x0002a0ff01007387 */ /* 0x000fe20000100800 */
[----:B------:R-:W-:Y:S02]  /*3810*/  WARPGROUP.DEPBAR.LE gsb0, 0x0 ;  /* 0x00008000000079c5 */ /* 0x000fe40000010000 */
[----:B------:R-:W-:Y:S01]  /*3820*/  WARPGROUP.ARRIVE ;  /* 0x00000000000079c5 */ /* 0x000fe20000000000 */
[----:B------:R-:W-:Y:S01]  /*3830*/  IMAD.MOV.U32 R11, RZ, RZ, R12 ;  /* 0x000000ffff0b7224 */ /* 0x000fe200078e000c */
[----:B------:R-:W-:Y:S01]  /*3840*/  MOV R10, R13 ;  /* 0x0000000d000a7202 */ /* 0x000fe20000000f00 */
[----:B------:R-:W-:Y:S01]  /*3850*/  IMAD.MOV.U32 R9, RZ, RZ, R14 ;  /* 0x000000ffff097224 */ /* 0x000fe200078e000e */
[----:B------:R-:W-:Y:S01]  /*3860*/  STL [R1+0x29c], RZ ;  /* 0x00029cff01007387 */ /* 0x000fe20000100800 */
[----:B------:R-:W-:Y:S01]  /*3870*/  IMAD.MOV.U32 R8, RZ, RZ, R15 ;  /* 0x000000ffff087224 */ /* 0x000fe200078e000f */
[----:B------:R-:W-:Y:S01]  /*3880*/  QGMMA.64x16x32.F32.E4M3.E4M3 R20, gdesc[UR12], RZ, !UPT, gsb0 ;  /* 0x002000000c1479f3 */ /* 0x000fe2000c0008ff */
[----:B------:R-:W-:Y:S01]  /*3890*/  UMOV UR12, UR4 ;  /* 0x00000004000c7c82 */ /* 0x000fe20008000000 */
[----:B------:R-:W-:Y:S01]  /*38a0*/  UMOV UR13, UR5 ;  /* 0x00000005000d7c82 */ /* 0x000fe20008000000 */
[----:B------:R-:W-:Y:S01]  /*38b0*/  UMOV UR14, UR9 ;  /* 0x00000009000e7c82 */ /* 0x000fe20008000000 */
[----:B------:R-:W-:Y:S01]  /*38c0*/  UMOV UR15, 0x40000040 ;  /* 0x40000040000f7882 */ /* 0x000fe20000000000 */
[----:B------:R-:W-:Y:S01]  /*38d0*/  UMOV UR8, UR14 ;  /* 0x0000000e00087c82 */ /* 0x000fe20008000000 */
[----:B------:R-:W-:Y:S01]  /*38e0*/  UMOV UR9, UR15 ;  /* 0x0000000f00097c82 */ /* 0x000fe20008000000 */
[----:B------:R-:W-:Y:S01]  /*38f0*/  STL [R1+0x298], RZ ;  /* 0x000298ff01007387 */ /* 0x000fe20000100800 */
[----:B------:R-:W-:Y:S01]  /*3900*/  MOV R5, R18 ;  /* 0x0000001200057202 */ /* 0x000fe20000000f00 */
[----:B0-----:R-:W-:-:S02]  /*3910*/  IMAD.MOV.U32 R0, RZ, RZ, R19 ;  /* 0x000000ffff007224 */ /* 0x001fc400078e0013 */
[----:B------:R-:W-:Y:S01]  /*3920*/  STL [R1+0x294], RZ ;  /* 0x000294ff01007387 */ /* 0x000fe20000100800 */
[----:B------:R-:W-:Y:S02]  /*3930*/  IMAD.MOV.U32 R7, RZ, RZ, R16 ;  /* 0x000000ffff077224 */ /* 0x000fe400078e0010 */
[----:B------:R-:W-:Y:S01]  /*3940*/  IMAD.MOV.U32 R6, RZ, RZ, R17 ;  /* 0x000000ffff067224 */ /* 0x000fe200078e0011 */
        /* <DEDUP_REMOVED lines=10> */
[----:B------:R-:W-:-:S02]  /*39f0*/  WARPGROUP.DEPBAR.LE gsb0, 0x0 ;  /* 0x00008000000079c5 */ /* 0x000fc40000010000 */
[----:B------:R-:W-:Y:S01]  /*3a00*/  IMAD.MOV.U32 R15, RZ, RZ, R24 ;  /* 0x000000ffff0f7224 */ /* 0x000fe200078e0018 */
[----:B------:R-:W-:Y:S01]  /*3a10*/  STL [R1+0x268], RZ ;  /* 0x000268ff01007387 */ /* 0x000fe20000100800 */
[----:B------:R-:W-:Y:S01]  /*3a20*/  IMAD.MOV.U32 R14, RZ, RZ, R25 ;  /* 0x000000ffff0e7224 */ /* 0x000fe200078e0019 */
[----:B------:R-:W-:Y:S01]  /*3a30*/  MOV R16, R23 ;  /* 0x0000001700107202 */ /* 0x000fe20000000f00 */
[----:B------:R-:W-:Y:S01]  /*3a40*/  IMAD.MOV.U32 R13, RZ, RZ, R26 ;  /* 0x000000ffff0d7224 */ /* 0x000fe200078e001a */
[----:B------:R-:W-:Y:S01]  /*3a50*/  STL [R1+0x264], RZ ;  /* 0x000264ff01007387 */ /* 0x000fe20000100800 */
[----:B------:R-:W-:Y:S02]  /*3a60*/  IMAD.MOV.U32 R12, RZ, RZ, R27 ;  /* 0x000000ffff0c7224 */ /* 0x000fe400078e001b */
[----:B------:R-:W-:Y:S01]  /*3a70*/  WARPGROUP.ARRIVE ;  /* 0x00000000000079c5 */ /* 0x000fe20000000000 */
[----:B------:R-:W-:Y:S01]  /*3a80*/  STL [R1+0x260], RZ ;  /* 0x000260ff01007387 */ /* 0x000fe20000100800 */
[----:B------:R-:W-:-:S02]  /*3a90*/  IMAD.MOV.U32 R19, RZ, RZ, R20 ;  /* 0x000000ffff137224 */ /* 0x000fc400078e0014 */
[----:B------:R-:W-:Y:S01]  /*3aa0*/  IMAD.MOV.U32 R18, RZ, RZ, R21 ;  /* 0x000000ffff127224 */ /* 0x000fe200078e0015 */
[----:B------:R-:W-:Y:S01]  /*3ab0*/  STL [R1+0x25c], RZ ;  /* 0x00025cff01007387 */ /* 0x000fe20000100800 */
[----:B------:R-:W-:Y:S01]  /*3ac0*/  QGMMA.64x16x32.F32.E4M3.E4M3 R24, gdesc[UR12], RZ, !UPT, gsb0 ;  /* 0x002000000c1879f3 */ /* 0x000fe2000c0008ff */
[----:B------:R-:W-:Y:S01]  /*3ad0*/  UIADD3 UR14, UR56, 0x280, URZ ;  /* 0x00000280380e7890 */ /* 0x000fe2000fffe03f */
[----:B------:R-:W-:Y:S01]  /*3ae0*/  IMAD.MOV.U32 R17, RZ, RZ, R22 ;  /* 0x000000ffff117224 */ /* 0x000fe200078e0016 */
[----:B------:R-:W-:Y:S01]  /*3af0*/  UMOV UR12, UR4 ;  /* 0x00000004000c7c82 */ /* 0x000fe20008000000 */
[----:B------:R-:W-:Y:S01]  /*3b00*/  UMOV UR13, UR5 ;  /* 0x00000005000d7c82 */ /* 0x000fe20008000000 */
[----:B------:R-:W-:Y:S01]  /*3b10*/  UMOV UR15, 0x40000040 ;  /* 0x40000040000f7882 */ /* 0x000fe20000000000 */
[----:B------:R-:W-:Y:S04]  /*3b20*/  STL [R1+0x258], RZ ;  /* 0x000258ff01007387 */ /* 0x000fe80000100800 */
[----:B------:R-:W-:Y:S01]  /*3b30*/  STL [R1+0x254], RZ ;  /* 0x000254ff01007387 */ /* 0x000fe20000100800 */
[----:B------:R-:W-:-:S02]  /*3b40*/  WARPGROUP.DEPBAR.LE gsb0, 0x0 ;  /* 0x00008000000079c5 */ /* 0x000fc40000010000 */
[----:B------:R-:W-:Y:S01]  /*3b50*/  WARPGROUP.ARRIVE ;  /* 0x00000000000079c5 */ /* 0x000fe20000000000 */
[----:B------:R-:W-:Y:S04]  /*3b60*/  STL.64 [R1], R24 ;  /* 0x0000001801007387 */ /* 0x000fe80000100a00 */
[----:B------:R-:W-:Y:S01]  /*3b70*/  STL.64 [R1+0x8], R26 ;  /* 0x0000081a01007387 */ /* 0x000fe20000100a00 */
[----:B------:R-:W-:Y:S01]  /*3b80*/  QGMMA.64x16x32.F32.E4M3.E4M3 R208, gdesc[UR52], RZ, !UPT, gsb0 ;  /* 0x0020000034d079f3 */ /* 0x000fe2000c0008ff */
[----:B------:R-:W-:Y:S01]  /*3b90*/  UMOV UR52, UR8 ;  /* 0x0000000800347c82 */ /* 0x000fe20008000000 */
[----:B------:R-:W-:Y:S01]  /*3ba0*/  UMOV UR53, UR9 ;  /* 0x0000000900357c82 */ /* 0x000fe20008000000 */
[----:B------:R-:W-:Y:S01]  /*3bb0*/  UMOV UR8, UR4 ;  /* 0x0000000400087c82 */ /* 0x000fe20008000000 */
[----:B------:R-:W-:Y:S01]  /*3bc0*/  UMOV UR9, UR5 ;  /* 0x0000000500097c82 */ /* 0x000fe20008000000 */
[----:B------:R-:W-:Y:S01]  /*3bd0*/  STL.64 [R1+0x10], R28 ;  /* 0x0000101c01007387 */ /* 0x000fe20000100a00 */
[----:B------:R-:W-:Y:S01]  /*3be0*/  UMOV UR4, UR52 ;  /* 0x0000003400047c82 */ /* 0x000fe20008000000 */
[----:B------:R-:W-:-:S02]  /*3bf0*/  UMOV UR5, UR53 ;  /* 0x0000003500057c82 */ /* 0x000fc40008000000 */
[----:B------:R-:W-:Y:S01]  /*3c00*/  STL.64 [R1+0x18], R30 ;  /* 0x0000181e01007387 */ /* 0x000fe20000100a00 */
[----:B------:R-:W-:Y:S02]  /*3c10*/  WARPGROUP.DEPBAR.LE gsb0, 0x0 ;  /* 0x00008000000079c5 */ /* 0x000fe40000010000 */
[----:B------:R-:W-:Y:S01]  /*3c20*/  WARPGROUP.ARRIVE ;  /* 0x00000000000079c5 */ /* 0x000fe20000000000 */
[----:B------:R-:W-:Y:S04]  /*3c30*/  STL.64 [R1+0x7a0], R214 ;  /* 0x0007a0d601007387 */ /* 0x000fe80000100a00 */
[----:B------:R-:W-:Y:S01]  /*3c40*/  STL.64 [R1+0x798], R212 ;  /* 0x000798d401007387 */ /* 0x000fe20000100a00 */
[----:B------:R-:W-:Y:S01]  /*3c50*/  QGMMA.64x16x32.F32.E4M3.E4M3 R192, gdesc[UR8], RZ, !UPT, gsb0 ;  /* 0x0020000008c079f3 */ /* 0x000fe2000c0008ff */
[----:B------:R-:W-:-:S02]  /*3c60*/  UIADD3 UR8, UR57, 0x400, URZ ;  /* 0x0000040039087890 */ /* 0x000fc4000fffe03f */
[----:B------:R-:W-:Y:S04]  /*3c70*/  STL.64 [R1+0x790], R210 ;  /* 0x000790d201007387 */ /* 0x000fe80000100a00 */
[----:B------:R-:W-:Y:S01]  /*3c80*/  STL.64 [R1+0x788], R208 ;  /* 0x000788d001007387 */ /* 0x000fe20000100a00 */
[----:B------:R-:W-:Y:S02]  /*3c90*/  WARPGROUP.DEPBAR.LE gsb0, 0x0 ;  /* 0x00008000000079c5 */ /* 0x000fe40000010000 */
[----:B------:R-:W-:Y:S01]  /*3ca0*/  WARPGROUP.ARRIVE ;  /* 0x00000000000079c5 */ /* 0x000fe20000000000 */
[----:B------:R0:W-:Y:S04]  /*3cb0*/  STL.64 [R1+0x7c0], R198 ;  /* 0x0007c0c601007387 */ /* 0x0001e80000100a00 */
[----:B------:R1:W-:Y:S01]  /*3cc0*/  STL.64 [R1+0x7b8], R196 ;  /* 0x0007b8c401007387 */ /* 0x0003e20000100a00 */
[----:B------:R-:W-:Y:S03]  /*3cd0*/  QGMMA.64x16x32.F32.E4M3.E4M3 R176, gdesc[UR12], RZ, !UPT, gsb0 ;  /* 0x002000000cb079f3 */ /* 0x000fe6000c0008ff */
[----:B------:R3:W-:Y:S04]  /*3ce0*/  STL.64 [R1+0x7b0], R194 ;  /* 0x0007b0c201007387 */ /* 0x0007e80000100a00 */
[----:B------:R4:W-:Y:S01]  /*3cf0*/  STL.64 [R1+0x7a8], R192 ;  /* 0x0007a8c001007387 */ /* 0x0009e20000100a00 */
[----:B0-----:R-:W-:-:S02]  /*3d00*/  IMAD.MOV.U32 R198, RZ, RZ, R13 ;  /* 0x000000ffffc67224 */ /* 0x001fc400078e000d */
[----:B------:R-:W-:Y:S01]  /*3d10*/  IMAD.MOV.U32 R199, RZ, RZ, R12 ;  /* 0x000000ffffc77224 */ /* 0x000fe200078e000c */
[----:B-1----:R-:W-:Y:S01]  /*3d20*/  MOV R197, R14 ;  /* 0x0000000e00c57202 */ /* 0x002fe20000000f00 */
[----:B------:R-:W-:Y:S02]  /*3d30*/  IMAD.MOV.U32 R196, RZ, RZ, R15 ;  /* 0x000000ffffc47224 */ /* 0x000fe400078e000f */
[----:B---3--:R-:W-:Y:S02]  /*3d40*/  IMAD.MOV.U32 R194, RZ, RZ, R17 ;  /* 0x000000ffffc27224 */ /* 0x008fe400078e0011 */
[----:B------:R-:W-:Y:S01]  /*3d50*/  IMAD.MOV.U32 R195, RZ, RZ, R16 ;  /* 0x000000ffffc37224 */ /* 0x000fe200078e0010 */
[----:B----4-:R-:W-:Y:S01]  /*3d60*/  MOV R192, R19 ;  /* 0x0000001300c07202 */ /* 0x010fe20000000f00 */
[----:B------:R-:W-:Y:S01]  /*3d70*/  IMAD.MOV.U32 R193, RZ, RZ, R18 ;  /* 0x000000ffffc17224 */ /* 0x000fe200078e0012 */
[----:B------:R-:W-:Y:S02]  /*3d80*/  WARPGROUP.DEPBAR.LE gsb0, 0x0 ;  /* 0x00008000000079c5 */ /* 0x000fe40000010000 */
[----:B------:R-:W-:Y:S01]  /*3d90*/  WARPGROUP.ARRIVE ;  /* 0x00000000000079c5 */ /* 0x000fe20000000000 */
[----:B------:R0:W-:Y:S04]  /*3da0*/  STL.64 [R1+0x7e0], R182 ;  /* 0x0007e0b601007387 */ /* 0x0001e80000100a00 */
[----:B------:R1:W-:Y:S01]  /*3db0*/  STL.64 [R1+0x7d8], R180 ;  /* 0x0007d8b401007387 */ /* 0x0003e20000100a00 */
[----:B------:R-:W-:Y:S03]  /*3dc0*/  QGMMA.64x16x32.F32.E4M3.E4M3 R160, gdesc[UR16], RZ, !UPT, gsb0 ;  /* 0x0020000010a079f3 */ /* 0x000fe6000c0008ff */
[----:B------:R3:W-:Y:S04]  /*3dd0*/  STL.64 [R1+0x7d0], R178 ;  /* 0x0007d0b201007387 */ /* 0x0007e80000100a00 */
[----:B------:R4:W-:Y:S01]  /*3de0*/  STL.64 [R1+0x7c8], R176 ;  /* 0x0007c8b001007387 */ /* 0x0009e20000100a00 */
[----:B0-----:R-:W-:Y:S01]  /*3df0*/  IMAD.MOV.U32 R182, RZ, RZ, R5 ;  /* 0x000000ffffb67224 */ /* 0x001fe200078e0005 */
[----:B------:R-:W-:Y:S01]  /*3e00*/  MOV R183, R0 ;  /* 0x0000000000b77202 */ /* 0x000fe20000000f00 */
[----:B-1----:R-:W-:-:S02]  /*3e10*/  IMAD.MOV.U32 R180, RZ, RZ, R7 ;  /* 0x000000ffffb47224 */ /* 0x002fc400078e0007 */
[----:B------:R-:W-:Y:S01]  /*3e20*/  IMAD.MOV.U32 R181, RZ, RZ, R6 ;  /* 0x000000ffffb57224 */ /* 0x000fe200078e0006 */
[----:B---3--:R-:W-:Y:S01]  /*3e30*/  MOV R178, R9 ;  /* 0x0000000900b27202 */ /* 0x008fe20000000f00 */
[----:B------:R-:W-:Y:S02]  /*3e40*/  IMAD.MOV.U32 R179, RZ, RZ, R8 ;  /* 0x000000ffffb37224 */ /* 0x000fe400078e0008 */
[----:B----4-:R-:W-:Y:S02]  /*3e50*/  IMAD.MOV.U32 R176, RZ, RZ, R11 ;  /* 0x000000ffffb07224 */ /* 0x010fe400078e000b */
[----:B------:R-:W-:Y:S01]  /*3e60*/  IMAD.MOV.U32 R177, RZ, RZ, R10 ;  /* 0x000000ffffb17224 */ /* 0x000fe200078e000a */
[----:B------:R-:W-:Y:S02]  /*3e70*/  WARPGROUP.DEPBAR.LE gsb0, 0x0 ;  /* 0x00008000000079c5 */ /* 0x000fe40000010000 */
[----:B------:R-:W-:Y:S01]  /*3e80*/  WARPGROUP.ARRIVE ;  /* 0x00000000000079c5 */ /* 0x000fe20000000000 */
[----:B------:R-:W-:Y:S04]  /*3e90*/  STL.64 [R1+0x800], R166 ;  /* 0x000800a601007387 */ /* 0x000fe80000100a00 */
[----:B------:R-:W-:Y:S01]  /*3ea0*/  STL.64 [R1+0x7f8], R164 ;  /* 0x0007f8a401007387 */ /* 0x000fe20000100a00 */
[----:B------:R-:W-:Y:S03]  /*3eb0*/  QGMMA.64x16x32.F32.E4M3.E4M3 R144, gdesc[UR20], RZ, !UPT, gsb0 ;  /* 0x00200000149079f3 */ /* 0x000fe6000c0008ff */
[----:B------:R-:W-:Y:S04]  /*3ec0*/  STL.64 [R1+0x7f0], R162 ;  /* 0x0007f0a201007387 */ /* 0x000fe80000100a00 */
[----:B------:R0:W-:Y:S04]  /*3ed0*/  STL.64 [R1+0x7e8], R160 ;  /* 0x0007e8a001007387 */ /* 0x0001e80000100a00 */
        /* <DEDUP_REMOVED lines=12> */
[----:B------:R-:W-:Y:S01]  /*3fa0*/  WARPGROUP.ARRIVE ;  /* 0x00000000000079c5 */ /* 0x000fe20000000000 */
[----:B------:R-:W-:Y:S04]  /*3fb0*/  STL [R1+0x224], RZ ;  /* 0x000224ff01007387 */ /* 0x000fe80000100800 */
[----:B------:R-:W3:Y:S01]  /*3fc0*/  LDL.LU.64 R208, [R1] ;  /* 0x0000000001d07983 */ /* 0x000ee20000300a00 */
[----:B------:R-:W-:Y:S03]  /*3fd0*/  QGMMA.64x16x32.F32.E4M3.E4M3 R128, gdesc[UR24], RZ, !UPT, gsb0 ;  /* 0x00200000188079f3 */ /* 0x000fe6000c0008ff */
[----:B------:R-:W3:Y:S04]  /*3fe0*/  LDL.LU.64 R210, [R1+0x8] ;  /* 0x0000080001d27983 */ /* 0x000ee80000300a00 */
[----:B------:R-:W3:Y:S04]  /*3ff0*/  LDL.LU.64 R212, [R1+0x10] ;  /* 0x0000100001d47983 */ /* 0x000ee80000300a00 */
[----:B------:R-:W3:Y:S01]  /*4000*/  LDL.LU.64 R214, [R1+0x18] ;  /* 0x0000180001d67983 */ /* 0x000ee20000300a00 */
[----:B------:R-:W-:-:S02]  /*4010*/  WARPGROUP.DEPBAR.LE gsb0, 0x0 ;  /* 0x00008000000079c5 */ /* 0x000fc40000010000 */
[----:B------:R-:W-:-:S06]  /*4020*/  WARPGROUP.ARRIVE ;  /* 0x00000000000079c5 */ /* 0x000fcc0000000000 */
[----:B------:R-:W-:Y:S03]  /*4030*/  QGMMA.64x16x32.F32.E4M3.E4M3 R112, gdesc[UR28], RZ, !UPT, gsb0 ;  /* 0x002000001c7079f3 */ /* 0x000fe6000c0008ff */
[----:B------:R-:W-:Y:S02]  /*4040*/  WARPGROUP.DEPBAR.LE gsb0, 0x0 ;  /* 0x00008000000079c5 */ /* 0x000fe40000010000 */
        /* <DEDUP_REMOVED lines=13> */
[----:B------:R-:W-:Y:S01]  /*4120*/  QGMMA.64x16x32.F32.E4M3.E4M3 R32, gdesc[UR48], RZ, !UPT, gsb0 ;  /* 0x00200000302079f3 */ /* 0x000fe2000c0008ff */
[----:B------:R-:W-:Y:S01]  /*4130*/  UMOV UR48, UR8 ;  /* 0x0000000800307c82 */ /* 0x000fe20008000000 */
[----:B------:R-:W-:Y:S01]  /*4140*/  UMOV UR49, 0x40000040 ;  /* 0x4000004000317882 */ /* 0x000fe20000000000 */
[----:B------:R-:W-:Y:S01]  /*4150*/  UMOV UR44, UR48 ;  /* 0x00000030002c7c82 */ /* 0x000fe20008000000 */
        /* <DEDUP_REMOVED lines=55> */
[----:B------:R-:W-:Y:S01]  /*44d0*/  UMOV UR9, UR49 ;  /* 0x0000003100097c82 */ /* 0x000fe20008000000 */
[----:B------:R-:W-:Y:S01]  /*44e0*/  UMOV UR10, UR4 ;  /* 0x00000004000a7c82 */ /* 0x000fe20008000000 */
[----:B------:R-:W-:Y:S01]  /*44f0*/  UMOV UR11, UR5 ;  /* 0x00000005000b7c82 */ /* 0x000fe20008000000 */
        /* <DEDUP_REMOVED lines=12> */
[----:B------:R-:W-:Y:S01]  /*45c0*/  QGMMA.64x16x32.F32.E4M3.E4M3 R8, gdesc[UR8], RZ, !UPT, gsb0 ;  /* 0x00200000080879f3 */ /* 0x000fe2000c0008ff */
[----:B------:R-:W-:Y:S01]  /*45d0*/  UMOV UR4, UR48 ;  /* 0x0000003000047c82 */ /* 0x000fe20008000000 */
[----:B------:R-:W-:Y:S01]  /*45e0*/  UMOV UR5, UR49 ;  /* 0x0000003100057c82 */ /* 0x000fe20008000000 */
[----:B------:R-:W-:Y:S02]  /*45f0*/  WARPGROUP.DEPBAR.LE gsb0, 0x0 ;  /* 0x00008000000079c5 */ /* 0x000fe40000010000 */
[----:B0-----:R-:W-:-:S06]  /*4600*/  WARPGROUP.ARRIVE ;  /* 0x00000000000079c5 */ /* 0x001fcc0000000000 */
[----:B------:R-:W-:Y:S01]  /*4610*/  QGMMA.64x16x32.F32.E4M3.E4M3 R160, gdesc[UR4], RZ, !UPT, gsb0 ;  /* 0x0020000004a079f3 */ /* 0x000fe2000c0008ff */
[----:B------:R-:W-:Y:S02]  /*4620*/  UIADD3 UR12, UR57, 0x2, URZ ;  /* 0x00000002390c7890 */ /* 0x000fe4000fffe03f */
[----:B------:R-:W-:Y:S01]  /*4630*/  UIADD3 UR8, UR56, 0x2, URZ ;  /* 0x0000000238087890 */ /* 0x000fe2000fffe03f */
[----:B------:R-:W-:Y:S01]  /*4640*/  UMOV UR5, 0x40000040 ;  /* 0x4000004000057882 */ /* 0x000fe20000000000 */
[----:B------:R-:W-:-:S03]  /*4650*/  UMOV UR7, 0x40000040 ;  /* 0x4000004000077882 */ /* 0x000fc60000000000 */
[----:B------:R-:W-:Y:S02]  /*4660*/  UMOV UR4, UR12 ;  /* 0x0000000c00047c82 */ /* 0x000fe40008000000 */
[----:B------:R-:W-:Y:S01]  /*4670*/  UMOV UR6, UR8 ;  /* 0x0000000800067c82 */ /* 0x000fe20008000000 */
[----:B------:R-:W-:Y:S02]  /*4680*/  WARPGROUP.DEPBAR.LE gsb0, 0x0 ;  /* 0x00008000000079c5 */ /* 0x000fe40000010000 */
[----:B------:R-:W-:-:S06]  /*4690*/  WARPGROUP.ARRIVE ;  /* 0x00000000000079c5 */ /* 0x000fcc0000000000 */
[----:B------:R-:W-:Y:S01]  /*46a0*/  QGMMA.64x16x32.F32.E4M3.E4M3 R176, gdesc[UR4], R176, gsb0 ;  /* 0x0020000004b079f3 */ /* 0x000fe200080008b0 */
[----:B------:R-:W-:Y:S01]  /*46b0*/  UIADD3 UR9, UR56, 0x82, URZ ;  /* 0x0000008238097890 */ /* 0x000fe2000fffe03f */
[----:B------:R-:W-:Y:S01]  /*46c0*/  UMOV UR16, UR4 ;  /* 0x0000000400107c82 */ /* 0x000fe20008000000 */
[----:B------:R-:W-:Y:S01]  /*46d0*/  UMOV UR17, UR5 ;  /* 0x0000000500117c82 */ /* 0x000fe20008000000 */
[----:B------:R-:W-:-:S04]  /*46e0*/  UMOV UR19, 0x40000040 ;  /* 0x4000004000137882 */ /* 0x000fc80000000000 */
        /* <DEDUP_REMOVED lines=9> */
[----:B------:R-:W-:Y:S01]  /*4780*/  STL [R1+0x220], RZ ;  /* 0x000220ff01007387 */ /* 0x000fe20000100800 */
[----:B------:R-:W-:Y:S01]  /*4790*/  IMAD.MOV.U32 R21, RZ, RZ, R166 ;  /* 0x000000ffff157224 */ /* 0x000fe200078e00a6 */
[----:B------:R-:W-:Y:S01]  /*47a0*/  MOV R23, R164 ;  /* 0x000000a400177202 */ /* 0x000fe20000000f00 */
[----:B------:R-:W-:Y:S02]  /*47b0*/  IMAD.MOV.U32 R20, RZ, RZ, R167 ;  /* 0x000000ffff147224 */ /* 0x000fe400078e00a7 */
[----:B------:R-:W-:Y:S01]  /*47c0*/  IMAD.MOV.U32 R22, RZ, RZ, R165 ;  /* 0x000000ffff167224 */ /* 0x000fe200078e00a5 */
[----:B------:R-:W4:Y:S01]  /*47d0*/  LDL.LU.64 R166, [R1+0x800] ;  /* 0x0008000001a67983 */ /* 0x000f220000300a00 */
[----:B------:R-:W-:Y:S02]  /*47e0*/  IMAD.MOV.U32 R225, RZ, RZ, R162 ;  /* 0x000000ffffe17224 */ /* 0x000fe400078e00a2 */
[----:B------:R-:W-:Y:S01]  /*47f0*/  IMAD.MOV.U32 R224, RZ, RZ, R163 ;  /* 0x000000ffffe07224 */ /* 0x000fe200078e00a3 */
[----:B------:R-:W4:Y:S01]  /*4800*/  LDL.LU.64 R164, [R1+0x7f8] ;  /* 0x0007f80001a47983 */ /* 0x000f220000300a00 */
[----:B------:R-:W-:-:S02]  /*4810*/  IMAD.MOV.U32 R227, RZ, RZ, R160 ;  /* 0x000000ffffe37224 */ /* 0x000fc400078e00a0 */
[----:B------:R-:W-:Y:S01]  /*4820*/  IMAD.MOV.U32 R226, RZ, RZ, R161 ;  /* 0x000000ffffe27224 */ /* 0x000fe200078e00a1 */
[----:B------:R-:W4:Y:S04]  /*4830*/  LDL.LU.64 R162, [R1+0x7f0] ;  /* 0x0007f00001a27983 */ /* 0x000f280000300a00 */
[----:B------:R-:W4:Y:S01]  /*4840*/  LDL.LU.64 R160, [R1+0x7e8] ;  /* 0x0007e80001a07983 */ /* 0x000f220000300a00 */
[----:B------:R-:W-:Y:S02]  /*4850*/  WARPGROUP.DEPBAR.LE gsb0, 0x0 ;  /* 0x00008000000079c5 */ /* 0x000fe40000010000 */
[----:B---3--:R-:W-:-:S06]  /*4860*/  WARPGROUP.ARRIVE ;  /* 0x00000000000079c5 */ /* 0x008fcc0000000000 */
[----:B------:R-:W-:Y:S01]  /*4870*/  QGMMA.64x16x32.F32.E4M3.E4M3 R208, gdesc[UR12], R208, gsb0 ;  /* 0x002000000cd079f3 */ /* 0x000fe200080008d0 */
[----:B------:R-:W-:Y:S04]  /*4880*/  STL.64 [R1+0x80], R176 ;  /* 0x000080b001007387 */ /* 0x000fe80000100a00 */
[----:B------:R-:W-:Y:S04]  /*4890*/  STL.64 [R1+0x88], R178 ;  /* 0x000088b201007387 */ /* 0x000fe80000100a00 */
[----:B------:R-:W-:Y:S04]  /*48a0*/  STL.64 [R1+0x90], R180 ;  /* 0x000090b401007387 */ /* 0x000fe80000100a00 */
[----:B------:R0:W-:Y:S04]  /*48b0*/  STL.64 [R1+0x98], R182 ;  /* 0x000098b601007387 */ /* 0x0001e80000100a00 */
[----:B0-----:R-:W3:Y:S04]  /*48c0*/  LDL.LU.64 R182, [R1+0x7e0] ;  /* 0x0007e00001b67983 */ /* 0x001ee80000300a00 */
[----:B------:R-:W3:Y:S04]  /*48d0*/  LDL.LU.64 R180, [R1+0x7d8] ;  /* 0x0007d80001b47983 */ /* 0x000ee80000300a00 */
[----:B------:R-:W3:Y:S04]  /*48e0*/  LDL.LU.64 R178, [R1+0x7d0] ;  /* 0x0007d00001b27983 */ /* 0x000ee80000300a00 */
[----:B------:R-:W3:Y:S04]  /*48f0*/  LDL.LU.64 R176, [R1+0x7c8] ;  /* 0x0007c80001b07983 */ /* 0x000ee80000300a00 */
[----:B------:R-:W-:Y:S04]  /*4900*/  STL.64 [R1+0x40], R192 ;  /* 0x000040c001007387 */ /* 0x000fe80000100a00 */
[----:B------:R-:W-:Y:S04]  /*4910*/  STL.64 [R1+0x48], R194 ;  /* 0x000048c201007387 */ /* 0x000fe80000100a00 */
[----:B------:R-:W-:Y:S04]  /*4920*/  STL.64 [R1+0x50], R196 ;  /* 0x000050c401007387 */ /* 0x000fe80000100a00 */
[----:B------:R0:W-:Y:S01]  /*4930*/  STL.64 [R1+0x58], R198 ;  /* 0x000058c601007387 */ /* 0x0001e20000100a00 */
[----:B------:R-:W-:-:S02]  /*4940*/  WARPGROUP.DEPBAR.LE gsb0, 0x0 ;  /* 0x00008000000079c5 */ /* 0x000fc40000010000 */
[----:B------:R-:W-:Y:S01]  /*4950*/  MOV R5, R214 ;  /* 0x000000d600057202 */ /* 0x000fe20000000f00 */
[----:B------:R-:W-:Y:S02]  /*4960*/  IMAD.MOV.U32 R0, RZ, RZ, R215 ;  /* 0x000000ffff007224 */ /* 0x000fe400078e00d7 */
[----:B------:R-:W-:Y:S02]  /*4970*/  IMAD.MOV.U32 R7, RZ, RZ, R212 ;  /* 0x000000ffff077224 */ /* 0x000fe400078e00d4 */
[----:B------:R-:W-:Y:S01]  /*4980*/  IMAD.MOV.U32 R6, RZ, RZ, R213 ;  /* 0x000000ffff067224 */ /* 0x000fe200078e00d5 */
[----:B0-----:R-:W2:Y:S04]  /*4990*/  LDL.LU.64 R198, [R1+0x7c0] ;  /* 0x0007c00001c67983 */ /* 0x001ea80000300a00 */
[----:B------:R-:W2:Y:S01]  /*49a0*/  LDL.LU.64 R196, [R1+0x7b8] ;  /* 0x0007b80001c47983 */ /* 0x000ea20000300a00 */
[----:B------:R-:W-:-:S03]  /*49b0*/  IMAD.MOV.U32 R17, RZ, RZ, R210 ;  /* 0x000000ffff117224 */ /* 0x000fc600078e00d2 */
[----:B------:R-:W2:Y:S01]  /*49c0*/  LDL.LU.64 R194, [R1+0x7b0] ;  /* 0x0007b00001c27983 */ /* 0x000ea20000300a00 */
[----:B------:R-:W-:-:S03]  /*49d0*/  IMAD.MOV.U32 R16, RZ, RZ, R211 ;  /* 0x000000ffff107224 */ /* 0x000fc600078e00d3 */
[----:B------:R-:W2:Y:S01]  /*49e0*/  LDL.LU.64 R192, [R1+0x7a8] ;  /* 0x0007a80001c07983 */ /* 0x000ea20000300a00 */
[----:B------:R-:W-:Y:S01]  /*49f0*/  IMAD.MOV.U32 R19, RZ, RZ, R208 ;  /* 0x000000ffff137224 */ /* 0x000fe200078e00d0 */
[----:B------:R-:W-:Y:S02]  /*4a00*/  MOV R18, R209 ;  /* 0x000000d100127202 */ /* 0x000fe40000000f00 */
[----:B------:R-:W4:Y:S04]  /*4a10*/  LDL.LU.64 R214, [R1+0x7a0] ;  /* 0x0007a00001d67983 */ /* 0x000f280000300a00 */
[----:B------:R-:W4:Y:S04]  /*4a20*/  LDL.LU.64 R212, [R1+0x798] ;  /* 0x0007980001d47983 */ /* 0x000f280000300a00 */
[----:B------:R-:W4:Y:S04]  /*4a30*/  LDL.LU.64 R210, [R1+0x790] ;  /* 0x0007900001d27983 */ /* 0x000f280000300a00 */
[----:B------:R-:W4:Y:S01]  /*4a40*/  LDL.LU.64 R208, [R1+0x788] ;  /* 0x0007880001d07983 */ /* 0x000f220000300a00 */
[----:B------:R-:W-:Y:S01]  /*4a50*/  UIADD3 UR54, UR56, 0x182, URZ ;  /* 0x0000018238367890 */ /* 0x000fe2000fffe03f */
[----:B------:R-:W-:Y:S01]  /*4a60*/  UMOV UR52, UR4 ;  /* 0x0000000400347c82 */ /* 0x000fe20008000000 */
[----:B------:R-:W-:Y:S01]  /*4a70*/  UMOV UR53, UR5 ;  /* 0x0000000500357c82 */ /* 0x000fe20008000000 */
[----:B------:R-:W-:Y:S01]  /*4a80*/  UMOV UR55, 0x40000040 ;  /* 0x4000004000377882 */ /* 0x000fe20000000000 */
        /* <DEDUP_REMOVED lines=8> */
[----:B------:R-:W-:Y:S01]  /*4b10*/  UMOV UR58, UR18 ;  /* 0x00000012003a7c82 */ /* 0x000fe20008000000 */
[----:B------:R-:W-:Y:S01]  /*4b20*/  UIADD3 UR18, UR56, 0x302, URZ ;  /* 0x0000030238127890 */ /* 0x000fe2000fffe03f */
[----:B------:R-:W-:Y:S01]  /*4b30*/  UMOV UR59, UR19 ;  /* 0x00000013003b7c82 */ /* 0x000fe20008000000 */
[----:B------:R-:W-:Y:S01]  /*4b40*/  UMOV UR16, UR4 ;  /* 0x0000000400107c82 */ /* 0x000fe20008000000 */
[----:B------:R-:W-:Y:S01]  /*4b50*/  UMOV UR17, UR5 ;  /* 0x0000000500117c82 */ /* 0x000fe20008000000 */
[----:B------:R-:W-:Y:S01]  /*4b60*/  UMOV UR19, 0x40000040 ;  /* 0x4000004000137882 */ /* 0x000fe20000000000 */
[----:B------:R-:W-:Y:S01]  /*4b70*/  UIADD3 UR22, UR56, 0x382, URZ ;  /* 0x0000038238167890 */ /* 0x000fe2000fffe03f */
[----:B------:R-:W-:Y:S01]  /*4b80*/  UMOV UR20, UR4 ;  /* 0x0000000400147c82 */ /* 0x000fe20008000000 */
[----:B------:R-:W-:Y:S01]  /*4b90*/  UMOV UR21, UR5 ;  /* 0x0000000500157c82 */ /* 0x000fe20008000000 */
[----:B------:R-:W-:Y:S01]  /*4ba0*/  UMOV UR23, 0x40000040 ;  /* 0x4000004000177882 */ /* 0x000fe20000000000 */
[----:B----4-:R-:W-:-:S06]  /*4bb0*/  WARPGROUP.ARRIVE ;  /* 0x00000000000079c5 */ /* 0x010fcc0000000000 */
[----:B------:R-:W-:Y:S01]  /*4bc0*/  QGMMA.64x16x32.F32.E4M3.E4M3 R208, gdesc[UR52], R208, gsb0 ;  /* 0x0020000034d079f3 */ /* 0x000fe200080008d0 */
[----:B------:R-:W-:Y:S01]  /*4bd0*/  UMOV UR52, UR8 ;  /* 0x0000000800347c82 */ /* 0x000fe20008000000 */
[----:B------:R-:W-:Y:S01]  /*4be0*/  UMOV UR53, UR9 ;  /* 0x0000000900357c82 */ /* 0x000fe20008000000 */
[----:B------:R-:W-:Y:S01]  /*4bf0*/  UMOV UR8, UR4 ;  /* 0x0000000400087c82 */ /* 0x000fe20008000000 */
[----:B------:R-:W-:Y:S01]  /*4c00*/  UMOV UR9, UR5 ;  /* 0x0000000500097c82 */ /* 0x000fe20008000000 */
[----:B------:R-:W-:Y:S02]  /*4c10*/  WARPGROUP.DEPBAR.LE gsb0, 0x0 ;  /* 0x00008000000079c5 */ /* 0x000fe40000010000 */
[----:B--2---:R-:W-:-:S06]  /*4c20*/  WARPGROUP.ARRIVE ;  /* 0x00000000000079c5 */ /* 0x004fcc0000000000 */
[----:B------:R-:W-:Y:S03]  /*4c30*/  QGMMA.64x16x32.F32.E4M3.E4M3 R192, gdesc[UR8], R192, gsb0 ;  /* 0x0020000008c079f3 */ /* 0x000fe600080008c0 */
[----:B------:R-:W-:Y:S02]  /*4c40*/  WARPGROUP.DEPBAR.LE gsb0, 0x0 ;  /* 0x00008000000079c5 */ /* 0x000fe40000010000 */
[----:B---3--:R-:W-:-:S06]  /*4c50*/  WARPGROUP.ARRIVE ;  /* 0x00000000000079c5 */ /* 0x008fcc0000000000 */
[----:B------:R-:W-:Y:S03]  /*4c60*/  QGMMA.64x16x32.F32.E4M3.E4M3 R176, gdesc[UR12], R176, gsb0 ;  /* 0x002000000cb079f3 */ /* 0x000fe600080008b0 */
[----:B------:R-:W-:Y:S02]  /*4c70*/  WARPGROUP.DEPBAR.LE gsb0, 0x0 ;  /* 0x00008000000079c5 */ /* 0x000fe40000010000 */
[----:B------:R-:W-:-:S06]  /*4c80*/  WARPGROUP.ARRIVE ;  /* 0x00000000000079c5 */ /* 0x000fcc0000000000 */
[----:B------:R-:W-:Y:S03]  /*4c90*/  QGMMA.64x16x32.F32.E4M3.E4M3 R160, gdesc[UR16], R160, gsb0 ;  /* 0x0020000010a079f3 */ /* 0x000fe600080008a0 */
[----:B------:R-:W-:Y:S02]  /*4ca0*/  WARPGROUP.DEPBAR.LE gsb0, 0x0 ;  /* 0x00008000000079c5 */ /* 0x000fe40000010000 */
[----:B------:R-:W-:-:S06]  /*4cb0*/  WARPGROUP.ARRIVE ;  /* 0x00000000000079c5 */ /* 0x000fcc0000000000 */
[----:B------:R-:W-:Y:S01]  /*4cc0*/  QGMMA.64x16x32.F32.E4M3.E4M3 R144, gdesc[UR20], R144, gsb0 ;  /* 0x00200000149079f3 */ /* 0x000fe20008000890 */
[----:B------:R-:W-:Y:S01]  /*4cd0*/  UIADD3 UR26, UR56, 0x402, URZ ;  /* 0x00000402381a7890 */ /* 0x000fe2000fffe03f */
[----:B------:R-:W-:Y:S01]  /*4ce0*/  UMOV UR24, UR4 ;  /* 0x0000000400187c82 */ /* 0x000fe20008000000 */
[----:B------:R-:W-:Y:S01]  /*4cf0*/  UMOV UR25, UR5 ;  /* 0x0000000500197c82 */ /* 0x000fe20008000000 */
[----:B------:R-:W-:Y:S01]  /*4d00*/  UMOV UR27, 0x40000040 ;  /* 0x40000040001b7882 */ /* 0x000fe20000000000 */
        /* <DEDUP_REMOVED lines=46> */
[----:B------:R-:W-:-:S06]  /*4ff0*/  UMOV UR49, 0x40000040 ;  /* 0x4000004000317882 */ /* 0x000fcc0000000000 */
[----:B------:R-:W-:Y:S01]  /*5000*/  UMOV UR48, UR8 ;  /* 0x0000000800307c82 */ /* 0x000fe20008000000 */
[----:B------:R-:W-:Y:S02]  /*5010*/  WARPGROUP.DEPBAR.LE gsb0, 0x0 ;  /* 0x00008000000079c5 */ /* 0x000fe40000010000 */
[----:B------:R-:W-:-:S06]  /*5020*/  WARPGROUP.ARRIVE ;  /* 0x00000000000079c5 */ /* 0x000fcc0000000000 */
[----:B------:R-:W-:Y:S01]  /*5030*/  QGMMA.64x16x32.F32.E4M3.E4M3 R24, gdesc[UR48], R24, gsb0 ;  /* 0x00200000301879f3 */ /* 0x000fe20008000818 */
[----:B------:R-:W-:Y:S01]  /*5040*/  UMOV UR44, UR48 ;  /* 0x00000030002c7c82 */ /* 0x000fe20008000000 */
        /* <DEDUP_REMOVED lines=41> */
[----:B------:R-:W-:Y:S04]  /*52e0*/  STL.64 [R1+0x720], R214 ;  /* 0x000720d601007387 */ /* 0x000fe80000100a00 */
[----:B------:R-:W-:Y:S04]  /*52f0*/  STL.64 [R1+0x718], R212 ;  /* 0x000718d401007387 */ /* 0x000fe80000100a00 */
[----:B------:R-:W-:Y:S04]  /*5300*/  STL.64 [R1+0x710], R210 ;  /* 0x000710d201007387 */ /* 0x000fe80000100a00 */
[----:B------:R-:W-:Y:S04]  /*5310*/  STL.64 [R1+0x708], R208 ;  /* 0x000708d001007387 */ /* 0x000fe80000100a00 */
[----:B------:R-:W-:Y:S01]  /*5320*/  STL.64 [R1+0x740], R198 ;  /* 0x000740c601007387 */ /* 0x000fe20000100a00 */
[----:B------:R-:W-:-:S02]  /*5330*/  WARPGROUP.DEPBAR.LE gsb0, 0x0 ;  /* 0x00008000000079c5 */ /* 0x000fc40000010000 */
[----:B------:R-:W-:-:S06]  /*5340*/  WARPGROUP.ARRIVE ;  /* 0x00000000000079c5 */ /* 0x000fcc0000000000 */
[----:B------:R-:W-:Y:S01]  /*5350*/  QGMMA.64x16x32.F32.E4M3.E4M3 R168, gdesc[UR12], R168, gsb0 ;  /* 0x002000000ca879f3 */ /* 0x000fe200080008a8 */
[----:B------:R-:W-:Y:S04]  /*5360*/  STL.64 [R1+0x738], R196 ;  /* 0x000738c401007387 */ /* 0x000fe80000100a00 */
[----:B------:R-:W-:Y:S04]  /*5370*/  STL.64 [R1+0x730], R194 ;  /* 0x000730c201007387 */ /* 0x000fe80000100a00 */
[----:B------:R-:W-:Y:S04]  /*5380*/  STL.64 [R1+0x728], R192 ;  /* 0x000728c001007387 */ /* 0x000fe80000100a00 */
[----:B------:R-:W-:Y:S04]  /*5390*/  STL.64 [R1+0x760], R182 ;  /* 0x000760b601007387 */ /* 0x000fe80000100a00 */
[----:B------:R-:W-:Y:S04]  /*53a0*/  STL.64 [R1+0x758], R180 ;  /* 0x000758b401007387 */ /* 0x000fe80000100a00 */
[----:B------:R-:W-:Y:S04]  /*53b0*/  STL.64 [R1+0x750], R178 ;  /* 0x000750b201007387 */ /* 0x000fe80000100a00 */
[----:B------:R0:W-:Y:S04]  /*53c0*/  STL.64 [R1+0x748], R176 ;  /* 0x000748b001007387 */ /* 0x0001e80000100a00 */
[----:B------:R-:W-:Y:S04]  /*53d0*/  STL.64 [R1+0x780], R166 ;  /* 0x000780a601007387 */ /* 0x000fe80000100a00 */
[----:B------:R-:W-:Y:S04]  /*53e0*/  STL.64 [R1+0x778], R164 ;  /* 0x000778a401007387 */ /* 0x000fe80000100a00 */
        /* <DEDUP_REMOVED lines=13> */
[----:B0-----:R-:W2:Y:S04]  /*54c0*/  LDL.LU.64 R176, [R1+0x80] ;  /* 0x0000800001b07983 */ /* 0x001ea80000300a00 */
[----:B------:R-:W2:Y:S04]  /*54d0*/  LDL.LU.64 R178, [R1+0x88] ;  /* 0x0000880001b27983 */ /* 0x000ea80000300a00 */
[----:B------:R-:W2:Y:S04]  /*54e0*/  LDL.LU.64 R180, [R1+0x90] ;  /* 0x0000900001b47983 */ /* 0x000ea80000300a00 */
[----:B------:R-:W2:Y:S01]  /*54f0*/  LDL.LU.64 R182, [R1+0x98] ;  /* 0x0000980001b67983 */ /* 0x000ea20000300a00 */
[----:B------:R-:W-:-:S02]  /*5500*/  WARPGROUP.DEPBAR.LE gsb0, 0x0 ;  /* 0x00008000000079c5 */ /* 0x000fc40000010000 */
[----:B------:R-:W-:Y:S01]  /*5510*/  WARPGROUP.ARRIVE ;  /* 0x00000000000079c5 */ /* 0x000fe20000000000 */
[----:B------:R-:W-:Y:S01]  /*5520*/  UMOV UR8, UR48 ;  /* 0x0000003000087c82 */ /* 0x000fe20008000000 */
[----:B------:R-:W-:-:S04]  /*5530*/  UMOV UR9, UR49 ;  /* 0x0000003100097c82 */ /* 0x000fc80008000000 */
[----:B------:R-:W-:Y:S01]  /*5540*/  QGMMA.64x16x32.F32.E4M3.E4M3 R184, gdesc[UR8], R184, gsb0 ;  /* 0x0020000008b879f3 */ /* 0x000fe200080008b8 */
[----:B------:R-:W-:Y:S04]  /*5550*/  STL [R1+0x1f0], RZ ;  /* 0x0001f0ff01007387 */ /* 0x000fe80000100800 */
[----:B------:R-:W3:Y:S04]  /*5560*/  LDL.LU.64 R192, [R1+0x40] ;  /* 0x0000400001c07983 */ /* 0x000ee80000300a00 */
[----:B------:R-:W3:Y:S04]  /*5570*/  LDL.LU.64 R194, [R1+0x48] ;  /* 0x0000480001c27983 */ /* 0x000ee80000300a00 */
[----:B------:R-:W3:Y:S04]  /*5580*/  LDL.LU.64 R196, [R1+0x50] ;  /* 0x0000500001c47983 */ /* 0x000ee80000300a00 */
[----:B------:R-:W3:Y:S01]  /*5590*/  LDL.LU.64 R198, [R1+0x58] ;  /* 0x0000580001c67983 */ /* 0x000ee20000300a00 */
[----:B------:R-:W-:Y:S01]  /*55a0*/  UMOV UR4, UR52 ;  /* 0x0000003400047c82 */ /* 0x000fe20008000000 */
[----:B------:R-:W-:Y:S01]  /*55b0*/  UMOV UR5, UR53 ;  /* 0x0000003500057c82 */ /* 0x000fe20008000000 */
[----:B------:R-:W-:Y:S01]  /*55c0*/  UMOV UR52, UR48 ;  /* 0x0000003000347c82 */ /* 0x000fe20008000000 */
[----:B------:R-:W-:Y:S01]  /*55d0*/  UMOV UR53, UR49 ;  /* 0x0000003100357c82 */ /* 0x000fe20008000000 */
[----:B------:R-:W-:-:S02]  /*55e0*/  WARPGROUP.DEPBAR.LE gsb0, 0x0 ;  /* 0x00008000000079c5 */ /* 0x000fc40000010000 */
[----:B------:R-:W-:-:S06]  /*55f0*/  WARPGROUP.ARRIVE ;  /* 0x00000000000079c5 */ /* 0x000fcc0000000000 */
[----:B------:R-:W-:Y:S01]  /*5600*/  QGMMA.64x16x32.F32.E4M3.E4M3 R200, gdesc[UR52], R200, gsb0 ;  /* 0x0020000034c879f3 */ /* 0x000fe200080008c8 */
[----:B------:R-:W-:Y:S01]  /*5610*/  UMOV UR8, UR48 ;  /* 0x0000003000087c82 */ /* 0x000fe20008000000 */
[----:B------:R-:W-:Y:S01]  /*5620*/  UMOV UR9, UR49 ;  /* 0x0000003100097c82 */ /* 0x000fe20008000000 */
[----:B------:R-:W-:Y:S01]  /*5630*/  UMOV UR10, UR4 ;  /* 0x00000004000a7c82 */ /* 0x000fe20008000000 */
[----:B------:R-:W-:Y:S01]  /*5640*/  UMOV UR11, UR5 ;  /* 0x00000005000b7c82 */ /* 0x000fe20008000000 */
[----:B------:R-:W-:Y:S02]  /*5650*/  WARPGROUP.DEPBAR.LE gsb0, 0x0 ;  /* 0x00008000000079c5 */ /* 0x000fe40000010000 */
        /* <DEDUP_REMOVED lines=9> */
[----:B-1----:R-:W-:Y:S01]  /*56f0*/  IMAD.MOV.U32 R160, RZ, RZ, R227 ;  /* 0x000000ffffa07224 */ /* 0x002fe200078e00e3 */
[----:B------:R-:W-:Y:S01]  /*5700*/  MOV R163, R224 ;  /* 0x000000e000a37202 */ /* 0x000fe20000000f00 */
[----:B------:R-:W-:Y:S02]  /*5710*/  IMAD.MOV.U32 R161, RZ, RZ, R226 ;  /* 0x000000ffffa17224 */ /* 0x000fe400078e00e2 */
[----:B------:R-:W-:Y:S02]  /*5720*/  IMAD.MOV.U32 R162, RZ, RZ, R225 ;  /* 0x000000ffffa27224 */ /* 0x000fe400078e00e1 */
[----:B------:R-:W-:Y:S02]  /*5730*/  IMAD.MOV.U32 R164, RZ, RZ, R23 ;  /* 0x000000ffffa47224 */ /* 0x000fe400078e0017 */
[----:B------:R-:W-:Y:S02]  /*5740*/  IMAD.MOV.U32 R165, RZ, RZ, R22 ;  /* 0x000000ffffa57224 */ /* 0x000fe400078e0016 */
[----:B------:R-:W-:-:S02]  /*5750*/  IMAD.MOV.U32 R166, RZ, RZ, R21 ;  /* 0x000000ffffa67224 */ /* 0x000fc400078e0015 */
[----:B------:R-:W-:Y:S01]  /*5760*/  IMAD.MOV.U32 R167, RZ, RZ, R20 ;  /* 0x000000ffffa77224 */ /* 0x000fe200078e0014 */
[----:B------:R-:W-:Y:S01]  /*5770*/  UMOV UR4, UR48 ;  /* 0x0000003000047c82 */ /* 0x000fe20008000000 */
[----:B------:R-:W-:Y:S01]  /*5780*/  UMOV UR5, UR49 ;  /* 0x0000003100057c82 */ /* 0x000fe20008000000 */
[----:B------:R-:W-:-:S03]  /*5790*/  WARPGROUP.DEPBAR.LE gsb0, 0x0 ;  /* 0x00008000000079c5 */ /* 0x000fc60000010000 */
[----:B------:R-:W-:-:S06]  /*57a0*/  WARPGROUP.ARRIVE ;  /* 0x00000000000079c5 */ /* 0x000fcc0000000000 */
[----:B------:R-:W-:Y:S01]  /*57b0*/  QGMMA.64x16x32.F32.E4M3.E4M3 R160, gdesc[UR4], R160, gsb0 ;  /* 0x0020000004a079f3 */ /* 0x000fe200080008a0 */
[----:B------:R-:W-:Y:S02]  /*57c0*/  UIADD3 UR12, UR57, 0x4, URZ ;  /* 0x00000004390c7890 */ /* 0x000fe4000fffe03f */
[----:B------:R-:W-:Y:S01]  /*57d0*/  UIADD3 UR8, UR56, 0x4, URZ ;  /* 0x0000000438087890 */ /* 0x000fe2000fffe03f */
[----:B------:R-:W-:Y:S01]  /*57e0*/  UMOV UR5, 0x40000040 ;  /* 0x4000004000057882 */ /* 0x000fe20000000000 */
[----:B------:R-:W-:-:S03]  /*57f0*/  UMOV UR7, 0x40000040 ;  /* 0x4000004000077882 */ /* 0x000fc60000000000 */
[----:B------:R-:W-:Y:S02]  /*5800*/  UMOV UR4, UR12 ;  /* 0x0000000c00047c82 */ /* 0x000fe40008000000 */
[----:B------:R-:W-:Y:S01]  /*5810*/  UMOV UR6, UR8 ;  /* 0x0000000800067c82 */ /* 0x000fe20008000000 */
[----:B------:R-:W-:Y:S02]  /*5820*/  WARPGROUP.DEPBAR.LE gsb0, 0x0 ;  /* 0x00008000000079c5 */ /* 0x000fe40000010000 */
[----:B--2---:R-:W-:-:S06]  /*5830*/  WARPGROUP.ARRIVE ;  /* 0x00000000000079c5 */ /* 0x004fcc0000000000 */
[----:B------:R-:W-:Y:S01]  /*5840*/  QGMMA.64x16x32.F32.E4M3.E4M3 R176, gdesc[UR4], R176, gsb0 ;  /* 0x0020000004b079f3 */ /* 0x000fe200080008b0 */
[----:B------:R-:W-:Y:S01]  /*5850*/  UIADD3 UR9, UR56, 0x84, URZ ;  /* 0x0000008438097890 */ /* 0x000fe2000fffe03f */
[----:B------:R-:W-:Y:S01]  /*5860*/  UMOV UR16, UR4 ;  /* 0x0000000400107c82 */ /* 0x000fe20008000000 */
[----:B------:R-:W-:Y:S01]  /*5870*/  UMOV UR17, UR5 ;  /* 0x0000000500117c82 */ /* 0x000fe20008000000 */
[----:B------:R-:W-:-:S04]  /*5880*/  UMOV UR19, 0x40000040 ;  /* 0x4000004000137882 */ /* 0x000fc80000000000 */
[----:B------:R-:W-:Y:S01]  /*5890*/  UMOV UR18, UR9 ;  /* 0x0000000900127c82 */ /* 0x000fe20008000000 */
[----:B------:R-:W-:Y:S02]  /*58a0*/  WARPGROUP.DEPBAR.LE gsb0, 0x0 ;  /* 0x00008000000079c5 */ /* 0x000fe40000010000 */
[----:B---3--:R-:W-:-:S06]  /*58b0*/  WARPGROUP.ARRIVE ;  /* 0x00000000000079c5 */ /* 0x008fcc0000000000 */
[----:B------:R-:W-:Y:S01]  /*58c0*/  QGMMA.64x16x32.F32.E4M3.E4M3 R192, gdesc[UR16], R192, gsb0 ;  /* 0x0020000010c079f3 */ /* 0x000fe200080008c0 */
[----:B------:R-:W-:Y:S01]  /*58d0*/  MOV R208, R19 ;  /* 0x0000001300d07202 */ /* 0x000fe20000000f00 */
[----:B------:R-:W-:Y:S01]  /*58e0*/  IMAD.MOV.U32 R209, RZ, RZ, R18 ;  /* 0x000000ffffd17224 */ /* 0x000fe200078e0012 */
[----:B------:R-:W-:Y:S01]  /*58f0*/  MOV R213, R6 ;  /* 0x0000000600d57202 */ /* 0x000fe20000000f00 */
[----:B------:R-:W-:Y:S02]  /*5900*/  IMAD.MOV.U32 R210, RZ, RZ, R17 ;  /* 0x000000ffffd27224 */ /* 0x000fe400078e0011 */
[----:B------:R-:W-:Y:S02]  /*5910*/  IMAD.MOV.U32 R211, RZ, RZ, R16 ;  /* 0x000000ffffd37224 */ /* 0x000fe400078e0010 */
[----:B------:R-:W-:Y:S02]  /*5920*/  IMAD.MOV.U32 R212, RZ, RZ, R7 ;  /* 0x000000ffffd47224 */ /* 0x000fe400078e0007 */
[----:B------:R-:W-:-:S02]  /*5930*/  IMAD.MOV.U32 R214, RZ, RZ, R5 ;  /* 0x000000ffffd67224 */ /* 0x000fc400078e0005 */
[----:B------:R-:W-:Y:S01]  /*5940*/  IMAD.MOV.U32 R215, RZ, RZ, R0 ;  /* 0x000000ffffd77224 */ /* 0x000fe200078e0000 */
        /* <DEDUP_REMOVED lines=8> */
[----:B------:R-:W-:Y:S04]  /*59d0*/  STL [R1+0x1ec], RZ ;  /* 0x0001ecff01007387 */ /* 0x000fe80000100800 */
[----:B------:R-:W-:Y:S04]  /*59e0*/  STL.64 [R1+0x60], R160 ;  /* 0x000060a001007387 */ /* 0x000fe80000100a00 */
[----:B------:R-:W-:Y:S04]  /*59f0*/  STL.64 [R1+0x68], R162 ;  /* 0x000068a201007387 */ /* 0x000fe80000100a00 */
[----:B------:R-:W-:Y:S04]  /*5a00*/  STL.64 [R1+0x70], R164 ;  /* 0x000070a401007387 */ /* 0x000fe80000100a00 */
[----:B------:R0:W-:Y:S01]  /*5a10*/  STL.64 [R1+0x78], R166 ;  /* 0x000078a601007387 */ /* 0x0001e20000100a00 */
[----:B------:R-:W-:Y:S01]  /*5a20*/  IMAD.MOV.U32 R5, RZ, RZ, R182 ;  /* 0x000000ffff057224 */ /* 0x000fe200078e00b6 */
[----:B------:R-:W-:Y:S01]  /*5a30*/  MOV R0, R183 ;  /* 0x000000b700007202 */ /* 0x000fe20000000f00 */
[----:B------:R-:W-:Y:S01]  /*5a40*/  IMAD.MOV.U32 R7, RZ, RZ, R180 ;  /* 0x000000ffff077224 */ /* 0x000fe200078e00b4 */
[----:B------:R-:W-:Y:S01]  /*5a50*/  MOV R17, R178 ;  /* 0x000000b200117202 */ /* 0x000fe20000000f00 */
[----:B------:R-:W-:-:S02]  /*5a60*/  IMAD.MOV.U32 R6, RZ, RZ, R181 ;  /* 0x000000ffff067224 */ /* 0x000fc400078e00b5 */
[----:B------:R-:W-:Y:S01]  /*5a70*/  IMAD.MOV.U32 R16, RZ, RZ, R179 ;  /* 0x000000ffff107224 */ /* 0x000fe200078e00b3 */
[----:B0-----:R-:W2:Y:S04]  /*5a80*/  LDL.LU.64 R166, [R1+0x780] ;  /* 0x0007800001a67983 */ /* 0x001ea80000300a00 */
[----:B------:R-:W2:Y:S04]  /*5a90*/  LDL.LU.64 R164, [R1+0x778] ;  /* 0x0007780001a47983 */ /* 0x000ea80000300a00 */
[----:B------:R-:W2:Y:S01]  /*5aa0*/  LDL.LU.64 R162, [R1+0x770] ;  /* 0x0007700001a27983 */ /* 0x000ea20000300a00 */
[----:B------:R-:W-:-:S03]  /*5ab0*/  IMAD.MOV.U32 R19, RZ, RZ, R176 ;  /* 0x000000ffff137224 */ /* 0x000fc600078e00b0 */
[----:B------:R-:W2:Y:S01]  /*5ac0*/  LDL.LU.64 R160, [R1+0x768] ;  /* 0x0007680001a07983 */ /* 0x000ea20000300a00 */
[----:B------:R-:W-:-:S03]  /*5ad0*/  IMAD.MOV.U32 R18, RZ, RZ, R177 ;  /* 0x000000ffff127224 */ /* 0x000fc600078e00b1 */
[----:B------:R-:W3:Y:S01]  /*5ae0*/  LDL.LU.64 R182, [R1+0x760] ;  /* 0x0007600001b67983 */ /* 0x000ee20000300a00 */
[----:B------:R-:W-:-:S03]  /*5af0*/  IMAD.MOV.U32 R21, RZ, RZ, R198 ;  /* 0x000000ffff157224 */ /* 0x000fc600078e00c6 */
[----:B------:R-:W3:Y:S01]  /*5b00*/  LDL.LU.64 R180, [R1+0x758] ;  /* 0x0007580001b47983 */ /* 0x000ee20000300a00 */
[----:B------:R-:W-:Y:S01]  /*5b10*/  IMAD.MOV.U32 R20, RZ, RZ, R199 ;  /* 0x000000ffff147224 */ /* 0x000fe200078e00c7 */
[----:B------:R-:W-:Y:S02]  /*5b20*/  MOV R23, R196 ;  /* 0x000000c400177202 */ /* 0x000fe40000000f00 */
[----:B------:R-:W3:Y:S01]  /*5b30*/  LDL.LU.64 R178, [R1+0x750] ;  /* 0x0007500001b27983 */ /* 0x000ee20000300a00 */
[----:B------:R-:W-:-:S03]  /*5b40*/  IMAD.MOV.U32 R22, RZ, RZ, R197 ;  /* 0x000000ffff167224 */ /* 0x000fc600078e00c5 */
[----:B------:R-:W3:Y:S01]  /*5b50*/  LDL.LU.64 R176, [R1+0x748] ;  /* 0x0007480001b07983 */ /* 0x000ee20000300a00 */
[----:B------:R-:W-:Y:S02]  /*5b60*/  IMAD.MOV.U32 R225, RZ, RZ, R194 ;  /* 0x000000ffffe17224 */ /* 0x000fe400078e00c2 */
[----:B------:R-:W-:Y:S01]  /*5b70*/  IMAD.MOV.U32 R224, RZ, RZ, R195 ;  /* 0x000000ffffe07224 */ /* 0x000fe200078e00c3 */
[----:B------:R-:W4:Y:S01]  /*5b80*/  LDL.LU.64 R198, [R1+0x740] ;  /* 0x0007400001c67983 */ /* 0x000f220000300a00 */
[----:B------:R-:W-:Y:S02]  /*5b90*/  IMAD.MOV.U32 R227, RZ, RZ, R192 ;  /* 0x000000ffffe37224 */ /* 0x000fe400078e00c0 */
[----:B------:R-:W-:Y:S01]  /*5ba0*/  IMAD.MOV.U32 R226, RZ, RZ, R193 ;  /* 0x000000ffffe27224 */ /* 0x000fe200078e00c1 */
[----:B------:R-:W4:Y:S01]  /*5bb0*/  LDL.LU.64 R196, [R1+0x738] ;  /* 0x0007380001c47983 */ /* 0x000f220000300a00 */
[----:B------:R-:W-:-:S03]  /*5bc0*/  WARPGROUP.DEPBAR.LE gsb0, 0x0 ;  /* 0x00008000000079c5 */ /* 0x000fc60000010000 */
[----:B------:R-:W4:Y:S04]  /*5bd0*/  LDL.LU.64 R194, [R1+0x730] ;  /* 0x0007300001c27983 */ /* 0x000f280000300a00 */
[----:B------:R-:W4:Y:S04]  /*5be0*/  LDL.LU.64 R192, [R1+0x728] ;  /* 0x0007280001c07983 */ /* 0x000f280000300a00 */
[----:B------:R-:W-:Y:S04]  /*5bf0*/  STL.64 [R1], R208 ;  /* 0x000000d001007387 */ /* 0x000fe80000100a00 */
[----:B------:R-:W-:Y:S04]  /*5c00*/  STL.64 [R1+0x8], R210 ;  /* 0x000008d201007387 */ /* 0x000fe80000100a00 */
[----:B------:R-:W-:Y:S04]  /*5c10*/  STL.64 [R1+0x10], R212 ;  /* 0x000010d401007387 */ /* 0x000fe80000100a00 */
[----:B------:R0:W-:Y:S04]  /*5c20*/  STL.64 [R1+0x18], R214 ;  /* 0x000018d601007387 */ /* 0x0001e80000100a00 */
[----:B0-----:R-:W2:Y:S04]  /*5c30*/  LDL.LU.64 R214, [R1+0x720] ;  /* 0x0007200001d67983 */ /* 0x001ea80000300a00 */
[----:B------:R-:W2:Y:S04]  /*5c40*/  LDL.LU.64 R212, [R1+0x718] ;  /* 0x0007180001d47983 */ /* 0x000ea80000300a00 */
[----:B------:R-:W2:Y:S04]  /*5c50*/  LDL.LU.64 R210, [R1+0x710] ;  /* 0x0007100001d27983 */ /* 0x000ea80000300a00 */
[----:B------:R-:W2:Y:S01]  /*5c60*/  LDL.LU.64 R208, [R1+0x708] ;  /* 0x0007080001d07983 */ /* 0x000ea20000300a00 */
        /* <DEDUP_REMOVED lines=22> */
[----:B--2---:R-:W-:-:S06]  /*5dd0*/  WARPGROUP.ARRIVE ;  /* 0x00000000000079c5 */ /* 0x004fcc0000000000 */
[----:B------:R-:W-:Y:S01]  /*5de0*/  QGMMA.64x16x32.F32.E4M3.E4M3 R208, gdesc[UR52], R208, gsb0 ;  /* 0x0020000034d079f3 */ /* 0x000fe200080008d0 */
[----:B------:R-:W-:Y:S01]  /*5df0*/  UMOV UR52, UR8 ;  /* 0x0000000800347c82 */ /* 0x000fe20008000000 */
[----:B------:R-:W-:Y:S01]  /*5e00*/  UMOV UR53, UR9 ;  /* 0x0000000900357c82 */ /* 0x000fe20008000000 */
[----:B------:R-:W-:Y:S01]  /*5e10*/  UMOV UR8, UR4 ;  /* 0x0000000400087c82 */ /* 0x000fe20008000000 */
[----:B------:R-:W-:Y:S01]  /*5e20*/  UMOV UR9, UR5 ;  /* 0x0000000500097c82 */ /* 0x000fe20008000000 */
[----:B------:R-:W-:Y:S02]  /*5e30*/  WARPGROUP.DEPBAR.LE gsb0, 0x0 ;  /* 0x00008000000079c5 */ /* 0x000fe40000010000 */
[----:B----4-:R-:W-:-:S06]  /*5e40*/  WARPGROUP.ARRIVE ;  /* 0x00000000000079c5 */ /* 0x010fcc0000000000 */
        /* <DEDUP_REMOVED lines=153> */
[----:B------:R-:W-:Y:S04]  /*67e0*/  STL [R1+0x1bc], RZ ;  /* 0x0001bcff01007387 */ /* 0x000fe80000100800 */
[----:B------:R-:W3:Y:S04]  /*67f0*/  LDL.LU.64 R208, [R1] ;  /* 0x0000000001d07983 */ /* 0x000ee80000300a00 */
        /* <DEDUP_REMOVED lines=20> */
[----:B--2---:R-:W-:-:S06]  /*6940*/  WARPGROUP.ARRIVE ;  /* 0x00000000000079c5 */ /* 0x004fcc0000000000 */
[----:B------:R-:W-:Y:S01]  /*6950*/  QGMMA.64x16x32.F32.E4M3.E4M3 R160, gdesc[UR4], R160, gsb0 ;  /* 0x0020000004a079f3 */ /* 0x000fe200080008a0 */
[----:B------:R-:W-:Y:S01]  /*6960*/  IMAD.MOV.U32 R176, RZ, RZ, R19 ;  /* 0x000000ffffb07224 */ /* 0x000fe200078e0013 */
[----:B------:R-:W-:Y:S01]  /*6970*/  MOV R179, R16 ;  /* 0x0000001000b37202 */ /* 0x000fe20000000f00 */
[----:B------:R-:W-:Y:S02]  /*6980*/  IMAD.MOV.U32 R177, RZ, RZ, R18 ;  /* 0x000000ffffb17224 */ /* 0x000fe400078e0012 */
[----:B------:R-:W-:Y:S02]  /*6990*/  IMAD.MOV.U32 R178, RZ, RZ, R17 ;  /* 0x000000ffffb27224 */ /* 0x000fe400078e0011 */
[----:B------:R-:W-:Y:S02]  /*69a0*/  IMAD.MOV.U32 R180, RZ, RZ, R7 ;  /* 0x000000ffffb47224 */ /* 0x000fe400078e0007 */
[----:B------:R-:W-:Y:S02]  /*69b0*/  IMAD.MOV.U32 R181, RZ, RZ, R6 ;  /* 0x000000ffffb57224 */ /* 0x000fe400078e0006 */
[----:B------:R-:W-:-:S02]  /*69c0*/  IMAD.MOV.U32 R182, RZ, RZ, R5 ;  /* 0x000000ffffb67224 */ /* 0x000fc400078e0005 */
[----:B------:R-:W-:Y:S01]  /*69d0*/  IMAD.MOV.U32 R183, RZ, RZ, R0 ;  /* 0x000000ffffb77224 */ /* 0x000fe200078e0000 */
        /* <DEDUP_REMOVED lines=9> */
[----:B------:R-:W-:Y:S01]  /*6a70*/  IMAD.MOV.U32 R192, RZ, RZ, R227 ;  /* 0x000000ffffc07224 */ /* 0x000fe200078e00e3 */
[----:B------:R-:W-:Y:S01]  /*6a80*/  MOV R193, R226 ;  /* 0x000000e200c17202 */ /* 0x000fe20000000f00 */
[----:B------:R-:W-:Y:S01]  /*6a90*/  IMAD.MOV.U32 R194, RZ, RZ, R225 ;  /* 0x000000ffffc27224 */ /* 0x000fe200078e00e1 */
[----:B------:R-:W-:Y:S01]  /*6aa0*/  MOV R198, R21 ;  /* 0x0000001500c67202 */ /* 0x000fe20000000f00 */
[----:B------:R-:W-:Y:S02]  /*6ab0*/  IMAD.MOV.U32 R195, RZ, RZ, R224 ;  /* 0x000000ffffc37224 */ /* 0x000fe400078e00e0 */
[----:B------:R-:W-:Y:S02]  /*6ac0*/  IMAD.MOV.U32 R196, RZ, RZ, R23 ;  /* 0x000000ffffc47224 */ /* 0x000fe400078e0017 */
[----:B------:R-:W-:Y:S02]  /*6ad0*/  IMAD.MOV.U32 R197, RZ, RZ, R22 ;  /* 0x000000ffffc57224 */ /* 0x000fe400078e0016 */
        /* <DEDUP_REMOVED lines=19> */
[----:B------:R-:W2:Y:S01]  /*6c10*/  LDL.LU.64 R166, [R1+0x700] ;  /* 0x0007000001a67983 */ /* 0x000ea20000300a00 */
[----:B------:R-:W-:Y:S01]  /*6c20*/  IMAD.MOV.U32 R225, RZ, RZ, R162 ;  /* 0x000000ffffe17224 */ /* 0x000fe200078e00a2 */
[----:B------:R-:W-:Y:S01]  /*6c30*/  MOV R227, R160 ;  /* 0x000000a000e37202 */ /* 0x000fe20000000f00 */
[----:B------:R-:W-:Y:S01]  /*6c40*/  IMAD.MOV.U32 R224, RZ, RZ, R163 ;  /* 0x000000ffffe07224 */ /* 0x000fe200078e00a3 */
[----:B------:R-:W2:Y:S01]  /*6c50*/  LDL.LU.64 R164, [R1+0x6f8] ;  /* 0x0006f80001a47983 */ /* 0x000ea20000300a00 */
[----:B------:R-:W-:-:S03]  /*6c60*/  IMAD.MOV.U32 R226, RZ, RZ, R161 ;  /* 0x000000ffffe27224 */ /* 0x000fc600078e00a1 */
[----:B------:R-:W2:Y:S04]  /*6c70*/  LDL.LU.64 R162, [R1+0x6f0] ;  /* 0x0006f00001a27983 */ /* 0x000ea80000300a00 */
[----:B------:R-:W2:Y:S01]  /*6c80*/  LDL.LU.64 R160, [R1+0x6e8] ;  /* 0x0006e80001a07983 */ /* 0x000ea20000300a00 */
        /* <DEDUP_REMOVED lines=16> */
[----:B------:R-:W-:Y:S01]  /*6d90*/  IMAD.MOV.U32 R5, RZ, RZ, R214 ;  /* 0x000000ffff057224 */ /* 0x000fe200078e00d6 */
[----:B------:R-:W-:Y:S01]  /*6da0*/  MOV R0, R215 ;  /* 0x000000d700007202 */ /* 0x000fe20000000f00 */
[----:B------:R-:W-:Y:S01]  /*6db0*/  IMAD.MOV.U32 R7, RZ, RZ, R212 ;  /* 0x000000ffff077224 */ /* 0x000fe200078e00d4 */
[----:B------:R-:W-:Y:S01]  /*6dc0*/  MOV R17, R210 ;  /* 0x000000d200117202 */ /* 0x000fe20000000f00 */
[----:B------:R-:W-:Y:S01]  /*6dd0*/  IMAD.MOV.U32 R6, RZ, RZ, R213 ;  /* 0x000000ffff067224 */ /* 0x000fe200078e00d5 */
[----:B0-----:R-:W4:Y:S04]  /*6de0*/  LDL.LU.64 R198, [R1+0x6c0] ;  /* 0x0006c00001c67983 */ /* 0x001f280000300a00 */
[----:B------:R-:W4:Y:S01]  /*6df0*/  LDL.LU.64 R196, [R1+0x6b8] ;  /* 0x0006b80001c47983 */ /* 0x000f220000300a00 */
[----:B------:R-:W-:-:S03]  /*6e00*/  IMAD.MOV.U32 R16, RZ, RZ, R211 ;  /* 0x000000ffff107224 */ /* 0x000fc600078e00d3 */
[----:B------:R-:W4:Y:S01]  /*6e10*/  LDL.LU.64 R194, [R1+0x6b0] ;  /* 0x0006b00001c27983 */ /* 0x000f220000300a00 */
[----:B------:R-:W-:-:S03]  /*6e20*/  IMAD.MOV.U32 R19, RZ, RZ, R208 ;  /* 0x000000ffff137224 */ /* 0x000fc600078e00d0 */
[----:B------:R-:W4:Y:S01]  /*6e30*/  LDL.LU.64 R192, [R1+0x6a8] ;  /* 0x0006a80001c07983 */ /* 0x000f220000300a00 */
[----:B------:R-:W-:-:S03]  /*6e40*/  IMAD.MOV.U32 R18, RZ, RZ, R209 ;  /* 0x000000ffff127224 */ /* 0x000fc600078e00d1 */
[----:B------:R-:W2:Y:S04]  /*6e50*/  LDL.LU.64 R214, [R1+0x6a0] ;  /* 0x0006a00001d67983 */ /* 0x000ea80000300a00 */
        /* <DEDUP_REMOVED lines=258> */
[----:B------:R-:W-:-:S02]  /*7e80*/  IMAD.MOV.U32 R0, RZ, RZ, R183 ;  /* 0x000000ffff007224 */ /* 0x000fc400078e00b7 */
[----:B------:R-:W-:Y:S01]  /*7e90*/  IMAD.MOV.U32 R7, RZ, RZ, R180 ;  /* 0x000000ffff077224 */ /* 0x000fe200078e00b4 */
[----:B------:R-:W-:Y:S01]  /*7ea0*/  MOV R18, R177 ;  /* 0x000000b100127202 */ /* 0x000fe20000000f00 */
[----:B------:R-:W-:Y:S01]  /*7eb0*/  IMAD.MOV.U32 R17, RZ, RZ, R178 ;  /* 0x000000ffff117224 */ /* 0x000fe200078e00b2 */
[----:B0-----:R-:W2:Y:S04]  /*7ec0*/  LDL.LU.64 R166, [R1+0x680] ;  /* 0x0006800001a67983 */ /* 0x001ea80000300a00 */
[----:B------:R-:W2:Y:S01]  /*7ed0*/  LDL.LU.64 R164, [R1+0x678] ;  /* 0x0006780001a47983 */ /* 0x000ea20000300a00 */
[----:B------:R-:W-:-:S03]  /*7ee0*/  IMAD.MOV.U32 R16, RZ, RZ, R179 ;  /* 0x000000ffff107224 */ /* 0x000fc600078e00b3 */
        /* <DEDUP_REMOVED lines=12> */
[----:B------:R-:W-:Y:S01]  /*7fb0*/  IMAD.MOV.U32 R224, RZ, RZ, R195 ;  /* 0x000000ffffe07224 */ /* 0x000fe200078e00c3 */
[----:B------:R-:W-:Y:S02]  /*7fc0*/  MOV R226, R193 ;  /* 0x000000c100e27202 */ /* 0x000fe40000000f00 */
[----:B------:R-:W4:Y:S01]  /*7fd0*/  LDL.LU.64 R198, [R1+0x640] ;  /* 0x0006400001c67983 */ /* 0x000f220000300a00 */
[----:B------:R-:W-:-:S03]  /*7fe0*/  IMAD.MOV.U32 R227, RZ, RZ, R192 ;  /* 0x000000ffffe37224 */ /* 0x000fc600078e00c0 */
        /* <DEDUP_REMOVED lines=227> */
[----:B------:R-:W-:-:S02]  /*8e20*/  UIADD3 UR12, UR57, 0x602, URZ ;  /* 0x00000602390c7890 */ /* 0x000fc4000fffe03f */
        /* <DEDUP_REMOVED lines=60> */
[----:B------:R-:W-:Y:S02]  /*91f0*/  IMAD.MOV.U32 R0, RZ, RZ, R215 ;  /* 0x000000ffff007224 */ /* 0x000fe400078e00d7 */
[----:B------:R-:W-:Y:S01]  /*9200*/  IMAD.MOV.U32 R7, RZ, RZ, R212 ;  /* 0x000000ffff077224 */ /* 0x000fe200078e00d4 */
[----:B0-----:R-:W4:Y:S04]  /*9210*/  LDL.LU.64 R198, [R1+0x5c0] ;  /* 0x0005c00001c67983 */ /* 0x001f280000300a00 */
[----:B------:R-:W4:Y:S01]  /*9220*/  LDL.LU.64 R196, [R1+0x5b8] ;  /* 0x0005b80001c47983 */ /* 0x000f220000300a00 */
[----:B------:R-:W-:-:S03]  /*9230*/  IMAD.MOV.U32 R17, RZ, RZ, R210 ;  /* 0x000000ffff117224 */ /* 0x000fc600078e00d2 */
[----:B------:R-:W4:Y:S01]  /*9240*/  LDL.LU.64 R194, [R1+0x5b0] ;  /* 0x0005b00001c27983 */ /* 0x000f220000300a00 */
[----:B------:R-:W-:-:S03]  /*9250*/  IMAD.MOV.U32 R16, RZ, RZ, R211 ;  /* 0x000000ffff107224 */ /* 0x000fc600078e00d3 */
[----:B------:R-:W4:Y:S01]  /*9260*/  LDL.LU.64 R192, [R1+0x5a8] ;  /* 0x0005a80001c07983 */ /* 0x000f220000300a00 */
[----:B------:R-:W-:Y:S01]  /*9270*/  IMAD.MOV.U32 R19, RZ, RZ, R208 ;  /* 0x000000ffff137224 */ /* 0x000fe200078e00d0 */
[----:B------:R-:W-:Y:S02]  /*9280*/  MOV R18, R209 ;  /* 0x000000d100127202 */ /* 0x000fe40000000f00 */
        /* <DEDUP_REMOVED lines=208> */
[----:B------:R-:W-:Y:S01]  /*9f90*/  IMAD.MOV.U32 R162, RZ, RZ, R225 ;  /* 0x000000ffffa27224 */ /* 0x000fe200078e00e1 */
[----:B------:R-:W-:Y:S01]  /*9fa0*/  MOV R165, R22 ;  /* 0x0000001600a57202 */ /* 0x000fe20000000f00 */
[----:B------:R-:W-:Y:S02]  /*9fb0*/  IMAD.MOV.U32 R163, RZ, RZ, R224 ;  /* 0x000000ffffa37224 */ /* 0x000fe400078e00e0 */
[----:B------:R-:W-:Y:S02]  /*9fc0*/  IMAD.MOV.U32 R164, RZ, RZ, R23 ;  /* 0x000000ffffa47224 */ /* 0x000fe400078e0017 */
[----:B------:R-:W-:Y:S02]  /*9fd0*/  IMAD.MOV.U32 R166, RZ, RZ, R21 ;  /* 0x000000ffffa67224 */ /* 0x000fe400078e0015 */
        /* <DEDUP_REMOVED lines=91> */
[----:B------:R-:W-:Y:S01]  /*a590*/  UMOV UR58, UR18 ;  /* 0x00000012003a7c82 */ /* 0x000fe20008000000 */
[----:B------:R-:W-:Y:S01]  /*a5a0*/  UIADD3 UR18, UR56, 0xa04, URZ ;  /* 0x00000a0438127890 */ /* 0x000fe2000fffe03f */
        /* <DEDUP_REMOVED lines=11> */
[----:B------:R-:W-:Y:S03]  /*a660*/  QGMMA.64x16x32.F32.E4M3.E4M3 R208, gdesc[UR8], R208, gsb0 ;  /* 0x0020000008d079f3 */ /* 0x000fe600080008d0 */
[----:B------:R-:W-:Y:S02]  /*a670*/  WARPGROUP.DEPBAR.LE gsb0, 0x0 ;  /* 0x00008000000079c5 */ /* 0x000fe40000010000 */
[----:B----4-:R-:W-:-:S06]  /*a680*/  WARPGROUP.ARRIVE ;  /* 0x00000000000079c5 */ /* 0x010fcc0000000000 */
[----:B------:R-:W-:Y:S01]  /*a690*/  QGMMA.64x16x32.F32.E4M3.E4M3 R192, gdesc[UR12], R192, gsb0 ;  /* 0x002000000cc079f3 */ /* 0x000fe200080008c0 */
[----:B------:R-:W-:Y:S01]  /*a6a0*/  UMOV UR12, UR16 ;  /* 0x00000010000c7c82 */ /* 0x000fe20008000000 */
[----:B------:R-:W-:Y:S01]  /*a6b0*/  UMOV UR13, UR17 ;  /* 0x00000011000d7c82 */ /* 0x000fe20008000000 */
[----:B------:R-:W-:Y:S01]  /*a6c0*/  UMOV UR16, UR4 ;  /* 0x0000000400107c82 */ /* 0x000fe20008000000 */
[----:B------:R-:W-:Y:S01]  /*a6d0*/  UMOV UR17, UR5 ;  /* 0x0000000500117c82 */ /* 0x000fe20008000000 */
        /* <DEDUP_REMOVED lines=139> */
[----:B------:R-:W-:Y:S01]  /*af90*/  UMOV UR17, UR53 ;  /* 0x0000003500117c82 */ /* 0x000fe20008000000 */
[----:B------:R-:W-:Y:S01]  /*afa0*/  UMOV UR4, UR12 ;  /* 0x0000000c00047c82 */ /* 0x000fe20008000000 */
[----:B------:R-:W-:Y:S01]  /*afb0*/  UMOV UR5, UR13 ;  /* 0x0000000d00057c82 */ /* 0x000fe20008000000 */
[----:B------:R-:W-:Y:S01]  /*afc0*/  UMOV UR8, UR52 ;  /* 0x0000003400087c82 */ /* 0x000fe20008000000 */
[----:B------:R-:W-:Y:S01]  /*afd0*/  QGMMA.64x16x32.F32.E4M3.E4M3 R168, gdesc[UR16], R168, gsb0 ;  /* 0x0020000010a879f3 */ /* 0x000fe200080008a8 */
[----:B------:R-:W-:Y:S01]  /*afe0*/  UMOV UR12, UR52 ;  /* 0x00000034000c7c82 */ /* 0x000fe20008000000 */
[----:B------:R-:W-:Y:S01]  /*aff0*/  UMOV UR13, UR53 ;  /* 0x00000035000d7c82 */ /* 0x000fe20008000000 */
[----:B------:R-:W-:Y:S01]  /*b000*/  UMOV UR9, UR53 ;  /* 0x0000003500097c82 */ /* 0x000fe20008000000 */
[----:B------:R-:W3:Y:S04]  /*b010*/  LDL.LU.64 R208, [R1] ;  /* 0x0000000001d07983 */ /* 0x000ee80000300a00 */
[----:B------:R-:W3:Y:S04]  /*b020*/  LDL.LU.64 R210, [R1+0x8] ;  /* 0x0000080001d27983 */ /* 0x000ee80000300a00 */
[----:B------:R-:W3:Y:S04]  /*b030*/  LDL.LU.64 R212, [R1+0x10] ;  /* 0x0000100001d47983 */ /* 0x000ee80000300a00 */
[----:B------:R-:W3:Y:S01]  /*b040*/  LDL.LU.64 R214, [R1+0x18] ;  /* 0x0000180001d67983 */ /* 0x000ee20000300a00 */
[----:B------:R-:W-:-:S02]  /*b050*/  WARPGROUP.DEPBAR.LE gsb0, 0x0 ;  /* 0x00008000000079c5 */ /* 0x000fc40000010000 */
[----:B------:R-:W-:-:S06]  /*b060*/  WARPGROUP.ARRIVE ;  /* 0x00000000000079c5 */ /* 0x000fcc0000000000 */
[----:B------:R-:W-:Y:S03]  /*b070*/  QGMMA.64x16x32.F32.E4M3.E4M3 R184, gdesc[UR12], R184, gsb0 ;  /* 0x002000000cb879f3 */ /* 0x000fe600080008b8 */
        /* <DEDUP_REMOVED lines=57> */
[----:B------:R-:W-:Y:S01]  /*b410*/  UMOV UR12, UR8 ;  /* 0x00000008000c7c82 */ /* 0x000fe20008000000 */
[----:B------:R-:W-:Y:S01]  /*b420*/  UMOV UR13, UR9 ;  /* 0x00000009000d7c82 */ /* 0x000fe20008000000 */
[----:B------:R-:W-:Y:S02]  /*b430*/  UMOV UR15, 0x40000040 ;  /* 0x40000040000f7882 */ /* 0x000fe40000000000 */
[----:B------:R-:W-:Y:S01]  /*b440*/  UMOV UR14, UR5 ;  /* 0x00000005000e7c82 */ /* 0x000fe20008000000 */
[----:B------:R-:W-:Y:S01]  /*b450*/  IMAD.MOV.U32 R22, RZ, RZ, R8 ;  /* 0x000000ffff167224 */ /* 0x000fe200078e0008 */
[----:B------:R-:W-:Y:S01]  /*b460*/  MOV R21, R9 ;  /* 0x0000000900157202 */ /* 0x000fe20000000f00 */
[----:B------:R-:W-:Y:S01]  /*b470*/  IMAD.MOV.U32 R20, RZ, RZ, R10 ;  /* 0x000000ffff147224 */ /* 0x000fe200078e000a */
[----:B------:R-:W-:Y:S01]  /*b480*/  STL [R1+0xe8], RZ ;  /* 0x0000e8ff01007387 */ /* 0x000fe20000100800 */
[----:B------:R-:W-:Y:S01]  /*b490*/  MOV R8, R166 ;  /* 0x000000a600087202 */ /* 0x000fe20000000f00 */
[----:B------:R-:W-:Y:S01]  /*b4a0*/  IMAD.MOV.U32 R7, RZ, RZ, R167 ;  /* 0x000000ffff077224 */ /* 0x000fe200078e00a7 */
[----:B------:R-:W-:-:S02]  /*b4b0*/  WARPGROUP.DEPBAR.LE gsb0, 0x0 ;  /* 0x00008000000079c5 */ /* 0x000fc40000010000 */
[----:B---3--:R-:W-:Y:S01]  /*b4c0*/  WARPGROUP.ARRIVE ;  /* 0x00000000000079c5 */ /* 0x008fe20000000000 */
[----:B------:R-:W-:Y:S01]  /*b4d0*/  IMAD.MOV.U32 R19, RZ, RZ, R11 ;  /* 0x000000ffff137224 */ /* 0x000fe200078e000b */
[----:B------:R-:W2:Y:S04]  /*b4e0*/  LDL.LU.64 R166, [R1+0x500] ;  /* 0x0005000001a67983 */ /* 0x000ea80000300a00 */
[----:B------:R-:W-:Y:S01]  /*b4f0*/  QGMMA.64x16x32.F32.E4M3.E4M3 R208, gdesc[UR12], R208, gsb0 ;  /* 0x002000000cd079f3 */ /* 0x000fe200080008d0 */
[----:B------:R-:W-:Y:S01]  /*b500*/  IMAD.MOV.U32 R18, RZ, RZ, R12 ;  /* 0x000000ffff127224 */ /* 0x000fe200078e000c */
[----:B------:R-:W-:Y:S01]  /*b510*/  MOV R17, R13 ;  /* 0x0000000d00117202 */ /* 0x000fe20000000f00 */
[----:B------:R-:W-:Y:S01]  /*b520*/  IMAD.MOV.U32 R10, RZ, RZ, R164 ;  /* 0x000000ffff0a7224 */ /* 0x000fe200078e00a4 */
[----:B------:R-:W-:Y:S01]  /*b530*/  MOV R12, R162 ;  /* 0x000000a2000c7202 */ /* 0x000fe20000000f00 */
[----:B------:R-:W-:-:S02]  /*b540*/  IMAD.MOV.U32 R9, RZ, RZ, R165 ;  /* 0x000000ffff097224 */ /* 0x000fc400078e00a5 */
[----:B------:R-:W-:Y:S01]  /*b550*/  IMAD.MOV.U32 R16, RZ, RZ, R14 ;  /* 0x000000ffff107224 */ /* 0x000fe200078e000e */
[----:B------:R-:W2:Y:S01]  /*b560*/  LDL.LU.64 R164, [R1+0x4f8] ;  /* 0x0004f80001a47983 */ /* 0x000ea20000300a00 */
[----:B------:R-:W-:Y:S02]  /*b570*/  IMAD.MOV.U32 R11, RZ, RZ, R163 ;  /* 0x000000ffff0b7224 */ /* 0x000fe400078e00a3 */
[----:B------:R-:W-:Y:S01]  /*b580*/  IMAD.MOV.U32 R14, RZ, RZ, R160 ;  /* 0x000000ffff0e7224 */ /* 0x000fe200078e00a0 */
[----:B------:R-:W2:Y:S01]  /*b590*/  LDL.LU.64 R162, [R1+0x4f0] ;  /* 0x0004f00001a27983 */ /* 0x000ea20000300a00 */
[----:B------:R-:W-:-:S03]  /*b5a0*/  IMAD.MOV.U32 R13, RZ, RZ, R161 ;  /* 0x000000ffff0d7224 */ /* 0x000fc600078e00a1 */
[----:B------:R-:W2:Y:S04]  /*b5b0*/  LDL.LU.64 R160, [R1+0x4e8] ;  /* 0x0004e80001a07983 */ /* 0x000ea80000300a00 */
        /* <DEDUP_REMOVED lines=15> */
[----:B0-----:R-:W4:Y:S04]  /*b6b0*/  LDL.LU.64 R198, [R1+0x4c0] ;  /* 0x0004c00001c67983 */ /* 0x001f280000300a00 */
[----:B------:R-:W4:Y:S04]  /*b6c0*/  LDL.LU.64 R196, [R1+0x4b8] ;  /* 0x0004b80001c47983 */ /* 0x000f280000300a00 */
[----:B------:R-:W4:Y:S04]  /*b6d0*/  LDL.LU.64 R194, [R1+0x4b0] ;  /* 0x0004b00001c27983 */ /* 0x000f280000300a00 */
[----:B------:R-:W4:Y:S04]  /*b6e0*/  LDL.LU.64 R192, [R1+0x4a8] ;  /* 0x0004a80001c07983 */ /* 0x000f280000300a00 */
[----:B------:R-:W-:Y:S01]  /*b6f0*/  STL.64 [R1], R208 ;  /* 0x000000d001007387 */ /* 0x000fe20000100a00 */
[----:B------:R-:W-:-:S03]  /*b700*/  IMAD.MOV.U32 R6, RZ, RZ, R213 ;  /* 0x000000ffff067224 */ /* 0x000fc600078e00d5 */
        /* <DEDUP_REMOVED lines=151> */
[----:B------:R-:W-:Y:S01]  /*c080*/  ULDC UR4, c[0x0][0x50c] ;  /* 0x0001430000047ab9 */ /* 0x000fe20000000800 */
[----:B------:R-:W-:Y:S01]  /*c090*/  UMOV UR9, UR5 ;  /* 0x0000000500097c82 */ /* 0x000fe20008000000 */
[----:B------:R-:W-:Y:S01]  /*c0a0*/  UISETP.NE.AND UP0, UPT, UR4, 0x8, UPT ;  /* 0x000000080400788c */ /* 0x000fe2000bf05270 */
[----:B------:R-:W-:Y:S02]  /*c0b0*/  UMOV UR5, UR53 ;  /* 0x0000003500057c82 */ /* 0x000fe40008000000 */
        /* <DEDUP_REMOVED lines=8> */
[----:B------:R-:W-:Y:S01]  /*c140*/  STL.64 [R1+0x460], R214 ;  /* 0x000460d601007387 */ /* 0x000fe20000100a00 */
[----:B------:R-:W-:Y:S02]  /*c150*/  WARPGROUP.DEPBAR.LE gsb0, 0x0 ;  /* 0x00008000000079c5 */ /* 0x000fe40000010000 */
[----:B------:R-:W-:-:S06]  /*c160*/  WARPGROUP.ARRIVE ;  /* 0x00000000000079c5 */ /* 0x000fcc0000000000 */
[----:B------:R-:W-:Y:S01]  /*c170*/  QGMMA.64x16x32.F32.E4M3.E4M3 R216, gdesc[UR12], R216, gsb0 ;  /* 0x002000000cd879f3 */ /* 0x000fe200080008d8 */
[----:B------:R-:W-:Y:S04]  /*c180*/  STL.64 [R1+0x458], R212 ;  /* 0x000458d401007387 */ /* 0x000fe80000100a00 */
[----:B------:R-:W-:Y:S04]  /*c190*/  STL.64 [R1+0x450], R210 ;  /* 0x000450d201007387 */ /* 0x000fe80000100a00 */
[----:B------:R-:W-:Y:S04]  /*c1a0*/  STL.64 [R1+0x448], R208 ;  /* 0x000448d001007387 */ /* 0x000fe80000100a00 */
[----:B------:R0:W-:Y:S04]  /*c1b0*/  STL.64 [R1+0x480], R198 ;  /* 0x000480c601007387 */ /* 0x0001e80000100a00 */
[----:B------:R1:W-:Y:S04]  /*c1c0*/  STL.64 [R1+0x478], R196 ;  /* 0x000478c401007387 */ /* 0x0003e80000100a00 */
[----:B------:R2:W-:Y:S04]  /*c1d0*/  STL.64 [R1+0x470], R194 ;  /* 0x000470c201007387 */ /* 0x0005e80000100a00 */
[----:B------:R3:W-:Y:S01]  /*c1e0*/  STL.64 [R1+0x468], R192 ;  /* 0x000468c001007387 */ /* 0x0007e20000100a00 */
[----:B0-----:R-:W-:Y:S01]  /*c1f0*/  IMAD.MOV.U32 R198, RZ, RZ, R16 ;  /* 0x000000ffffc67224 */ /* 0x001fe200078e0010 */
[----:B------:R-:W-:Y:S01]  /*c200*/  MOV R199, R15 ;  /* 0x0000000f00c77202 */ /* 0x000fe20000000f00 */
[----:B-1----:R-:W-:-:S02]  /*c210*/  IMAD.MOV.U32 R196, RZ, RZ, R18 ;  /* 0x000000ffffc47224 */ /* 0x002fc400078e0012 */
[----:B------:R-:W-:Y:S02]  /*c220*/  IMAD.MOV.U32 R197, RZ, RZ, R17 ;  /* 0x000000ffffc57224 */ /* 0x000fe400078e0011 */
[----:B--2---:R-:W-:Y:S01]  /*c230*/  IMAD.MOV.U32 R194, RZ, RZ, R20 ;  /* 0x000000ffffc27224 */ /* 0x004fe200078e0014 */
[----:B------:R-:W-:Y:S01]  /*c240*/  MOV R195, R19 ;  /* 0x0000001300c37202 */ /* 0x000fe20000000f00 */
[----:B---3--:R-:W-:Y:S02]  /*c250*/  IMAD.MOV.U32 R192, RZ, RZ, R22 ;  /* 0x000000ffffc07224 */ /* 0x008fe400078e0016 */
[----:B------:R-:W-:Y:S01]  /*c260*/  IMAD.MOV.U32 R193, RZ, RZ, R21 ;  /* 0x000000ffffc17224 */ /* 0x000fe200078e0015 */
[----:B------:R-:W-:Y:S01]  /*c270*/  UMOV UR54, UR58 ;  /* 0x0000003a00367c82 */ /* 0x000fe20008000000 */
[----:B------:R-:W-:Y:S01]  /*c280*/  UMOV UR55, UR59 ;  /* 0x0000003b00377c82 */ /* 0x000fe20008000000 */
[----:B------:R-:W-:-:S03]  /*c290*/  WARPGROUP.DEPBAR.LE gsb0, 0x0 ;  /* 0x00008000000079c5 */ /* 0x000fc60000010000 */
        /* <DEDUP_REMOVED lines=26> */
[----:B------:R-:W-:Y:S04]  /*c440*/  STL.64 [R1+0x20], R192 ;  /* 0x000020c001007387 */ /* 0x000fe80000100a00 */
[----:B------:R-:W-:Y:S04]  /*c450*/  STL.64 [R1+0x28], R194 ;  /* 0x000028c201007387 */ /* 0x000fe80000100a00 */
[----:B------:R-:W-:Y:S04]  /*c460*/  STL.64 [R1+0x30], R196 ;  /* 0x000030c401007387 */ /* 0x000fe80000100a00 */
[----:B------:R0:W-:Y:S01]  /*c470*/  STL.64 [R1+0x38], R198 ;  /* 0x000038c601007387 */ /* 0x0001e20000100a00 */
[----:B------:R-:W-:-:S03]  /*c480*/  WARPGROUP.DEPBAR.LE gsb0, 0x0 ;  /* 0x00008000000079c5 */ /* 0x000fc60000010000 */
[----:B0-----:R0:W5:Y:S04]  /*c490*/  LDL.LU.64 R198, [R1+0x480] ;  /* 0x0004800001c67983 */ /* 0x0011680000300a00 */
[----:B------:R0:W5:Y:S04]  /*c4a0*/  LDL.LU.64 R196, [R1+0x478] ;  /* 0x0004780001c47983 */ /* 0x0001680000300a00 */
[----:B------:R0:W5:Y:S04]  /*c4b0*/  LDL.LU.64 R194, [R1+0x470] ;  /* 0x0004700001c27983 */ /* 0x0001680000300a00 */
[----:B------:R0:W5:Y:S04]  /*c4c0*/  LDL.LU.64 R192, [R1+0x468] ;  /* 0x0004680001c07983 */ /* 0x0001680000300a00 */
[----:B------:R-:W-:Y:S04]  /*c4d0*/  STL.64 [R1+0x60], R208 ;  /* 0x000060d001007387 */ /* 0x000fe80000100a00 */
[----:B------:R-:W-:Y:S04]  /*c4e0*/  STL.64 [R1+0x68], R210 ;  /* 0x000068d201007387 */ /* 0x000fe80000100a00 */
[----:B------:R-:W-:Y:S04]  /*c4f0*/  STL.64 [R1+0x70], R212 ;  /* 0x000070d401007387 */ /* 0x000fe80000100a00 */
[----:B------:R1:W-:Y:S01]  /*c500*/  STL.64 [R1+0x78], R214 ;  /* 0x000078d601007387 */ /* 0x0003e20000100a00 */
[----:B------:R-:W-:-:S03]  /*c510*/  USEL UR4, URZ, 0x1, UP0 ;  /* 0x000000013f047887 */ /* 0x000fc60008000000 */
[----:B-1----:R0:W5:Y:S04]  /*c520*/  LDL.LU.64 R214, [R1+0x460] ;  /* 0x0004600001d67983 */ /* 0x0021680000300a00 */
[----:B------:R0:W5:Y:S04]  /*c530*/  LDL.LU.64 R212, [R1+0x458] ;  /* 0x0004580001d47983 */ /* 0x0001680000300a00 */
[----:B------:R0:W5:Y:S04]  /*c540*/  LDL.LU.64 R210, [R1+0x450] ;  /* 0x0004500001d27983 */ /* 0x0001680000300a00 */
[----:B------:R0:W5:Y:S04]  /*c550*/  LDL.LU.64 R208, [R1+0x448] ;  /* 0x0004480001d07983 */ /* 0x0001680000300a00 */
[----:B------:R0:W-:Y:S04]  /*c560*/  STL [R1+0xb8], RZ ;  /* 0x0000b8ff01007387 */ /* 0x0001e80000100800 */
[----:B------:R0:W-:Y:S04]  /*c570*/  STL [R1+0xb4], RZ ;  /* 0x0000b4ff01007387 */ /* 0x0001e80000100800 */
[----:B------:R0:W-:Y:S04]  /*c580*/  STL [R1+0xb0], RZ ;  /* 0x0000b0ff01007387 */ /* 0x0001e80000100800 */
[----:B------:R0:W-:Y:S04]  /*c590*/  STL [R1+0xac], RZ ;  /* 0x0000acff01007387 */ /* 0x0001e80000100800 */
[----:B------:R0:W-:Y:S04]  /*c5a0*/  STL [R1+0xa8], RZ ;  /* 0x0000a8ff01007387 */ /* 0x0001e80000100800 */
[----:B------:R0:W-:Y:S04]  /*c5b0*/  STL [R1+0xa4], RZ ;  /* 0x0000a4ff01007387 */ /* 0x0001e80000100800 */
[----:B------:R0:W-:Y:S01]  /*c5c0*/  STL [R1+0xa0], RZ ;  /* 0x0000a0ff01007387 */ /* 0x0001e20000100800 */
[----:B------:R-:W-:-:S02]  /*c5d0*/  ISETP.NE.AND P0, PT, RZ, UR4, PT ;  /* 0x00000004ff007c0c */ /* 0x000fc4000bf05270 */
        /* <DEDUP_REMOVED lines=10> */
[----:B------:R-:W-:Y:S01]  /*c680*/  CS2R R8, SRZ ;  /* 0x0000000000087805 */ /* 0x000fe2000001ff00 */
[----:B------:R-:W-:Y:S01]  /*c690*/  IMAD.MOV.U32 R7, RZ, RZ, RZ ;  /* 0x000000ffff077224 */ /* 0x000fe200078e00ff */
[----:B0-----:R-:W-:Y:S06]  /*c6a0*/  @!P0 BRA `(.L_x_22) ;  /* 0x0000002000388947 */ /* 0x001fec0003800000 */
[----:B------:R-:W2:Y:S04]  /*c6b0*/  LDL R7, [R1+0x80] ;  /* 0x0000800001077983 */ /* 0x000ea80000100800 */
[----:B------:R-:W3:Y:S04]  /*c6c0*/  LDL R8, [R1+0x84] ;  /* 0x0000840001087983 */ /* 0x000ee80000100800 */
[----:B------:R-:W4:Y:S04]  /*c6d0*/  LDL R9, [R1+0x88] ;  /* 0x0000880001097983 */ /* 0x000f280000100800 */
        /* <DEDUP_REMOVED lines=18> */
[----:B------:R0:W-:Y:S04]  /*c800*/  STL [R1+0x47c], R35 ;  /* 0x00047c2301007387 */ /* 0x0001e80000100800 */
[----:B0-----:R-:W2:Y:S04]  /*c810*/  LDL R35, [R1+0x54] ;  /* 0x0000540001237983 */ /* 0x001ea80000100800 */
[----:B------:R0:W-:Y:S04]  /*c820*/  STL [R1+0x478], R36 ;  /* 0x0004782401007387 */ /* 0x0001e80000100800 */
[----:B0-----:R-:W3:Y:S04]  /*c830*/  LDL R36, [R1+0x58] ;  /* 0x0000580001247983 */ /* 0x001ee80000100800 */
[----:B------:R0:W-:Y:S04]  /*c840*/  STL [R1+0x474], R37 ;  /* 0x0004742501007387 */ /* 0x0001e80000100800 */
[----:B0-----:R-:W4:Y:S04]  /*c850*/  LDL R37, [R1+0x5c] ;  /* 0x00005c0001257983 */ /* 0x001f280000100800 */
        /* <DEDUP_REMOVED lines=17> */
[----:B0-----:R-:W4:Y:S04]  /*c970*/  LDL R30, [R1] ;  /* 0x00000000011e7983 */ /* 0x001f280000100800 */
[----:B------:R0:W-:Y:S04]  /*c980*/  STL [R1+0x44c], R31 ;  /* 0x00044c1f01007387 */ /* 0x0001e80000100800 */
[----:B0-----:R-:W4:Y:S04]  /*c990*/  LDL R31, [R1+0x4] ;  /* 0x00000400011f7983 */ /* 0x001f280000100800 */
[----:B------:R0:W-:Y:S04]  /*c9a0*/  STL [R1+0x448], R4 ;  /* 0x0004480401007387 */ /* 0x0001e80000100800 */
[----:B0-----:R-:W4:Y:S04]  /*c9b0*/  LDL R4, [R1+0x8] ;  /* 0x0000080001047983 */ /* 0x001f280000100800 */
[----:B------:R0:W-:Y:S04]  /*c9c0*/  STL [R1+0x444], R2 ;  /* 0x0004440201007387 */ /* 0x0001e80000100800 */
[----:B------:R-:W4:Y:S04]  /*c9d0*/  LDL R3, [R1+0x10] ;  /* 0x0000100001037983 */ /* 0x000f280000100800 */
[----:B0-----:R-:W4:Y:S01]  /*c9e0*/  LDL R2, [R1+0xc] ;  /* 0x00000c0001027983 */ /* 0x001f220000100800 */
[----:B--2---:R-:W-:-:S03]  /*c9f0*/  FADD R228, RZ, R35 ;  /* 0x00000023ffe47221 */ /* 0x004fc60000000000 */
[----:B------:R-:W2:Y:S01]  /*ca00*/  LDL.LU R35, [R1+0x47c] ;  /* 0x00047c0001237983 */ /* 0x000ea20000300800 */
[----:B---3--:R-:W-:-:S03]  /*ca10*/  FADD R229, RZ, R36 ;  /* 0x00000024ffe57221 */ /* 0x008fc60000000000 */
[----:B------:R-:W3:Y:S01]  /*ca20*/  LDL.LU R36, [R1+0x478] ;  /* 0x0004780001247983 */ /* 0x000ee20000300800 */
[----:B----4-:R-:W-:-:S05]  /*ca30*/  FADD R37, RZ, R37 ;  /* 0x00000025ff257221 */ /* 0x010fca0000000000 */
[----:B------:R0:W-:Y:S01]  /*ca40*/  STL [R1+0xa0], R37 ;  /* 0x0000a02501007387 */ /* 0x0001e20000100800 */
[----:B------:R-:W-:-:S03]  /*ca50*/  FADD R38, RZ, R38 ;  /* 0x00000026ff267221 */ /* 0x000fc60000000000 */
[----:B0-----:R-:W4:Y:S04]  /*ca60*/  LDL.LU R37, [R1+0x474] ;  /* 0x0004740001257983 */ /* 0x001f280000300800 */
        /* <DEDUP_REMOVED lines=31> */
[----:B------:R-:W-:-:S01]  /*cc60*/  FADD R3, RZ, R3 ;  /* 0x00000003ff037221 */ /* 0x000fc20000000000 */
[----:B------:R-:W-:Y:S02]  /*cc70*/  FADD R2, RZ, R2 ;  /* 0x00000002ff027221 */ /* 0x000fe40000000000 */
[----:B0-----:R0:W5:Y:S04]  /*cc80*/  LDL.LU R4, [R1+0x448] ;  /* 0x0004480001047983 */ /* 0x0011680000300800 */
[----:B------:R1:W-:Y:S04]  /*cc90*/  STL [R1+0xd0], R2 ;  /* 0x0000d00201007387 */ /* 0x0003e80000100800 */
[----:B-1----:R0:W5:Y:S04]  /*cca0*/  LDL.LU R2, [R1+0x444] ;  /* 0x0004440001027983 */ /* 0x0021680000300800 */
[----:B------:R1:W-:Y:S02]  /*ccb0*/  STL [R1+0xd4], R3 ;  /* 0x0000d40301007387 */ /* 0x0003e40000100800 */
[----:B-1----:R-:W-:-:S01]  /*ccc0*/  FADD R3, RZ, R6 ;  /* 0x00000006ff037221 */ /* 0x002fc20000000000 */
[----:B------:R-:W-:Y:S01]  /*ccd0*/  FADD R6, RZ, R5 ;  /* 0x00000005ff067221 */ /* 0x000fe20000000000 */
[----:B------:R-:W-:-:S01]  /*cce0*/  FADD R5, RZ, R0 ;  /* 0x00000000ff057221 */ /* 0x000fc20000000000 */
[----:B------:R-:W-:-:S02]  /*ccf0*/  FADD R0, RZ, R217 ;  /* 0x000000d9ff007221 */ /* 0x000fc40000000000 */
[----:B------:R1:W-:Y:S04]  /*cd00*/  STL [R1+0xd8], R3 ;  /* 0x0000d80301007387 */ /* 0x0003e80000100800 */
[----:B------:R-:W-:Y:S01]  /*cd10*/  STL [R1+0xdc], R6 ;  /* 0x0000dc0601007387 */ /* 0x000fe20000100800 */
[----:B-1----:R-:W-:-:S03]  /*cd20*/  FADD R3, RZ, R216 ;  /* 0x000000d8ff037221 */ /* 0x002fc60000000000 */
[----:B------:R1:W-:Y:S04]  /*cd30*/  STL [R1+0xe0], R5 ;  /* 0x0000e00501007387 */ /* 0x0003e80000100800 */
[----:B------:R0:W-:Y:S04]  /*cd40*/  STL [R1+0xe4], R3 ;  /* 0x0000e40301007387 */ /* 0x0001e80000100800 */
[----:B------:R0:W-:Y:S01]  /*cd50*/  STL [R1+0xe8], R0 ;  /* 0x0000e80001007387 */ /* 0x0001e20000100800 */
[----:B-1----:R-:W-:-:S01]  /*cd60*/  FADD R5, RZ, R218 ;  /* 0x000000daff057221 */ /* 0x002fc20000000000 */
[----:B0-----:R-:W-:-:S04]  /*cd70*/  FADD R3, RZ, R219 ;  /* 0x000000dbff037221 */ /* 0x001fc80000000000 */
[----:B------:R0:W-:Y:S01]  /*cd80*/  STL [R1+0xec], R5 ;  /* 0x0000ec0501007387 */ /* 0x0001e20000100800 */
[----:B------:R-:W-:-:S03]  /*cd90*/  FADD R0, RZ, R220 ;  /* 0x000000dcff007221 */ /* 0x000fc60000000000 */
[----:B------:R1:W-:Y:S04]  /*cda0*/  STL [R1+0xf0], R3 ;  /* 0x0000f00301007387 */ /* 0x0003e80000100800 */
[----:B------:R1:W-:Y:S01]  /*cdb0*/  STL [R1+0xf4], R0 ;  /* 0x0000f40001007387 */ /* 0x0003e20000100800 */
[----:B0-----:R-:W-:-:S01]  /*cdc0*/  FADD R5, RZ, R221 ;  /* 0x000000ddff057221 */ /* 0x001fc20000000000 */
[----:B-1----:R-:W-:-:S04]  /*cdd0*/  FADD R3, RZ, R222 ;  /* 0x000000deff037221 */ /* 0x002fc80000000000 */
[----:B------:R0:W-:Y:S01]  /*cde0*/  STL [R1+0xf8], R5 ;  /* 0x0000f80501007387 */ /* 0x0001e20000100800 */
[----:B------:R-:W-:-:S03]  /*cdf0*/  FADD R0, RZ, R223 ;  /* 0x000000dfff007221 */ /* 0x000fc60000000000 */
[----:B------:R1:W-:Y:S04]  /*ce00*/  STL [R1+0xfc], R3 ;  /* 0x0000fc0301007387 */ /* 0x0003e80000100800 */
[----:B------:R1:W-:Y:S01]  /*ce10*/  STL [R1+0x100], R0 ;  /* 0x0001000001007387 */ /* 0x0003e20000100800 */
[----:B0----5:R-:W-:-:S01]  /*ce20*/  FADD R5, RZ, R208 ;  /* 0x000000d0ff057221 */ /* 0x021fc20000000000 */
[----:B-1----:R-:W-:-:S04]  /*ce30*/  FADD R3, RZ, R209 ;  /* 0x000000d1ff037221 */ /* 0x002fc80000000000 */
[----:B------:R0:W-:Y:S01]  /*ce40*/  STL [R1+0x104], R5 ;  /* 0x0001040501007387 */ /* 0x0001e20000100800 */
[----:B------:R-:W-:-:S03]  /*ce50*/  FADD R0, RZ, R210 ;  /* 0x000000d2ff007221 */ /* 0x000fc60000000000 */
[----:B------:R1:W-:Y:S04]  /*ce60*/  STL [R1+0x108], R3 ;  /* 0x0001080301007387 */ /* 0x0003e80000100800 */
[----:B------:R2:W-:Y:S01]  /*ce70*/  STL [R1+0x10c], R0 ;  /* 0x00010c0001007387 */ /* 0x0005e20000100800 */
[----:B0-----:R-:W-:-:S01]  /*ce80*/  FADD R5, RZ, R211 ;  /* 0x000000d3ff057221 */ /* 0x001fc20000000000 */
[----:B-1----:R-:W-:-:S04]  /*ce90*/  FADD R3, RZ, R212 ;  /* 0x000000d4ff037221 */ /* 0x002fc80000000000 */
[----:B------:R0:W-:Y:S01]  /*cea0*/  STL [R1+0x110], R5 ;  /* 0x0001100501007387 */ /* 0x0001e20000100800 */
[----:B--2---:R-:W-:-:S03]  /*ceb0*/  FADD R0, RZ, R213 ;  /* 0x000000d5ff007221 */ /* 0x004fc60000000000 */
        /* <DEDUP_REMOVED lines=350> */
[----:B---3--:R-:W-:-:S01]  /*e4a0*/  FADD R5, RZ, R36 ;  /* 0x00000024ff057221 */ /* 0x008fc20000000000 */
[----:B----4-:R-:W-:-:S04]  /*e4b0*/  FADD R3, RZ, R37 ;  /* 0x00000025ff037221 */ /* 0x010fc80000000000 */
[----:B------:R1:W-:Y:S01]  /*e4c0*/  STL [R1+0x3d4], R5 ;  /* 0x0003d40501007387 */ /* 0x0003e20000100800 */
[----:B0-----:R-:W-:-:S03]  /*e4d0*/  FADD R0, RZ, R38 ;  /* 0x00000026ff007221 */ /* 0x001fc60000000000 */
[----:B------:R0:W-:Y:S04]  /*e4e0*/  STL [R1+0x3d8], R3 ;  /* 0x0003d80301007387 */ /* 0x0001e80000100800 */
[----:B------:R2:W-:Y:S01]  /*e4f0*/  STL [R1+0x3dc], R0 ;  /* 0x0003dc0001007387 */ /* 0x0005e20000100800 */
[----:B-1----:R-:W-:-:S01]  /*e500*/  FADD R5, RZ, R39 ;  /* 0x00000027ff057221 */ /* 0x002fc20000000000 */
[----:B0-----:R-:W-:-:S04]  /*e510*/  FADD R3, RZ, R24 ;  /* 0x00000018ff037221 */ /* 0x001fc80000000000 */
        /* <DEDUP_REMOVED lines=12> */
[----:B------:R-:W-:Y:S01]  /*e5e0*/  STL [R1+0x3f8], R5 ;  /* 0x0003f80501007387 */ /* 0x000fe20000100800 */
[----:B--2---:R-:W-:-:S03]  /*e5f0*/  FADD R0, RZ, R31 ;  /* 0x0000001fff007221 */ /* 0x004fc60000000000 */
[----:B------:R0:W-:Y:S04]  /*e600*/  STL [R1+0x3fc], R3 ;  /* 0x0003fc0301007387 */ /* 0x0001e80000100800 */
[----:B------:R1:W-:Y:S01]  /*e610*/  STL [R1+0x400], R0 ;  /* 0x0004000001007387 */ /* 0x0003e20000100800 */
[----:B------:R-:W-:Y:S01]  /*e620*/  UMOV UR5, URZ ;  /* 0x0000003f00057c82 */ /* 0x000fe20008000000 */
[----:B------:R-:W-:Y:S01]  /*e630*/  FADD R7, RZ, R7 ;  /* 0x00000007ff077221 */ /* 0x000fe20000000000 */
[----:B------:R-:W-:-:S01]  /*e640*/  FADD R8, RZ, R8 ;  /* 0x00000008ff087221 */ /* 0x000fc20000000000 */
        /* <DEDUP_REMOVED lines=19> */
[----:B01----:R-:W-:-:S07]  /*e780*/  IMAD.U32 R3, RZ, RZ, UR5 ;  /* 0x00000005ff037e24 */ /* 0x003fce000f8e00ff */
.L_x_22:
[----:B------:R-:W2:Y:S01]  /*e790*/  LDL R0, [R1+0x42c] ;  /* 0x00042c0001007983 */ /* 0x000ea20000100800 */
[----:B------:R-:W-:-:S13]  /*e7a0*/  R2UR UR5, R4 ;  /* 0x00000000040572ca */ /* 0x000fda00000e0000 */
[----:B------:R-:W-:-:S04]  /*e7b0*/  UIADD3 UR5, UR5, 0x1, URZ ;  /* 0x0000000105057890 */ /* 0x000fc8000fffe03f */
[----:B------:R-:W-:-:S04]  /*e7c0*/  UISETP.NE.AND UP0, UPT, UR5, 0x2, UPT ;  /* 0x000000020500788c */ /* 0x000fc8000bf05270 */
[----:B------:R-:W-:Y:S02]  /*e7d0*/  USEL UR6, URZ, 0x1, UP0 ;  /* 0x000000013f067887 */ /* 0x000fe40008000000 */
[----:B------:R-:W-:-:S03]  /*e7e0*/  USEL UR8, UR5, URZ, UP0 ;  /* 0x0000003f05087287 */ /* 0x000fc60008000000 */
[----:B------:R-:W-:Y:S01]  /*e7f0*/  UMOV UR5, 0x1 ;  /* 0x0000000100057882 */ /* 0x000fe20000000000 */
[----:B--2---:R-:W-:Y:S02]  /*e800*/  R2UR UR7, R0 ;  /* 0x00000000000772ca */ /* 0x004fe400000e0000 */
[----:B------:R-:W-:-:S11]  /*e810*/  IMAD.U32 R0, RZ, RZ, UR8 ;  /* 0x00000008ff007e24 */ /* 0x000fd6000f8e00ff */
[----:B------:R-:W-:-:S06]  /*e820*/  ULOP3.LUT UR6, UR7, UR6, URZ, 0x3c, !UPT ;  /* 0x0000000607067292 */ /* 0x000fcc000f8e3c3f */
[----:B------:R-:W-:-:S07]  /*e830*/  MOV R4, UR6 ;  /* 0x0000000600047c02 */ /* 0x000fce0008000f00 */
.L_x_17:
[----:B------:R-:W2:Y:S02]  /*e840*/  LDL R5, [R1+0x438] ;  /* 0x0004380001057983 */ /* 0x000ea40000100800 */
[----:B--2---:R-:W-:-:S13]  /*e850*/  R2UR UR7, R5 ;  /* 0x00000000050772ca */ /* 0x004fda00000e0000 */
[----:B------:R-:W-:-:S04]  /*e860*/  UISETP.LT.AND UP0, UPT, UR7, 0x1, UPT ;  /* 0x000000010700788c */ /* 0x000fc8000bf01270 */
[----:B------:R-:W-:-:S04]  /*e870*/  USEL UR6, UR7, 0x1, UP0 ;  /* 0x0000000107067887 */ /* 0x000fc80008000000 */
[----:B------:R-:W-:-:S04]  /*e880*/  UIADD3 UR6, UR7, -UR6, URZ ;  /* 0x8000000607067290 */ /* 0x000fc8000fffe03f */
[----:B------:R-:W-:-:S06]  /*e890*/  UISETP.GE.AND UP0, UPT, UR6, 0x1, UPT ;  /* 0x000000010600788c */ /* 0x000fcc000bf06270 */
[----:B------:R-:W-:-:S13]  /*e8a0*/  PLOP3.LUT P0, PT, PT, PT, UP0, 0x80, 0x0 ;  /* 0x000000000000781c */ /* 0x000fda0003f0f008 */
[----:B------:R-:W-:Y:S05]  /*e8b0*/  @!P0 BRA `(.L_x_23) ;  /* 0x000000c400bc8947 */ /* 0x000fea0003800000 */
[----:B------:R-:W2:Y:S01]  /*e8c0*/  LDL R5, [R1+0x424] ;  /* 0x0004240001057983 */ /* 0x000ea20000100800 */
[----:B------:R-:W-:-:S05]  /*e8d0*/  IMAD.U32 R2, RZ, RZ, UR6 ;  /* 0x00000006ff027e24 */ /* 0x000fca000f8e00ff */
[----:B------:R0:W-:Y:S01]  /*e8e0*/  STL [R1+0x404], R2 ;  /* 0x0004040201007387 */ /* 0x0001e20000100800 */
[----:B--2---:R-:W-:-:S13]  /*e8f0*/  R2UR UR6, R5 ;  /* 0x00000000050672ca */ /* 0x004fda00000e0000 */
[----:B0-----:R-:W-:-:S07]  /*e900*/  IMAD.U32 R5, RZ, RZ, UR6 ;  /* 0x00000006ff057e24 */ /* 0x001fce000f8e00ff */
.L_x_31:
[----:B------:R-:W2:Y:S02]  /*e910*/  LDL R2, [R1+0x40c] ;  /* 0x00040c0001027983 */ /* 0x000ea40000100800 */
[----:B--2---:R-:W-:-:S13]  /*e920*/  R2UR UR6, R2 ;  /* 0x00000000020672ca */ /* 0x004fda00000e0000 */
[----:B------:R-:W-:-:S06]  /*e930*/  UISETP.NE.AND UP0, UPT, UR6, 0x3, UPT ;  /* 0x000000030600788c */ /* 0x000fcc000bf05270 */
[----:B------:R-:W-:-:S13]  /*e940*/  PLOP3.LUT P1, PT, PT, PT, UP0, 0x80, 0x0 ;  /* 0x000000000000781c */ /* 0x000fda0003f2f008 */
[----:B------:R-:W-:Y:S05]  /*e950*/  @!P1 BRA `(.L_x_24) ;  /* 0x0000000000049947 */ /* 0x000fea0003800000 */
[----:B------:R-:W-:Y:S01]  /*e960*/  BPT.TRAP 0x1 ;  /* 0x000000040000795c */ /* 0x000fe20000300000 */
.L_x_24:
[----:B------:R-:W0:Y:S01]  /*e970*/  S2UR UR7, SR_CgaCtaId ;  /* 0x00000000000779c3 */ /* 0x000e220000008800 */
[----:B------:R-:W-:Y:S01]  /*e980*/  R2UR UR9, R0 ;  /* 0x00000000000972ca */ /* 0x000fe200000e0000 */
[----:B------:R-:W-:Y:S01]  /*e990*/  UMOV UR6, 0x400 ;  /* 0x0000040000067882 */ /* 0x000fe20000000000 */
[----:B------:R-:W-:-:S13]  /*e9a0*/  R2UR UR8, R4 ;  /* 0x00000000040872ca */ /* 0x000fda00000e0000 */
[----:B------:R-:W-:-:S04]  /*e9b0*/  MOV R6, UR8 ;  /* 0x0000000800067c02 */ /* 0x000fc80008000f00 */
[----:B------:R-:W-:Y:S01]  /*e9c0*/  SHF.L.U32 R6, R6, 0x1f, RZ ;  /* 0x0000001f06067819 */ /* 0x000fe200000006ff */
[----:B0-----:R-:W-:-:S04]  /*e9d0*/  ULEA UR10, UR7, UR6, 0x18 ;  /* 0x00000006070a7291 */ /* 0x001fc8000f8ec03f */
[----:B------:R-:W-:Y:S02]  /*e9e0*/  ULEA UR6, UR9, UR10, 0x3 ;  /* 0x0000000a09067291 */ /* 0x000fe4000f8e183f */
[----:B------:R-:W-:-:S07]  /*e9f0*/  IMAD.U32 R2, RZ, RZ, UR10 ;  /* 0x0000000aff027e24 */ /* 0x000fce000f8e00ff */
[----:B------:R0:W1:Y:S01]  /*ea00*/  SYNCS.PHASECHK.TRANS64.TRYWAIT P0, [UR6], R6 ;  /* 0x00000006ff0075a7 */ /* 0x0000620008000146 */
[----:B------:R-:W-:Y:S05]  /*ea10*/  @!P1 BRA `(.L_x_25) ;  /* 0x0000000000049947 */ /* 0x000fea0003800000 */
[----:B------:R-:W-:Y:S01]  /*ea20*/  BPT.TRAP 0x1 ;  /* 0x000000040000795c */ /* 0x000fe20000300000 */
.L_x_25:
[----:B-1----:R-:W-:Y:S05]  /*ea30*/  @P0 BRA `(.L_x_26) ;  /* 0x0000000000080947 */ /* 0x002fea0003800000 */
[----:B------:R-:W1:Y:S02]  /*ea40*/  SYNCS.PHASECHK.TRANS64.TRYWAIT P0, [UR6], R6 ;  /* 0x00000006ff0075a7 */ /* 0x000e640008000146 */
[----:B-1----:R-:W-:Y:S05]  /*ea50*/  @!P0 BRA `(.L_x_27) ;  /* 0x0000025400f88947 */ /* 0x002fea0003800000 */
.L_x_26:
[----:B0-----:R-:W2:Y:S04]  /*ea60*/  LDL R6, [R1+0x408] ;  /* 0x0004080001067983 */ /* 0x001ea80000100800 */
        /* <DEDUP_REMOVED lines=8> */
[----:B0-----:R-:W3:Y:S04]  /*eaf0*/  LDL.LU.64 R216, [R1+0x80] ;  /* 0x0000800001d87983 */ /* 0x001ee80000300a00 */
[----:B------:R-:W3:Y:S04]  /*eb00*/  LDL.LU.64 R218, [R1+0x88] ;  /* 0x0000880001da7983 */ /* 0x000ee80000300a00 */
[----:B------:R-:W3:Y:S04]  /*eb10*/  LDL.LU.64 R220, [R1+0x90] ;  /* 0x0000900001dc7983 */ /* 0x000ee80000300a00 */
[----:B------:R-:W3:Y:S01]  /*eb20*/  LDL.LU.64 R222, [R1+0x98] ;  /* 0x0000980001de7983 */ /* 0x000ee20000300a00 */
[----:B------:R-:W-:-:S03]  /*eb30*/  R2UR UR6, R2 ;  /* 0x00000000020672ca */ /* 0x000fc600000e0000 */
[----:B------:R-:W-:Y:S04]  /*eb40*/  STL [R1+0x564], R227 ;  /* 0x000564e301007387 */ /* 0x000fe80000100800 */
[----:B------:R-:W-:Y:S04]  /*eb50*/  STL [R1+0x560], R226 ;  /* 0x000560e201007387 */ /* 0x000fe80000100800 */
[----:B------:R-:W-:Y:S02]  /*eb60*/  STL [R1+0x55c], R225 ;  /* 0x00055ce101007387 */ /* 0x000fe40000100800 */
[----:B------:R-:W-:-:S02]  /*eb70*/  UIADD3 UR6, UR6, 0x18100, URZ ;  /* 0x0001810006067890 */ /* 0x000fc4000fffe03f */
[----:B------:R-:W-:Y:S01]  /*eb80*/  STL [R1+0x558], R224 ;  /* 0x000558e001007387 */ /* 0x000fe20000100800 */
[----:B-----5:R-:W-:-:S03]  /*eb90*/  R2UR UR7, R0 ;  /* 0x00000000000772ca */ /* 0x020fc600000e0000 */
[----:B------:R-:W-:Y:S01]  /*eba0*/  STL [R1+0x4c4], R20 ;  /* 0x0004c41401007387 */ /* 0x000fe20000100800 */
[----:B------:R-:W-:-:S03]  /*ebb0*/  USHF.R.U32.HI UR6, URZ, 0x4, UR6 ;  /* 0x000000043f067899 */ /* 0x000fc60008011606 */
[----:B------:R-:W-:Y:S01]  /*ebc0*/  STL [R1+0x4c0], R19 ;  /* 0x0004c01301007387 */ /* 0x000fe20000100800 */
[----:B------:R-:W-:-:S03]  /*ebd0*/  UISETP.NE.AND UP0, UPT, UR4, URZ, UPT ;  /* 0x0000003f0400728c */ /* 0x000fc6000bf05270 */
[----:B------:R-:W-:Y:S04]  /*ebe0*/  STL [R1+0x4bc], R18 ;  /* 0x0004bc1201007387 */ /* 0x000fe80000100800 */
[----:B------:R-:W-:Y:S01]  /*ebf0*/  STL [R1+0x4b8], R17 ;  /* 0x0004b81101007387 */ /* 0x000fe20000100800 */
[----:B------:R-:W-:-:S03]  /*ec00*/  ULOP3.LUT UR4, UR6, 0x3fff, URZ, 0xc0, !UPT ;  /* 0x00003fff06047892 */ /* 0x000fc6000f8ec03f */
[----:B------:R0:W-:Y:S04]  /*ec10*/  STL [R1+0x4b4], R16 ;  /* 0x0004b41001007387 */ /* 0x0001e80000100800 */
[----:B------:R-:W-:Y:S01]  /*ec20*/  STL.64 [R1+0x550], R22 ;  /* 0x0005501601007387 */ /* 0x000fe20000100a00 */
[----:B------:R-:W-:-:S03]  /*ec30*/  USEL UR5, UR5, URZ, !UP0 ;  /* 0x0000003f05057287 */ /* 0x000fc6000c000000 */
[----:B------:R1:W-:Y:S04]  /*ec40*/  STL [R1+0x548], R21 ;  /* 0x0005481501007387 */ /* 0x0003e80000100800 */
[----:B------:R-:W-:Y:S01]  /*ec50*/  STL [R1+0x4b0], R15 ;  /* 0x0004b00f01007387 */ /* 0x000fe20000100800 */
[----:B------:R-:W-:-:S03]  /*ec60*/  ULOP3.LUT UR4, UR4, 0x10000, URZ, 0xfc, !UPT ;  /* 0x0001000004047892 */ /* 0x000fc6000f8efc3f */
[----:B------:R-:W-:Y:S04]  /*ec70*/  STL [R1+0x4ac], R14 ;  /* 0x0004ac0e01007387 */ /* 0x000fe80000100800 */
[----:B------:R-:W-:Y:S01]  /*ec80*/  STL [R1+0x4a8], R13 ;  /* 0x0004a80d01007387 */ /* 0x000fe20000100800 */
[----:B------:R-:W-:-:S03]  /*ec90*/  UISETP.NE.U32.AND UP0, UPT, UR5, URZ, UPT ;  /* 0x0000003f0500728c */ /* 0x000fc6000bf05070 */
[----:B------:R-:W-:Y:S04]  /*eca0*/  STL [R1+0x4a4], R12 ;  /* 0x0004a40c01007387 */ /* 0x000fe80000100800 */
[----:B------:R4:W-:Y:S01]  /*ecb0*/  STL [R1+0x4a0], R11 ;  /* 0x0004a00b01007387 */ /* 0x0009e20000100800 */
[----:B------:R-:W-:-:S03]  /*ecc0*/  UIMAD UR4, UR7, 0xf00, UR4 ;  /* 0x00000f00070478a4 */ /* 0x000fc6000f8e0204 */
[----:B------:R-:W-:Y:S04]  /*ecd0*/  STL [R1+0x49c], R10 ;  /* 0x00049c0a01007387 */ /* 0x000fe80000100800 */
[----:B------:R-:W-:Y:S04]  /*ece0*/  STL [R1+0x498], R9 ;  /* 0x0004980901007387 */ /* 0x000fe80000100800 */
[----:B------:R4:W-:Y:S04]  /*ecf0*/  STL [R1+0x494], R8 ;  /* 0x0004940801007387 */ /* 0x0009e80000100800 */
[----:B------:R4:W-:Y:S04]  /*ed00*/  STL [R1+0x490], R7 ;  /* 0x0004900701007387 */ /* 0x0009e80000100800 */
[----:B------:R-:W-:Y:S04]  /*ed10*/  STL [R1+0x48c], R5 ;  /* 0x00048c0501007387 */ /* 0x000fe80000100800 */
[----:B------:R4:W-:Y:S04]  /*ed20*/  STL [R1+0x488], R4 ;  /* 0x0004880401007387 */ /* 0x0009e80000100800 */
[----:B------:R-:W4:Y:S01]  /*ed30*/  LDL.LU.64 R200, [R1+0x40] ;  /* 0x0000400001c87983 */ /* 0x000f220000300a00 */
[----:B------:R-:W-:-:S03]  /*ed40*/  UMOV UR9, 0x40000040 ;  /* 0x4000004000097882 */ /* 0x000fc60000000000 */
[----:B------:R-:W4:Y:S01]  /*ed50*/  LDL.LU.64 R202, [R1+0x48] ;  /* 0x0000480001ca7983 */ /* 0x000f220000300a00 */
[----:B------:R-:W-:Y:S01]  /*ed60*/  UMOV UR10, UR4 ;  /* 0x00000004000a7c82 */ /* 0x000fe20008000000 */
[----:B------:R-:W-:Y:S02]  /*ed70*/  UMOV UR11, 0x40000040 ;  /* 0x40000040000b7882 */ /* 0x000fe40000000000 */
[----:B------:R-:W4:Y:S04]  /*ed80*/  LDL.LU.64 R204, [R1+0x50] ;  /* 0x0000500001cc7983 */ /* 0x000f280000300a00 */
[----:B------:R-:W4:Y:S04]  /*ed90*/  LDL.LU.64 R206, [R1+0x58] ;  /* 0x0000580001ce7983 */ /* 0x000f280000300a00 */
[----:B0-----:R-:W4:Y:S04]  /*eda0*/  LDL.LU.64 R16, [R1+0x20] ;  /* 0x0000200001107983 */ /* 0x001f280000300a00 */
[----:B------:R-:W4:Y:S04]  /*edb0*/  LDL.LU.64 R18, [R1+0x28] ;  /* 0x0000280001127983 */ /* 0x000f280000300a00 */
[----:B-1----:R-:W4:Y:S04]  /*edc0*/  LDL.LU.64 R20, [R1+0x30] ;  /* 0x0000300001147983 */ /* 0x002f280000300a00 */
[----:B------:R-:W4:Y:S01]  /*edd0*/  LDL.LU.64 R22, [R1+0x38] ;  /* 0x0000380001167983 */ /* 0x000f220000300a00 */
[----:B--2---:R-:W-:-:S13]  /*ede0*/  R2UR UR8, R6 ;  /* 0x00000000060872ca */ /* 0x004fda00000e0000 */
[----:B------:R-:W-:-:S04]  /*edf0*/  ULOP3.LUT UR6, UR8, 0x10000, URZ, 0xfc, !UPT ;  /* 0x0001000008067892 */ /* 0x000fc8000f8efc3f */
[----:B------:R-:W-:-:S07]  /*ee00*/  UIMAD UR6, UR7, 0xc00, UR6 ;  /* 0x00000c00070678a4 */ /* 0x000fce000f8e0206 */
[----:B------:R-:W-:Y:S01]  /*ee10*/  UMOV UR8, UR6 ;  /* 0x0000000600087c82 */ /* 0x000fe20008000000 */
[----:B---3--:R-:W-:-:S06]  /*ee20*/  WARPGROUP.ARRIVE ;  /* 0x00000000000079c5 */ /* 0x008fcc0000000000 */
[----:B------:R-:W-:Y:S03]  /*ee30*/  QGMMA.64x16x32.F32.E4M3.E4M3 R216, gdesc[UR8], R216, UP0, gsb0 ;  /* 0x0020000008d879f3 */ /* 0x000fe6000b8008d8 */
[----:B------:R-:W-:Y:S02]  /*ee40*/  WARPGROUP.DEPBAR.LE gsb0, 0x0 ;  /* 0x00008000000079c5 */ /* 0x000fe40000010000 */
[----:B----4-:R-:W-:Y:S01]  /*ee50*/  IMAD.MOV.U32 R11, RZ, RZ, R216 ;  /* 0x000000ffff0b7224 */ /* 0x010fe200078e00d8 */
[----:B------:R-:W-:Y:S01]  /*ee60*/  MOV R8, R219 ;  /* 0x000000db00087202 */ /* 0x000fe20000000f00 */
[----:B------:R-:W-:Y:S02]  /*ee70*/  IMAD.MOV.U32 R10, RZ, RZ, R217 ;  /* 0x000000ffff0a7224 */ /* 0x000fe400078e00d9 */
[----:B------:R-:W-:Y:S01]  /*ee80*/  IMAD.MOV.U32 R9, RZ, RZ, R218 ;  /* 0x000000ffff097224 */ /* 0x000fe200078e00da */
[----:B------:R-:W2:Y:S01]  /*ee90*/  LDL.LU.64 R216, [R1] ;  /* 0x0000000001d87983 */ /* 0x000ea20000300a00 */
[----:B------:R-:W-:Y:S01]  /*eea0*/  IMAD.MOV.U32 R7, RZ, RZ, R220 ;  /* 0x000000ffff077224 */ /* 0x000fe200078e00dc */
[----:B------:R-:W-:Y:S01]  /*eeb0*/  MOV R4, R223 ;  /* 0x000000df00047202 */ /* 0x000fe20000000f00 */
[----:B------:R-:W-:Y:S01]  /*eec0*/  IMAD.MOV.U32 R6, RZ, RZ, R221 ;  /* 0x000000ffff067224 */ /* 0x000fe200078e00dd */
[----:B------:R-:W2:Y:S01]  /*eed0*/  LDL.LU.64 R218, [R1+0x8] ;  /* 0x0000080001da7983 */ /* 0x000ea20000300a00 */
[----:B------:R-:W-:-:S03]  /*eee0*/  IMAD.MOV.U32 R5, RZ, RZ, R222 ;  /* 0x000000ffff057224 */ /* 0x000fc600078e00de */
[----:B------:R-:W2:Y:S04]  /*eef0*/  LDL.LU.64 R220, [R1+0x10] ;  /* 0x0000100001dc7983 */ /* 0x000ea80000300a00 */
[----:B------:R-:W2:Y:S01]  /*ef00*/  LDL.LU.64 R222, [R1+0x18] ;  /* 0x0000180001de7983 */ /* 0x000ea20000300a00 */
[----:B------:R-:W-:Y:S01]  /*ef10*/  UIADD3 UR7, UR4, 0x80, URZ ;  /* 0x0000008004077890 */ /* 0x000fe2000fffe03f */
[----:B------:R-:W-:Y:S01]  /*ef20*/  UMOV UR16, UR8 ;  /* 0x0000000800107c82 */ /* 0x000fe20008000000 */
[----:B------:R-:W-:Y:S01]  /*ef30*/  UMOV UR17, UR9 ;  /* 0x0000000900117c82 */ /* 0x000fe20008000000 */
[----:B------:R-:W-:-:S04]  /*ef40*/  UMOV UR19, 0x40000040 ;  /* 0x4000004000137882 */ /* 0x000fc80000000000 */
[----:B------:R-:W-:Y:S01]  /*ef50*/  UMOV UR18, UR7 ;  /* 0x0000000700127c82 */ /* 0x000fe20008000000 */
[----:B------:R-:W-:-:S06]  /*ef60*/  WARPGROUP.ARRIVE ;  /* 0x00000000000079c5 */ /* 0x000fcc0000000000 */
[----:B------:R-:W-:Y:S01]  /*ef70*/  QGMMA.64x16x32.F32.E4M3.E4M3 R200, gdesc[UR16], R200, UP0, gsb0 ;  /* 0x0020000010c879f3 */ /* 0x000fe2000b8008c8 */
[----:B------:R-:W-:Y:S01]  /*ef80*/  UIADD3 UR12, UR4, 0x100, URZ ;  /* 0x00000100040c7890 */ /* 0x000fe2000fffe03f */
[----:B------:R-:W-:Y:S01]  /*ef90*/  UMOV UR14, UR18 ;  /* 0x00000012000e7c82 */ /* 0x000fe20008000000 */
[----:B------:R-:W-:Y:S01]  /*efa0*/  UMOV UR15, UR19 ;  /* 0x00000013000f7c82 */ /* 0x000fe20008000000 */
[----:B------:R-:W-:Y:S01]  /*efb0*/  UMOV UR16, UR8 ;  /* 0x0000000800107c82 */ /* 0x000fe20008000000 */
[----:B------:R-:W-:Y:S01]  /*efc0*/  UMOV UR17, UR9 ;  /* 0x0000000900117c82 */ /* 0x000fe20008000000 */
[----:B------:R-:W-:Y:S02]  /*efd0*/  UMOV UR19, 0x40000040 ;  /* 0x4000004000137882 */ /* 0x000fe40000000000 */
[----:B------:R-:W-:Y:S01]  /*efe0*/  UMOV UR18, UR12 ;  /* 0x0000000c00127c82 */ /* 0x000fe20008000000 */
[----:B------:R-:W-:Y:S02]  /*eff0*/  WARPGROUP.DEPBAR.LE gsb0, 0x0 ;  /* 0x00008000000079c5 */ /* 0x000fe40000010000 */
        /* <DEDUP_REMOVED lines=13> */
[----:B------:R-:W-:Y:S03]  /*f0d0*/  QGMMA.64x16x32.F32.E4M3.E4M3 R216, gdesc[UR16], R216, UP0, gsb0 ;  /* 0x0020000010d879f3 */ /* 0x000fe6000b8008d8 */
[----:B------:R-:W-:Y:S02]  /*f0e0*/  WARPGROUP.DEPBAR.LE gsb0, 0x0 ;  /* 0x00008000000079c5 */ /* 0x000fe40000010000 */
[----:B------:R-:W-:-:S06]  /*f0f0*/  WARPGROUP.ARRIVE ;  /* 0x00000000000079c5 */ /* 0x000fcc0000000000 */
[----:B------:R-:W-:Y:S03]  /*f100*/  QGMMA.64x16x32.F32.E4M3.E4M3 R208, gdesc[UR36], R208, UP0, gsb0 ;  /* 0x0020000024d079f3 */ /* 0x000fe6000b8008d0 */
[----:B------:R-:W-:Y:S02]  /*f110*/  WARPGROUP.DEPBAR.LE gsb0, 0x0 ;  /* 0x00008000000079c5 */ /* 0x000fe40000010000 */
[----:B------:R-:W-:-:S06]  /*f120*/  WARPGROUP.ARRIVE ;  /* 0x00000000000079c5 */ /* 0x000fcc0000000000 */
[----:B------:R-:W-:Y:S03]  /*f130*/  QGMMA.64x16x32.F32.E4M3.E4M3 R192, gdesc[UR28], R192, UP0, gsb0 ;  /* 0x002000001cc079f3 */ /* 0x000fe6000b8008c0 */
[----:B------:R-:W-:Y:S02]  /*f140*/  WARPGROUP.DEPBAR.LE gsb0, 0x0 ;  /* 0x00008000000079c5 */ /* 0x000fe40000010000 */
[----:B------:R-:W-:-:S06]  /*f150*/  WARPGROUP.ARRIVE ;  /* 0x00000000000079c5 */ /* 0x000fcc0000000000 */
[----:B------:R-:W-:Y:S01]  /*f160*/  QGMMA.64x16x32.F32.E4M3.E4M3 R176, gdesc[UR40], R176, UP0, gsb0 ;  /* 0x0020000028b079f3 */ /* 0x000fe2000b8008b0 */
[----:B------:R-:W-:Y:S01]  /*f170*/  UMOV UR28, UR14 ;  /* 0x0000000e001c7c82 */ /* 0x000fe20008000000 */
[----:B------:R-:W-:Y:S01]  /*f180*/  UIADD3 UR14, UR4, 0x300, URZ ;  /* 0x00000300040e7890 */ /* 0x000fe2000fffe03f */
[----:B------:R-:W-:Y:S01]  /*f190*/  UMOV UR12, UR18 ;  /* 0x00000012000c7c82 */ /* 0x000fe20008000000 */
[----:B------:R-:W-:Y:S01]  /*f1a0*/  UMOV UR13, UR19 ;  /* 0x00000013000d7c82 */ /* 0x000fe20008000000 */
[----:B------:R-:W-:Y:S01]  /*f1b0*/  UMOV UR36, UR12 ;  /* 0x0000000c00247c82 */ /* 0x000fe20008000000 */
[----:B------:R-:W-:Y:S01]  /*f1c0*/  UMOV UR37, UR13 ;  /* 0x0000000d00257c82 */ /* 0x000fe20008000000 */
[----:B------:R-:W-:Y:S01]  /*f1d0*/  UMOV UR29, UR15 ;  /* 0x0000000f001d7c82 */ /* 0x000fe20008000000 */
[----:B------:R-:W-:Y:S01]  /*f1e0*/  UMOV UR12, UR8 ;  /* 0x00000008000c7c82 */ /* 0x000fe20008000000 */
[----:B------:R-:W-:Y:S01]  /*f1f0*/  UMOV UR13, UR9 ;  /* 0x00000009000d7c82 */ /* 0x000fe20008000000 */
[----:B------:R-:W-:Y:S01]  /*f200*/  UMOV UR15, 0x40000040 ;  /* 0x40000040000f7882 */ /* 0x000fe20000000000 */
[----:B------:R-:W-:-:S02]  /*f210*/  WARPGROUP.DEPBAR.LE gsb0, 0x0 ;  /* 0x00008000000079c5 */ /* 0x000fc40000010000 */
[----:B------:R-:W-:-:S06]  /*f220*/  WARPGROUP.ARRIVE ;  /* 0x00000000000079c5 */ /* 0x000fcc0000000000 */
[----:B------:R-:W-:Y:S01]  /*f230*/  QGMMA.64x16x32.F32.E4M3.E4M3 R160, gdesc[UR12], R160, UP0, gsb0 ;  /* 0x002000000ca079f3 */ /* 0x000fe2000b8008a0 */
[----:B------:R-:W-:Y:S01]  /*f240*/  UIADD3 UR46, UR4, 0x380, URZ ;  /* 0x00000380042e7890 */ /* 0x000fe2000fffe03f */
[----:B------:R-:W-:Y:S01]  /*f250*/  UMOV UR44, UR8 ;  /* 0x00000008002c7c82 */ /* 0x000fe20008000000 */
[----:B------:R-:W-:Y:S01]  /*f260*/  UMOV UR45, UR9 ;  /* 0x00000009002d7c82 */ /* 0x000fe20008000000 */
[----:B------:R-:W-:Y:S01]  /*f270*/  UMOV UR47, 0x40000040 ;  /* 0x40000040002f7882 */ /* 0x000fe20000000000 */
[----:B------:R-:W-:Y:S02]  /*f280*/  WARPGROUP.DEPBAR.LE gsb0, 0x0 ;  /* 0x00008000000079c5 */ /* 0x000fe40000010000 */
        /* <DEDUP_REMOVED lines=52> */
[----:B------:R-:W-:-:S06]  /*f5d0*/  UMOV UR17, 0x40000040 ;  /* 0x4000004000117882 */ /* 0x000fcc0000000000 */
[----:B------:R-:W-:Y:S01]  /*f5e0*/  UMOV UR16, UR5 ;  /* 0x0000000500107c82 */ /* 0x000fe20008000000 */
[----:B------:R-:W-:Y:S02]  /*f5f0*/  WARPGROUP.DEPBAR.LE gsb0, 0x0 ;  /* 0x00008000000079c5 */ /* 0x000fe40000010000 */
[----:B------:R-:W-:-:S06]  /*f600*/  WARPGROUP.ARRIVE ;  /* 0x00000000000079c5 */ /* 0x000fcc0000000000 */
[----:B------:R-:W-:Y:S01]  /*f610*/  QGMMA.64x16x32.F32.E4M3.E4M3 R24, gdesc[UR16], R24, UP0, gsb0 ;  /* 0x00200000101879f3 */ /* 0x000fe2000b800818 */
[----:B------:R-:W-:Y:S01]  /*f620*/  UMOV UR18, UR58 ;  /* 0x0000003a00127c82 */ /* 0x000fe20008000000 */
        /* <DEDUP_REMOVED lines=11> */
[----:B------:R-:W-:Y:S01]  /*f6e0*/  IMAD.MOV.U32 R13, RZ, RZ, R206 ;  /* 0x000000ffff0d7224 */ /* 0x000fe200078e00ce */
[----:B------:R-:W-:Y:S01]  /*f6f0*/  MOV R12, R207 ;  /* 0x000000cf000c7202 */ /* 0x000fe20000000f00 */
[----:B------:R-:W-:Y:S01]  /*f700*/  IMAD.MOV.U32 R15, RZ, RZ, R204 ;  /* 0x000000ffff0f7224 */ /* 0x000fe200078e00cc */
[----:B------:R-:W2:Y:S01]  /*f710*/  LDL.LU.64 R206, [R1+0x8a0] ;  /* 0x0008a00001ce7983 */ /* 0x000ea20000300a00 */
[----:B------:R-:W-:Y:S01]  /*f720*/  IMAD.MOV.U32 R14, RZ, RZ, R205 ;  /* 0x000000ffff0e7224 */ /* 0x000fe200078e00cd */
[----:B------:R-:W-:Y:S01]  /*f730*/  MOV R224, R203 ;  /* 0x000000cb00e07202 */ /* 0x000fe20000000f00 */
[----:B------:R-:W-:Y:S01]  /*f740*/  IMAD.MOV.U32 R225, RZ, RZ, R202 ;  /* 0x000000ffffe17224 */ /* 0x000fe200078e00ca */
[----:B------:R-:W2:Y:S01]  /*f750*/  LDL.LU.64 R204, [R1+0x898] ;  /* 0x0008980001cc7983 */ /* 0x000ea20000300a00 */
[----:B------:R-:W-:-:S02]  /*f760*/  IMAD.MOV.U32 R227, RZ, RZ, R200 ;  /* 0x000000ffffe37224 */ /* 0x000fc400078e00c8 */
[----:B------:R-:W-:Y:S01]  /*f770*/  IMAD.MOV.U32 R226, RZ, RZ, R201 ;  /* 0x000000ffffe27224 */ /* 0x000fe200078e00c9 */
[----:B------:R-:W2:Y:S04]  /*f780*/  LDL.LU.64 R202, [R1+0x890] ;  /* 0x0008900001ca7983 */ /* 0x000ea80000300a00 */
[----:B------:R-:W2:Y:S04]  /*f790*/  LDL.LU.64 R200, [R1+0x888] ;  /* 0x0008880001c87983 */ /* 0x000ea80000300a00 */
[----:B------:R-:W-:Y:S04]  /*f7a0*/  STL.64 [R1], R216 ;  /* 0x000000d801007387 */ /* 0x000fe80000100a00 */
[----:B------:R-:W-:Y:S04]  /*f7b0*/  STL.64 [R1+0x8], R218 ;  /* 0x000008da01007387 */ /* 0x000fe80000100a00 */
[----:B------:R-:W-:Y:S01]  /*f7c0*/  STL.64 [R1+0x10], R220 ;  /* 0x000010dc01007387 */ /* 0x000fe20000100a00 */
[----:B------:R-:W-:-:S02]  /*f7d0*/  WARPGROUP.DEPBAR.LE gsb0, 0x0 ;  /* 0x00008000000079c5 */ /* 0x000fc40000010000 */
[----:B------:R-:W-:-:S06]  /*f7e0*/  WARPGROUP.ARRIVE ;  /* 0x00000000000079c5 */ /* 0x000fcc0000000000 */
[----:B------:R-:W-:Y:S01]  /*f7f0*/  QGMMA.64x16x32.F32.E4M3.E4M3 R72, gdesc[UR16], R72, UP0, gsb0 ;  /* 0x00200000104879f3 */ /* 0x000fe2000b800848 */
        /* <DEDUP_REMOVED lines=8> */
[----:B------:R0:W-:Y:S04]  /*f880*/  STL.64 [R1+0x7e8], R208 ;  /* 0x0007e8d001007387 */ /* 0x0001e80000100a00 */
[----:B0-----:R-:W4:Y:S04]  /*f890*/  LDL.LU.64 R208, [R1] ;  /* 0x0000000001d07983 */ /* 0x001f280000300a00 */
[----:B------:R-:W2:Y:S04]  /*f8a0*/  LDL.LU.64 R210, [R1+0x8] ;  /* 0x0000080001d27983 */ /* 0x000ea80000300a00 */
[----:B------:R-:W3:Y:S04]  /*f8b0*/  LDL.LU.64 R212, [R1+0x10] ;  /* 0x0000100001d47983 */ /* 0x000ee80000300a00 */
[----:B------:R-:W4:Y:S01]  /*f8c0*/  LDL.LU.64 R214, [R1+0x18] ;  /* 0x0000180001d67983 */ /* 0x000f220000300a00 */
[----:B------:R-:W-:-:S02]  /*f8d0*/  WARPGROUP.DEPBAR.LE gsb0, 0x0 ;  /* 0x00008000000079c5 */ /* 0x000fc40000010000 */
[----:B------:R-:W-:Y:S01]  /*f8e0*/  WARPGROUP.ARRIVE ;  /* 0x00000000000079c5 */ /* 0x000fe20000000000 */
[----:B------:R-:W-:Y:S01]  /*f8f0*/  UMOV UR20, UR16 ;  /* 0x0000001000147c82 */ /* 0x000fe20008000000 */
[----:B------:R-:W-:-:S04]  /*f900*/  UMOV UR21, UR17 ;  /* 0x0000001100157c82 */ /* 0x000fc80008000000 */
[----:B------:R-:W-:Y:S01]  /*f910*/  QGMMA.64x16x32.F32.E4M3.E4M3 R88, gdesc[UR20], R88, UP0, gsb0 ;  /* 0x00200000145879f3 */ /* 0x000fe2000b800858 */
[----:B------:R-:W-:Y:S01]  /*f920*/  UMOV UR32, UR16 ;  /* 0x0000001000207c82 */ /* 0x000fe20008000000 */
[----:B------:R-:W-:Y:S01]  /*f930*/  UMOV UR33, UR17 ;  /* 0x0000001100217c82 */ /* 0x000fe20008000000 */
        /* <DEDUP_REMOVED lines=22> */
[----:B------:R-:W-:Y:S01]  /*faa0*/  UMOV UR22, UR42 ;  /* 0x0000002a00167c82 */ /* 0x000fe20008000000 */
[----:B------:R-:W-:Y:S01]  /*fab0*/  UMOV UR23, UR43 ;  /* 0x0000002b00177c82 */ /* 0x000fe20008000000 */
[----:B----4-:R0:W-:Y:S04]  /*fac0*/  STL.64 [R1+0x820], R214 ;  /* 0x000820d601007387 */ /* 0x0101e80000100a00 */
[----:B---3--:R1:W-:Y:S04]  /*fad0*/  STL.64 [R1+0x818], R212 ;  /* 0x000818d401007387 */ /* 0x0083e80000100a00 */
[----:B--2---:R2:W-:Y:S01]  /*fae0*/  STL.64 [R1+0x810], R210 ;  /* 0x000810d201007387 */ /* 0x0045e20000100a00 */
[----:B0-----:R-:W-:Y:S01]  /*faf0*/  IMAD.MOV.U32 R214, RZ, RZ, R13 ;  /* 0x000000ffffd67224 */ /* 0x001fe200078e000d */
[----:B------:R-:W-:-:S02]  /*fb00*/  MOV R215, R12 ;  /* 0x0000000c00d77202 */ /* 0x000fc40000000f00 */
[----:B------:R0:W-:Y:S01]  /*fb10*/  STL.64 [R1+0x808], R208 ;  /* 0x000808d001007387 */ /* 0x0001e20000100a00 */
[----:B-1----:R-:W-:Y:S02]  /*fb20*/  IMAD.MOV.U32 R212, RZ, RZ, R15 ;  /* 0x000000ffffd47224 */ /* 0x002fe400078e000f */
[----:B------:R-:W-:Y:S02]  /*fb30*/  IMAD.MOV.U32 R213, RZ, RZ, R14 ;  /* 0x000000ffffd57224 */ /* 0x000fe400078e000e */
[----:B--2---:R-:W-:Y:S01]  /*fb40*/  IMAD.MOV.U32 R210, RZ, RZ, R225 ;  /* 0x000000ffffd27224 */ /* 0x004fe200078e00e1 */
[----:B------:R-:W-:Y:S01]  /*fb50*/  MOV R211, R224 ;  /* 0x000000e000d37202 */ /* 0x000fe20000000f00 */
[----:B------:R1:W-:Y:S01]  /*fb60*/  STL.64 [R1+0x840], R214 ;  /* 0x000840d601007387 */ /* 0x0003e20000100a00 */
[----:B0-----:R-:W-:Y:S02]  /*fb70*/  IMAD.MOV.U32 R208, RZ, RZ, R227 ;  /* 0x000000ffffd07224 */ /* 0x001fe400078e00e3 */
[----:B------:R-:W-:Y:S01]  /*fb80*/  IMAD.MOV.U32 R209, RZ, RZ, R226 ;  /* 0x000000ffffd17224 */ /* 0x000fe200078e00e2 */
[----:B------:R0:W-:Y:S04]  /*fb90*/  STL.64 [R1+0x838], R212 ;  /* 0x000838d401007387 */ /* 0x0001e80000100a00 */
[----:B------:R2:W-:Y:S01]  /*fba0*/  STL.64 [R1+0x830], R210 ;  /* 0x000830d201007387 */ /* 0x0005e20000100a00 */
[----:B-1----:R-:W-:Y:S01]  /*fbb0*/  IMAD.MOV.U32 R214, RZ, RZ, R5 ;  /* 0x000000ffffd67224 */ /* 0x002fe200078e0005 */
[----:B------:R-:W-:-:S02]  /*fbc0*/  MOV R215, R4 ;  /* 0x0000000400d77202 */ /* 0x000fc40000000f00 */
[----:B------:R1:W-:Y:S01]  /*fbd0*/  STL.64 [R1+0x828], R208 ;  /* 0x000828d001007387 */ /* 0x0003e20000100a00 */
[----:B0-----:R-:W-:Y:S02]  /*fbe0*/  IMAD.MOV.U32 R212, RZ, RZ, R7 ;  /* 0x000000ffffd47224 */ /* 0x001fe400078e0007 */
[----:B------:R-:W-:Y:S02]  /*fbf0*/  IMAD.MOV.U32 R213, RZ, RZ, R6 ;  /* 0x000000ffffd57224 */ /* 0x000fe400078e0006 */
[----:B--2---:R-:W-:Y:S01]  /*fc00*/  IMAD.MOV.U32 R210, RZ, RZ, R9 ;  /* 0x000000ffffd27224 */ /* 0x004fe200078e0009 */
[----:B------:R-:W-:Y:S01]  /*fc10*/  MOV R211, R8 ;  /* 0x0000000800d37202 */ /* 0x000fe20000000f00 */
[----:B------:R-:W-:Y:S01]  /*fc20*/  STL.64 [R1+0x860], R214 ;  /* 0x000860d601007387 */ /* 0x000fe20000100a00 */
[----:B-1----:R-:W-:Y:S02]  /*fc30*/  IMAD.MOV.U32 R208, RZ, RZ, R11 ;  /* 0x000000ffffd07224 */ /* 0x002fe400078e000b */
[----:B------:R-:W-:Y:S01]  /*fc40*/  IMAD.MOV.U32 R209, RZ, RZ, R10 ;  /* 0x000000ffffd17224 */ /* 0x000fe200078e000a */
[----:B------:R-:W-:Y:S04]  /*fc50*/  STL.64 [R1+0x858], R212 ;  /* 0x000858d401007387 */ /* 0x000fe80000100a00 */
[----:B------:R-:W-:Y:S04]  /*fc60*/  STL.64 [R1+0x850], R210 ;  /* 0x000850d201007387 */ /* 0x000fe80000100a00 */
[----:B------:R0:W-:Y:S01]  /*fc70*/  STL.64 [R1+0x848], R208 ;  /* 0x000848d001007387 */ /* 0x0001e20000100a00 */
[----:B------:R-:W-:-:S02]  /*fc80*/  WARPGROUP.DEPBAR.LE gsb0, 0x0 ;  /* 0x00008000000079c5 */ /* 0x000fc40000010000 */
[----:B------:R-:W-:-:S06]  /*fc90*/  WARPGROUP.ARRIVE ;  /* 0x00000000000079c5 */ /* 0x000fcc0000000000 */
[----:B------:R-:W-:Y:S01]  /*fca0*/  QGMMA.64x16x32.F32.E4M3.E4M3 R168, gdesc[UR20], R168, UP0, gsb0 ;  /* 0x0020000014a879f3 */ /* 0x000fe2000b8008a8 */
[----:B0-----:R-:W2:Y:S04]  /*fcb0*/  LDL.LU.64 R208, [R1+0x60] ;  /* 0x0000600001d07983 */ /* 0x001ea80000300a00 */
[----:B------:R-:W2:Y:S04]  /*fcc0*/  LDL.LU.64 R210, [R1+0x68] ;  /* 0x0000680001d27983 */ /* 0x000ea80000300a00 */
[----:B------:R-:W2:Y:S04]  /*fcd0*/  LDL.LU.64 R212, [R1+0x70] ;  /* 0x0000700001d47983 */ /* 0x000ea80000300a00 */
[----:B------:R-:W2:Y:S01]  /*fce0*/  LDL.LU.64 R214, [R1+0x78] ;  /* 0x0000780001d67983 */ /* 0x000ea20000300a00 */
[----:B------:R-:W-:Y:S01]  /*fcf0*/  UMOV UR58, UR28 ;  /* 0x0000001c003a7c82 */ /* 0x000fe20008000000 */
[----:B------:R-:W-:Y:S01]  /*fd00*/  UMOV UR59, UR29 ;  /* 0x0000001d003b7c82 */ /* 0x000fe20008000000 */
[----:B------:R-:W-:Y:S01]  /*fd10*/  UMOV UR28, UR16 ;  /* 0x00000010001c7c82 */ /* 0x000fe20008000000 */
[----:B------:R-:W-:Y:S01]  /*fd20*/  UMOV UR29, UR17 ;  /* 0x00000011001d7c82 */ /* 0x000fe20008000000 */
[----:B------:R-:W-:-:S02]  /*fd30*/  WARPGROUP.DEPBAR.LE gsb0, 0x0 ;  /* 0x00008000000079c5 */ /* 0x000fc40000010000 */
[----:B------:R-:W-:-:S06]  /*fd40*/  WARPGROUP.ARRIVE ;  /* 0x00000000000079c5 */ /* 0x000fcc0000000000 */
        /* <DEDUP_REMOVED lines=27> */
[----:B--2---:R-:W-:-:S06]  /*ff00*/  WARPGROUP.ARRIVE ;  /* 0x00000000000079c5 */ /* 0x004fcc0000000000 */
[----:B------:R-:W-:Y:S03]  /*ff10*/  QGMMA.64x16x32.F32.E4M3.E4M3 R208, gdesc[UR52], R208, UP0, gsb0 ;  /* 0x0020000034d079f3 */ /* 0x000fe6000b8008d0 */
[----:B------:R-:W-:Y:S02]  /*ff20*/  WARPGROUP.DEPBAR.LE gsb0, 0x0 ;  /* 0x00008000000079c5 */ /* 0x000fe40000010000 */
        /* <DEDUP_REMOVED lines=11> */
[----:B------:R-:W2:Y:S01]  /*ffe0*/  LDL.LU.64 R208, [R1+0x848] ;  /* 0x0008480001d07983 */ /* 0x000ea20000300a00 */
[----:B------:R-:W-:Y:S02]  /*fff0*/  UIADD3 UR7, UR6, 0x2, URZ ;  /* 0x0000000206077890 */ /* 0x000fe4000fffe03f */
[----:B------:R-:W-:Y:S01]  /*10000*/  UIADD3 UR5, UR4, 0x2, URZ ;  /* 0x0000000204057890 */ /* 0x000fe2000fffe03f */
[----:B------:R-:W-:Y:S01]  /*10010*/  UMOV UR9, 0x40000040 ;  /* 0x4000004000097882 */ /* 0x000fe20000000000 */
[----:B------:R-:W-:-:S03]  /*10020*/  UMOV UR11, 0x40000040 ;  /* 0x40000040000b7882 */ /* 0x000fc60000000000 */
[----:B------:R-:W-:Y:S02]  /*10030*/  UMOV UR8, UR7 ;  /* 0x0000000700087c82 */ /* 0x000fe40008000000 */
[----:B------:R-:W-:Y:S01]  /*10040*/  UMOV UR10, UR5 ;  /* 0x00000005000a7c82 */ /* 0x000fe20008000000 */
[----:B--2---:R-:W-:-:S06]  /*10050*/  WARPGROUP.ARRIVE ;  /* 0x00000000000079c5 */ /* 0x004fcc0000000000 */
[----:B------:R-:W-:Y:S03]  /*10060*/  QGMMA.64x16x32.F32.E4M3.E4M3 R208, gdesc[UR8], R208, gsb0 ;  /* 0x0020000008d079f3 */ /* 0x000fe600080008d0 */
[----:B------:R-:W-:Y:S02]  /*10070*/  WARPGROUP.DEPBAR.LE gsb0, 0x0 ;  /* 0x00008000000079c5 */ /* 0x000fe40000010000 */
[----:B------:R-:W-:Y:S04]  /*10080*/  STL.64 [R1+0x80], R208 ;  /* 0x000080d001007387 */ /* 0x000fe80000100a00 */
        /* <DEDUP_REMOVED lines=10> */
[----:B------:R-:W-:-:S04]  /*10130*/  UMOV UR55, 0x40000040 ;  /* 0x4000004000377882 */ /* 0x000fc80000000000 */
        /* <DEDUP_REMOVED lines=32> */
[----:B------:R-:W-:Y:S01]  /*10340*/  UIADD3 UR5, UR4, 0x182, URZ ;  /* 0x0000018204057890 */ /* 0x000fe2000fffe03f */
[----:B------:R-:W-:Y:S01]  /*10350*/  UMOV UR12, UR8 ;  /* 0x00000008000c7c82 */ /* 0x000fe20008000000 */
[----:B------:R-:W-:Y:S01]  /*10360*/  UMOV UR13, UR9 ;  /* 0x00000009000d7c82 */ /* 0x000fe20008000000 */
[----:B------:R-:W-:-:S04]  /*10370*/  UMOV UR15, 0x40000040 ;  /* 0x40000040000f7882 */ /* 0x000fc80000000000 */
[----:B------:R-:W-:Y:S01]  /*10380*/  UMOV UR14, UR5 ;  /* 0x00000005000e7c82 */ /* 0x000fe20008000000 */
        /* <DEDUP_REMOVED lines=16> */
[----:B--2---:R-:W-:-:S06]  /*10490*/  WARPGROUP.ARRIVE ;  /* 0x00000000000079c5 */ /* 0x004fcc0000000000 */
[----:B------:R-:W-:Y:S03]  /*104a0*/  QGMMA.64x16x32.F32.E4M3.E4M3 R208, gdesc[UR12], R208, gsb0 ;  /* 0x002000000cd079f3 */ /* 0x000fe600080008d0 */
[----:B------:R-:W-:Y:S02]  /*104b0*/  WARPGROUP.DEPBAR.LE gsb0, 0x0 ;  /* 0x00008000000079c5 */ /* 0x000fe40000010000 */
[----:B------:R-:W-:-:S06]  /*104c0*/  WARPGROUP.ARRIVE ;  /* 0x00000000000079c5 */ /* 0x000fcc0000000000 */
[----:B------:R-:W-:Y:S03]  /*104d0*/  QGMMA.64x16x32.F32.E4M3.E4M3 R192, gdesc[UR16], R192, gsb0 ;  /* 0x0020000010c079f3 */ /* 0x000fe600080008c0 */
[----:B------:R-:W-:Y:S02]  /*104e0*/  WARPGROUP.DEPBAR.LE gsb0, 0x0 ;  /* 0x00008000000079c5 */ /* 0x000fe40000010000 */
[----:B------:R-:W-:-:S06]  /*104f0*/  WARPGROUP.ARRIVE ;  /* 0x00000000000079c5 */ /* 0x000fcc0000000000 */
[----:B------:R-:W-:Y:S01]  /*10500*/  QGMMA.64x16x32.F32.E4M3.E4M3 R176, gdesc[UR20], R176, gsb0 ;  /* 0x0020000014b079f3 */ /* 0x000fe200080008b0 */
[----:B------:R-:W-:Y:S01]  /*10510*/  UMOV UR12, UR26 ;  /* 0x0000001a000c7c82 */ /* 0x000fe20008000000 */
[----:B------:R-:W-:Y:S01]  /*10520*/  UIADD3 UR26, UR4, 0x302, URZ ;  /* 0x00000302041a7890 */ /* 0x000fe2000fffe03f */
[----:B------:R-:W-:Y:S01]  /*10530*/  UMOV UR13, UR27 ;  /* 0x0000001b000d7c82 */ /* 0x000fe20008000000 */
[----:B------:R-:W-:Y:S01]  /*10540*/  UMOV UR27, 0x40000040 ;  /* 0x40000040001b7882 */ /* 0x000fe20000000000 */
        /* <DEDUP_REMOVED lines=77> */
[----:B------:R0:W-:Y:S04]  /*10a20*/  STL.64 [R1+0x780], R214 ;  /* 0x000780d601007387 */ /* 0x0001e80000100a00 */
[----:B------:R1:W-:Y:S04]  /*10a30*/  STL.64 [R1+0x778], R212 ;  /* 0x000778d401007387 */ /* 0x0003e80000100a00 */
[----:B------:R2:W-:Y:S01]  /*10a40*/  STL.64 [R1+0x770], R210 ;  /* 0x000770d201007387 */ /* 0x0005e20000100a00 */
[----:B0-----:R-:W-:Y:S01]  /*10a50*/  IMAD.MOV.U32 R214, RZ, RZ, R13 ;  /* 0x000000ffffd67224 */ /* 0x001fe200078e000d */
[----:B------:R-:W-:-:S02]  /*10a60*/  MOV R215, R12 ;  /* 0x0000000c00d77202 */ /* 0x000fc40000000f00 */
[----:B------:R0:W-:Y:S01]  /*10a70*/  STL.64 [R1+0x768], R208 ;  /* 0x000768d001007387 */ /* 0x0001e20000100a00 */
[----:B-1----:R-:W-:Y:S02]  /*10a80*/  IMAD.MOV.U32 R212, RZ, RZ, R15 ;  /* 0x000000ffffd47224 */ /* 0x002fe400078e000f */
[----:B------:R-:W-:Y:S02]  /*10a90*/  IMAD.MOV.U32 R213, RZ, RZ, R14 ;  /* 0x000000ffffd57224 */ /* 0x000fe400078e000e */
[----:B--2---:R-:W-:Y:S01]  /*10aa0*/  IMAD.MOV.U32 R210, RZ, RZ, R225 ;  /* 0x000000ffffd27224 */ /* 0x004fe200078e00e1 */
[----:B------:R-:W-:Y:S01]  /*10ab0*/  MOV R211, R224 ;  /* 0x000000e000d37202 */ /* 0x000fe20000000f00 */
[----:B------:R-:W-:Y:S01]  /*10ac0*/  STL.64 [R1+0x7a0], R214 ;  /* 0x0007a0d601007387 */ /* 0x000fe20000100a00 */
[----:B------:R-:W-:Y:S02]  /*10ad0*/  WARPGROUP.DEPBAR.LE gsb0, 0x0 ;  /* 0x00008000000079c5 */ /* 0x000fe40000010000 */
[----:B------:R-:W-:-:S06]  /*10ae0*/  WARPGROUP.ARRIVE ;  /* 0x00000000000079c5 */ /* 0x000fcc0000000000 */
[----:B------:R-:W-:Y:S01]  /*10af0*/  QGMMA.64x16x32.F32.E4M3.E4M3 R72, gdesc[UR44], R72, gsb0 ;  /* 0x002000002c4879f3 */ /* 0x000fe20008000848 */
[----:B0-----:R-:W-:Y:S02]  /*10b00*/  IMAD.MOV.U32 R208, RZ, RZ, R227 ;  /* 0x000000ffffd07224 */ /* 0x001fe400078e00e3 */
[----:B------:R-:W-:Y:S01]  /*10b10*/  IMAD.MOV.U32 R209, RZ, RZ, R226 ;  /* 0x000000ffffd17224 */ /* 0x000fe200078e00e2 */
[----:B------:R-:W-:Y:S04]  /*10b20*/  STL.64 [R1+0x798], R212 ;  /* 0x000798d401007387 */ /* 0x000fe80000100a00 */
[----:B------:R-:W-:Y:S04]  /*10b30*/  STL.64 [R1+0x790], R210 ;  /* 0x000790d201007387 */ /* 0x000fe80000100a00 */
[----:B------:R0:W-:Y:S04]  /*10b40*/  STL.64 [R1+0x788], R208 ;  /* 0x000788d001007387 */ /* 0x0001e80000100a00 */
[----:B0-----:R-:W2:Y:S04]  /*10b50*/  LDL.LU.64 R208, [R1+0x40] ;  /* 0x0000400001d07983 */ /* 0x001ea80000300a00 */
[----:B------:R-:W3:Y:S04]  /*10b60*/  LDL.LU.64 R210, [R1+0x48] ;  /* 0x0000480001d27983 */ /* 0x000ee80000300a00 */
[----:B------:R-:W4:Y:S04]  /*10b70*/  LDL.LU.64 R212, [R1+0x50] ;  /* 0x0000500001d47983 */ /* 0x000f280000300a00 */
[----:B------:R-:W2:Y:S01]  /*10b80*/  LDL.LU.64 R214, [R1+0x58] ;  /* 0x0000580001d67983 */ /* 0x000ea20000300a00 */
[----:B------:R-:W-:Y:S01]  /*10b90*/  UMOV UR40, UR56 ;  /* 0x0000003800287c82 */ /* 0x000fe20008000000 */
[----:B------:R-:W-:Y:S01]  /*10ba0*/  UMOV UR41, UR57 ;  /* 0x0000003900297c82 */ /* 0x000fe20008000000 */
[----:B------:R-:W-:-:S02]  /*10bb0*/  WARPGROUP.DEPBAR.LE gsb0, 0x0 ;  /* 0x00008000000079c5 */ /* 0x000fc40000010000 */
        /* <DEDUP_REMOVED lines=24> */
[----:B--2---:R-:W-:Y:S04]  /*10d40*/  STL.64 [R1+0x7c0], R214 ;  /* 0x0007c0d601007387 */ /* 0x004fe80000100a00 */
[----:B----4-:R-:W-:Y:S04]  /*10d50*/  STL.64 [R1+0x7b8], R212 ;  /* 0x0007b8d401007387 */ /* 0x010fe80000100a00 */
[----:B---3--:R-:W-:Y:S04]  /*10d60*/  STL.64 [R1+0x7b0], R210 ;  /* 0x0007b0d201007387 */ /* 0x008fe80000100a00 */
[----:B------:R0:W-:Y:S04]  /*10d70*/  STL.64 [R1+0x7a8], R208 ;  /* 0x0007a8d001007387 */ /* 0x0001e80000100a00 */
[----:B0-----:R-:W2:Y:S04]  /*10d80*/  LDL.LU.64 R208, [R1+0x80] ;  /* 0x0000800001d07983 */ /* 0x001ea80000300a00 */
[----:B------:R-:W3:Y:S04]  /*10d90*/  LDL.LU.64 R210, [R1+0x88] ;  /* 0x0000880001d27983 */ /* 0x000ee80000300a00 */
[----:B------:R-:W4:Y:S04]  /*10da0*/  LDL.LU.64 R212, [R1+0x90] ;  /* 0x0000900001d47983 */ /* 0x000f280000300a00 */
[----:B------:R-:W2:Y:S01]  /*10db0*/  LDL.LU.64 R214, [R1+0x98] ;  /* 0x0000980001d67983 */ /* 0x000ea20000300a00 */
        /* <DEDUP_REMOVED lines=33> */
[----:B--2---:R0:W-:Y:S04]  /*10fd0*/  STL.64 [R1+0x7e0], R214 ;  /* 0x0007e0d601007387 */ /* 0x0041e80000100a00 */
[----:B----4-:R1:W-:Y:S04]  /*10fe0*/  STL.64 [R1+0x7d8], R212 ;  /* 0x0007d8d401007387 */ /* 0x0103e80000100a00 */
[----:B---3--:R2:W-:Y:S04]  /*10ff0*/  STL.64 [R1+0x7d0], R210 ;  /* 0x0007d0d201007387 */ /* 0x0085e80000100a00 */
        /* <DEDUP_REMOVED lines=9> */
[----:B------:R-:W-:-:S05]  /*11090*/  WARPGROUP.DEPBAR.LE gsb0, 0x0 ;  /* 0x00008000000079c5 */ /* 0x000fca0000010000 */
[----:B------:R-:W-:-:S06]  /*110a0*/  WARPGROUP.ARRIVE ;  /* 0x00000000000079c5 */ /* 0x000fcc0000000000 */
        /* <DEDUP_REMOVED lines=10> */
[----:B------:R-:W-:-:S02]  /*11150*/  UIADD3 UR52, UR6, 0x4, URZ ;  /* 0x0000000406347890 */ /* 0x000fc4000fffe03f */
[----:B------:R-:W-:Y:S01]  /*11160*/  UIADD3 UR54, UR4, 0x4, URZ ;  /* 0x0000000404367890 */ /* 0x000fe2000fffe03f */
[----:B------:R-:W-:Y:S01]  /*11170*/  UMOV UR53, 0x40000040 ;  /* 0x4000004000357882 */ /* 0x000fe20000000000 */
[----:B------:R-:W-:Y:S01]  /*11180*/  UMOV UR55, 0x40000040 ;  /* 0x4000004000377882 */ /* 0x000fe20000000000 */
        /* <DEDUP_REMOVED lines=38> */
[----:B------:R-:W-:Y:S01]  /*113f0*/  UMOV UR16, UR52 ;  /* 0x0000003400107c82 */ /* 0x000fe20008000000 */
[----:B------:R-:W-:Y:S01]  /*11400*/  UMOV UR17, UR53 ;  /* 0x0000003500117c82 */ /* 0x000fe20008000000 */
[----:B------:R-:W-:-:S02]  /*11410*/  UMOV UR19, 0x40000040 ;  /* 0x4000004000137882 */ /* 0x000fc40000000000 */
[----:B------:R-:W-:Y:S01]  /*11420*/  UMOV UR18, UR8 ;  /* 0x0000000800127c82 */ /* 0x000fe20008000000 */
[----:B--2---:R-:W-:-:S06]  /*11430*/  WARPGROUP.ARRIVE ;  /* 0x00000000000079c5 */ /* 0x004fcc0000000000 */
[----:B------:R-:W-:Y:S03]  /*11440*/  QGMMA.64x16x32.F32.E4M3.E4M3 R208, gdesc[UR16], R208, gsb0 ;  /* 0x0020000010d079f3 */ /* 0x000fe600080008d0 */
[----:B------:R-:W-:Y:S02]  /*11450*/  WARPGROUP.DEPBAR.LE gsb0, 0x0 ;  /* 0x00008000000079c5 */ /* 0x000fe40000010000 */
        /* <DEDUP_REMOVED lines=118> */
[----:B------:R0:W-:Y:S04]  /*11bc0*/  STL.64 [R1+0x6e8], R208 ;  /* 0x0006e8d001007387 */ /* 0x0001e80000100a00 */
[----:B0-----:R-:W2:Y:S04]  /*11bd0*/  LDL.LU.64 R208, [R1] ;  /* 0x0000000001d07983 */ /* 0x001ea80000300a00 */
        /* <DEDUP_REMOVED lines=33> */
[----:B--2---:R0:W-:Y:S04]  /*11df0*/  STL.64 [R1+0x720], R214 ;  /* 0x000720d601007387 */ /* 0x0041e80000100a00 */
[----:B----4-:R1:W-:Y:S04]  /*11e00*/  STL.64 [R1+0x718], R212 ;  /* 0x000718d401007387 */ /* 0x0103e80000100a00 */
[----:B---3--:R2:W-:Y:S01]  /*11e10*/  STL.64 [R1+0x710], R210 ;  /* 0x000710d201007387 */ /* 0x0085e20000100a00 */
        /* <DEDUP_REMOVED lines=26> */
[----:B------:R-:W-:Y:S01]  /*11fc0*/  WARPGROUP.ARRIVE ;  /* 0x00000000000079c5 */ /* 0x000fe20000000000 */
[----:B0-----:R-:W2:Y:S04]  /*11fd0*/  LDL.LU.64 R208, [R1+0x60] ;  /* 0x0000600001d07983 */ /* 0x001ea80000300a00 */
[----:B------:R-:W2:Y:S04]  /*11fe0*/  LDL.LU.64 R210, [R1+0x68] ;  /* 0x0000680001d27983 */ /* 0x000ea80000300a00 */
[----:B------:R-:W2:Y:S04]  /*11ff0*/  LDL.LU.64 R212, [R1+0x70] ;  /* 0x0000700001d47983 */ /* 0x000ea80000300a00 */
[----:B------:R-:W2:Y:S01]  /*12000*/  LDL.LU.64 R214, [R1+0x78] ;  /* 0x0000780001d67983 */ /* 0x000ea20000300a00 */
[----:B------:R-:W-:Y:S01]  /*12010*/  UMOV UR20, UR16 ;  /* 0x0000001000147c82 */ /* 0x000fe20008000000 */
[----:B------:R-:W-:Y:S01]  /*12020*/  UMOV UR21, UR17 ;  /* 0x0000001100157c82 */ /* 0x000fe20008000000 */
[----:B------:R-:W-:Y:S01]  /*12030*/  UMOV UR22, UR10 ;  /* 0x0000000a00167c82 */ /* 0x000fe20008000000 */
[----:B------:R-:W-:-:S02]  /*12040*/  UMOV UR23, UR11 ;  /* 0x0000000b00177c82 */ /* 0x000fc40008000000 */
        /* <DEDUP_REMOVED lines=50> */
[----:B------:R-:W-:Y:S01]  /*12370*/  UMOV UR11, 0x40000040 ;  /* 0x40000040000b7882 */ /* 0x000fe20000000000 */
        /* <DEDUP_REMOVED lines=836> */
[----:B------:R-:W-:-:S03]  /*157c0*/  UMOV UR59, 0x40000040 ;  /* 0x40000040003b7882 */ /* 0x000fc60000000000 */
        /* <DEDUP_REMOVED lines=78> */
[----:B------:R-:W-:Y:S01]  /*15cb0*/  UIADD3 UR10, UR4, 0xa04, URZ ;  /* 0x00000a04040a7890 */ /* 0x000fe2000fffe03f */
[----:B------:R-:W-:Y:S01]  /*15cc0*/  UMOV UR41, UR11 ;  /* 0x0000000b00297c82 */ /* 0x000fe20008000000 */
[----:B------:R-:W-:Y:S01]  /*15cd0*/  UMOV UR32, UR8 ;  /* 0x0000000800207c82 */ /* 0x000fe20008000000 */
[----:B------:R-:W-:Y:S01]  /*15ce0*/  UMOV UR33, UR9 ;  /* 0x0000000900217c82 */ /* 0x000fe20008000000 */
[----:B------:R-:W-:Y:S01]  /*15cf0*/  UMOV UR8, UR56 ;  /* 0x0000003800087c82 */ /* 0x000fe20008000000 */
[----:B------:R-:W-:Y:S01]  /*15d00*/  UMOV UR9, UR57 ;  /* 0x0000003900097c82 */ /* 0x000fe20008000000 */
[----:B------:R-:W-:Y:S01]  /*15d10*/  UMOV UR11, 0x40000040 ;  /* 0x40000040000b7882 */ /* 0x000fe20000000000 */
[----:B------:R-:W-:Y:S02]  /*15d20*/  WARPGROUP.DEPBAR.LE gsb0, 0x0 ;  /* 0x00008000000079c5 */ /* 0x000fe40000010000 */
[----:B------:R-:W-:-:S06]  /*15d30*/  WARPGROUP.ARRIVE ;  /* 0x00000000000079c5 */ /* 0x000fcc0000000000 */
        /* <DEDUP_REMOVED lines=123> */
[----:B------:R0:W5:Y:S01]  /*164f0*/  LDL.LU R227, [R1+0x564] ;  /* 0x0005640001e37983 */ /* 0x0001620000300800 */
[----:B------:R-:W-:-:S03]  /*16500*/  IMAD.MOV.U32 R209, RZ, RZ, R226 ;  /* 0x000000ffffd17224 */ /* 0x000fc600078e00e2 */
[----:B------:R0:W5:Y:S04]  /*16510*/  LDL.LU R226, [R1+0x560] ;  /* 0x0005600001e27983 */ /* 0x0001680000300800 */
[----:B------:R0:W5:Y:S04]  /*16520*/  LDL.LU R225, [R1+0x55c] ;  /* 0x00055c0001e17983 */ /* 0x0001680000300800 */
[----:B------:R0:W5:Y:S04]  /*16530*/  LDL.LU R224, [R1+0x558] ;  /* 0x0005580001e07983 */ /* 0x0001680000300800 */
[----:B------:R1:W-:Y:S04]  /*16540*/  STL.64 [R1+0x520], R214 ;  /* 0x000520d601007387 */ /* 0x0003e80000100a00 */
[----:B------:R2:W-:Y:S04]  /*16550*/  STL.64 [R1+0x518], R212 ;  /* 0x000518d401007387 */ /* 0x0005e80000100a00 */
[----:B------:R3:W-:Y:S01]  /*16560*/  STL.64 [R1+0x510], R210 ;  /* 0x000510d201007387 */ /* 0x0007e20000100a00 */
[----:B-1----:R-:W-:Y:S01]  /*16570*/  IMAD.MOV.U32 R214, RZ, RZ, R5 ;  /* 0x000000ffffd67224 */ /* 0x002fe200078e0005 */
[----:B------:R-:W-:-:S02]  /*16580*/  MOV R215, R4 ;  /* 0x0000000400d77202 */ /* 0x000fc40000000f00 */
[----:B------:R1:W-:Y:S01]  /*16590*/  STL.64 [R1+0x508], R208 ;  /* 0x000508d001007387 */ /* 0x0003e20000100a00 */
[----:B--2---:R-:W-:Y:S02]  /*165a0*/  IMAD.MOV.U32 R212, RZ, RZ, R7 ;  /* 0x000000ffffd47224 */ /* 0x004fe400078e0007 */
[----:B------:R-:W-:Y:S02]  /*165b0*/  IMAD.MOV.U32 R213, RZ, RZ, R6 ;  /* 0x000000ffffd57224 */ /* 0x000fe400078e0006 */
[----:B---3--:R-:W-:Y:S01]  /*165c0*/  IMAD.MOV.U32 R210, RZ, RZ, R9 ;  /* 0x000000ffffd27224 */ /* 0x008fe200078e0009 */
        /* <DEDUP_REMOVED lines=9> */
[----:B-1----:R-:W2:Y:S04]  /*16660*/  LDL.LU.64 R208, [R1+0x60] ;  /* 0x0000600001d07983 */ /* 0x002ea80000300a00 */
        /* <DEDUP_REMOVED lines=42> */
[----:B------:R0:W5:Y:S01]  /*16910*/  LDL.LU.64 R22, [R1+0x550] ;  /* 0x0005500001167983 */ /* 0x0001620000300a00 */
[----:B------:R-:W-:Y:S01]  /*16920*/  IMAD.MOV.U32 R12, RZ, RZ, R16 ;  /* 0x000000ffff0c7224 */ /* 0x000fe200078e0010 */
[----:B------:R-:W-:Y:S01]  /*16930*/  MOV R9, R19 ;  /* 0x0000001300097202 */ /* 0x000fe20000000f00 */
[----:B------:R-:W-:Y:S01]  /*16940*/  IMAD.MOV.U32 R11, RZ, RZ, R17 ;  /* 0x000000ffff0b7224 */ /* 0x000fe200078e0011 */
[----:B------:R0:W5:Y:S01]  /*16950*/  LDL.LU R21, [R1+0x548] ;  /* 0x0005480001157983 */ /* 0x0001620000300800 */
[----:B------:R-:W-:Y:S02]  /*16960*/  IMAD.MOV.U32 R10, RZ, RZ, R18 ;  /* 0x000000ffff0a7224 */ /* 0x000fe400078e0012 */
[----:B------:R-:W-:Y:S01]  /*16970*/  IMAD.MOV.U32 R8, RZ, RZ, R20 ;  /* 0x000000ffff087224 */ /* 0x000fe200078e0014 */
[----:B------:R-:W-:-:S02]  /*16980*/  WARPGROUP.DEPBAR.LE gsb0, 0x0 ;  /* 0x00008000000079c5 */ /* 0x000fc40000010000 */
        /* <DEDUP_REMOVED lines=8> */
[----:B------:R-:W-:Y:S02]  /*16a10*/  IMAD.MOV.U32 R20, RZ, RZ, R208 ;  /* 0x000000ffff147224 */ /* 0x000fe400078e00d0 */
[----:B------:R-:W-:Y:S01]  /*16a20*/  IMAD.MOV.U32 R19, RZ, RZ, R209 ;  /* 0x000000ffff137224 */ /* 0x000fe200078e00d1 */
        /* <DEDUP_REMOVED lines=13> */
[----:B-1----:R-:W2:Y:S04]  /*16b00*/  LDL.LU.64 R214, [R1+0x520] ;  /* 0x0005200001d67983 */ /* 0x002ea80000300a00 */
        /* <DEDUP_REMOVED lines=22> */
[----:B------:R-:W-:Y:S01]  /*16c70*/  UMOV UR15, 0x40000040 ;  /* 0x40000040000f7882 */ /* 0x000fe20000000000 */
[----:B--2---:R-:W-:-:S06]  /*16c80*/  WARPGROUP.ARRIVE ;  /* 0x00000000000079c5 */ /* 0x004fcc0000000000 */
[----:B------:R-:W-:Y:S03]  /*16c90*/  QGMMA.64x16x32.F32.E4M3.E4M3 R208, gdesc[UR12], R208, gsb0 ;  /* 0x002000000cd079f3 */ /* 0x000fe600080008d0 */
[----:B------:R-:W-:Y:S02]  /*16ca0*/  WARPGROUP.DEPBAR.LE gsb0, 0x0 ;  /* 0x00008000000079c5 */ /* 0x000fe40000010000 */
[----:B------:R-:W-:Y:S04]  /*16cb0*/  STL.64 [R1], R208 ;  /* 0x000000d001007387 */ /* 0x000fe80000100a00 */
[----:B------:R-:W-:Y:S01]  /*16cc0*/  STL.64 [R1+0x8], R210 ;  /* 0x000008d201007387 */ /* 0x000fe20000100a00 */
[----:B------:R-:W-:-:S03]  /*16cd0*/  IMAD.MOV.U32 R6, RZ, RZ, R211 ;  /* 0x000000ffff067224 */ /* 0x000fc600078e00d3 */
        /* <DEDUP_REMOVED lines=79> */
[----:B------:R-:W-:Y:S02]  /*171d0*/  UIADD3 UR13, UR4, 0xe06, URZ ;  /* 0x00000e06040d7890 */ /* 0x000fe4000fffe03f */
[----:B------:R-:W-:Y:S02]  /*171e0*/  UIADD3 UR58, UR4, 0xe86, URZ ;  /* 0x00000e86043a7890 */ /* 0x000fe4000fffe03f */
[----:B------:R-:W-:Y:S01]  /*171f0*/  UIADD3 UR12, UR6, 0xa06, URZ ;  /* 0x00000a06060c7890 */ /* 0x000fe2000fffe03f */
[----:B------:R-:W-:Y:S01]  /*17200*/  UMOV UR4, UR8 ;  /* 0x0000000800047c82 */ /* 0x000fe20008000000 */
[----:B------:R-:W-:Y:S01]  /*17210*/  UMOV UR5, UR9 ;  /* 0x0000000900057c82 */ /* 0x000fe20008000000 */
[----:B------:R-:W-:Y:S01]  /*17220*/  UMOV UR6, UR13 ;  /* 0x0000000d00067c82 */ /* 0x000fe20008000000 */
[----:B------:R-:W-:Y:S01]  /*17230*/  UMOV UR7, 0x40000040 ;  /* 0x4000004000077882 */ /* 0x000fe20000000000 */
[----:B------:R-:W-:-:S02]  /*17240*/  WARPGROUP.DEPBAR.LE gsb0, 0x0 ;  /* 0x00008000000079c5 */ /* 0x000fc40000010000 */
[----:B------:R-:W-:-:S06]  /*17250*/  WARPGROUP.ARRIVE ;  /* 0x00000000000079c5 */ /* 0x000fcc0000000000 */
[----:B------:R-:W-:Y:S01]  /*17260*/  QGMMA.64x16x32.F32.E4M3.E4M3 R48, gdesc[UR4], R48, gsb0 ;  /* 0x00200000043079f3 */ /* 0x000fe20008000830 */
[----:B------:R-:W-:Y:S01]  /*17270*/  UMOV UR56, UR8 ;  /* 0x0000000800387c82 */ /* 0x000fe20008000000 */
[----:B------:R-:W-:Y:S01]  /*17280*/  UMOV UR57, UR9 ;  /* 0x0000000900397c82 */ /* 0x000fe20008000000 */
[----:B------:R-:W-:Y:S01]  /*17290*/  UMOV UR59, 0x40000040 ;  /* 0x40000040003b7882 */ /* 0x000fe20000000000 */
[----:B------:R-:W-:Y:S02]  /*172a0*/  WARPGROUP.DEPBAR.LE gsb0, 0x0 ;  /* 0x00008000000079c5 */ /* 0x000fe40000010000 */
[----:B------:R-:W-:-:S06]  /*172b0*/  WARPGROUP.ARRIVE ;  /* 0x00000000000079c5 */ /* 0x000fcc0000000000 */
[----:B------:R-:W-:Y:S01]  /*172c0*/  QGMMA.64x16x32.F32.E4M3.E4M3 R32, gdesc[UR56], R32, gsb0 ;  /* 0x00200000382079f3 */ /* 0x000fe20008000820 */
[----:B------:R-:W-:Y:S01]  /*172d0*/  UMOV UR56, UR12 ;  /* 0x0000000c00387c82 */ /* 0x000fe20008000000 */
[----:B------:R-:W-:Y:S01]  /*172e0*/  UMOV UR57, 0x40000040 ;  /* 0x4000004000397882 */ /* 0x000fe20000000000 */
[----:B------:R-:W-:Y:S02]  /*172f0*/  WARPGROUP.DEPBAR.LE gsb0, 0x0 ;  /* 0x00008000000079c5 */ /* 0x000fe40000010000 */
[----:B------:R-:W-:-:S06]  /*17300*/  WARPGROUP.ARRIVE ;  /* 0x00000000000079c5 */ /* 0x000fcc0000000000 */
[----:B------:R-:W-:Y:S01]  /*17310*/  QGMMA.64x16x32.F32.E4M3.E4M3 R24, gdesc[UR56], R24, gsb0 ;  /* 0x00200000381879f3 */ /* 0x000fe20008000818 */
        /* <DEDUP_REMOVED lines=24> */
[----:B------:R-:W-:Y:S01]  /*174a0*/  STL.64 [R1+0x460], R214 ;  /* 0x000460d601007387 */ /* 0x000fe20000100a00 */
[----:B------:R-:W-:Y:S01]  /*174b0*/  R2UR UR59, R3 ;  /* 0x00000000033b72ca */ /* 0x000fe200000e0000 */
[----:B------:R-:W-:Y:S01]  /*174c0*/  ULDC UR58, c[0x0][0x50c] ;  /* 0x00014300003a7ab9 */ /* 0x000fe20000000800 */
[----:B------:R-:W-:-:S02]  /*174d0*/  WARPGROUP.DEPBAR.LE gsb0, 0x0 ;  /* 0x00008000000079c5 */ /* 0x000fc40000010000 */
[----:B------:R-:W-:-:S06]  /*174e0*/  WARPGROUP.ARRIVE ;  /* 0x00000000000079c5 */ /* 0x000fcc0000000000 */
[----:B------:R-:W-:Y:S03]  /*174f0*/  QGMMA.64x16x32.F32.E4M3.E4M3 R40, gdesc[UR4], R40, gsb0 ;  /* 0x00200000042879f3 */ /* 0x000fe60008000828 */
        /* <DEDUP_REMOVED lines=32> */
[----:B------:R-:W-:Y:S04]  /*17700*/  STL.64 [R1+0x458], R212 ;  /* 0x000458d401007387 */ /* 0x000fe80000100a00 */
[----:B------:R-:W-:Y:S04]  /*17710*/  STL.64 [R1+0x450], R210 ;  /* 0x000450d201007387 */ /* 0x000fe80000100a00 */
[----:B------:R1:W-:Y:S01]  /*17720*/  STL.64 [R1+0x448], R208 ;  /* 0x000448d001007387 */ /* 0x0003e20000100a00 */
[----:B------:R-:W-:-:S02]  /*17730*/  WARPGROUP.DEPBAR.LE gsb0, 0x0 ;  /* 0x00008000000079c5 */ /* 0x000fc40000010000 */
[----:B------:R-:W-:-:S06]  /*17740*/  WARPGROUP.ARRIVE ;  /* 0x00000000000079c5 */ /* 0x000fcc0000000000 */
[----:B------:R-:W-:Y:S01]  /*17750*/  QGMMA.64x16x32.F32.E4M3.E4M3 R216, gdesc[UR12], R216, gsb0 ;  /* 0x002000000cd879f3 */ /* 0x000fe200080008d8 */
[----:B-1----:R-:W-:Y:S01]  /*17760*/  IMAD.MOV.U32 R208, RZ, RZ, R20 ;  /* 0x000000ffffd07224 */ /* 0x002fe200078e0014 */
[----:B------:R-:W-:Y:S01]  /*17770*/  MOV R210, R18 ;  /* 0x0000001200d27202 */ /* 0x000fe20000000f00 */
[----:B------:R0:W5:Y:S01]  /*17780*/  LDL.LU R20, [R1+0x4c4] ;  /* 0x0004c40001147983 */ /* 0x0001620000300800 */
[----:B------:R-:W-:Y:S01]  /*17790*/  IMAD.MOV.U32 R209, RZ, RZ, R19 ;  /* 0x000000ffffd17224 */ /* 0x000fe200078e0013 */
[----:B------:R-:W-:Y:S01]  /*177a0*/  MOV R214, R14 ;  /* 0x0000000e00d67202 */ /* 0x000fe20000000f00 */
[----:B------:R-:W-:Y:S01]  /*177b0*/  IMAD.MOV.U32 R211, RZ, RZ, R17 ;  /* 0x000000ffffd37224 */ /* 0x000fe200078e0011 */
[----:B------:R0:W5:Y:S01]  /*177c0*/  LDL.LU R19, [R1+0x4c0] ;  /* 0x0004c00001137983 */ /* 0x0001620000300800 */
[----:B------:R-:W-:Y:S02]  /*177d0*/  IMAD.MOV.U32 R212, RZ, RZ, R16 ;  /* 0x000000ffffd47224 */ /* 0x000fe400078e0010 */
[----:B------:R-:W-:Y:S01]  /*177e0*/  IMAD.MOV.U32 R215, RZ, RZ, R13 ;  /* 0x000000ffffd77224 */ /* 0x000fe200078e000d */
[----:B------:R0:W5:Y:S01]  /*177f0*/  LDL.LU R18, [R1+0x4bc] ;  /* 0x0004bc0001127983 */ /* 0x0001620000300800 */
[----:B------:R-:W-:-:S03]  /*17800*/  IMAD.MOV.U32 R213, RZ, RZ, R15 ;  /* 0x000000ffffd57224 */ /* 0x000fc600078e000f */
[----:B------:R0:W5:Y:S04]  /*17810*/  LDL.LU R17, [R1+0x4b8] ;  /* 0x0004b80001117983 */ /* 0x0001680000300800 */
[----:B------:R0:W5:Y:S04]  /*17820*/  LDL.LU R16, [R1+0x4b4] ;  /* 0x0004b40001107983 */ /* 0x0001680000300800 */
[----:B------:R0:W5:Y:S04]  /*17830*/  LDL.LU R15, [R1+0x4b0] ;  /* 0x0004b000010f7983 */ /* 0x0001680000300800 */
[----:B------:R0:W5:Y:S04]  /*17840*/  LDL.LU R14, [R1+0x4ac] ;  /* 0x0004ac00010e7983 */ /* 0x0001680000300800 */
[----:B------:R0:W5:Y:S04]  /*17850*/  LDL.LU R13, [R1+0x4a8] ;  /* 0x0004a800010d7983 */ /* 0x0001680000300800 */
[----:B------:R1:W-:Y:S04]  /*17860*/  STL.64 [R1+0x480], R214 ;  /* 0x000480d601007387 */ /* 0x0003e80000100a00 */
[----:B------:R2:W-:Y:S04]  /*17870*/  STL.64 [R1+0x478], R212 ;  /* 0x000478d401007387 */ /* 0x0005e80000100a00 */
[----:B------:R3:W-:Y:S04]  /*17880*/  STL.64 [R1+0x470], R210 ;  /* 0x000470d201007387 */ /* 0x0007e80000100a00 */
[----:B------:R4:W-:Y:S01]  /*17890*/  STL.64 [R1+0x468], R208 ;  /* 0x000468d001007387 */ /* 0x0009e20000100a00 */
[----:B-1----:R-:W-:Y:S01]  /*178a0*/  MOV R214, R5 ;  /* 0x0000000500d67202 */ /* 0x002fe20000000f00 */
[----:B------:R-:W-:-:S02]  /*178b0*/  IMAD.MOV.U32 R215, RZ, RZ, R4 ;  /* 0x000000ffffd77224 */ /* 0x000fc400078e0004 */
[----:B--2---:R-:W-:Y:S02]  /*178c0*/  IMAD.MOV.U32 R212, RZ, RZ, R8 ;  /* 0x000000ffffd47224 */ /* 0x004fe400078e0008 */
[----:B------:R-:W-:Y:S01]  /*178d0*/  IMAD.MOV.U32 R213, RZ, RZ, R7 ;  /* 0x000000ffffd57224 */ /* 0x000fe200078e0007 */
[----:B---3--:R-:W-:Y:S01]  /*178e0*/  MOV R210, R10 ;  /* 0x0000000a00d27202 */ /* 0x008fe20000000f00 */
[----:B------:R-:W-:Y:S02]  /*178f0*/  IMAD.MOV.U32 R211, RZ, RZ, R9 ;  /* 0x000000ffffd37224 */ /* 0x000fe400078e0009 */
[----:B----4-:R-:W-:Y:S02]  /*17900*/  IMAD.MOV.U32 R208, RZ, RZ, R12 ;  /* 0x000000ffffd07224 */ /* 0x010fe400078e000c */
[----:B------:R-:W-:Y:S01]  /*17910*/  IMAD.MOV.U32 R209, RZ, RZ, R11 ;  /* 0x000000ffffd17224 */ /* 0x000fe200078e000b */
[----:B------:R-:W-:Y:S02]  /*17920*/  WARPGROUP.DEPBAR.LE gsb0, 0x0 ;  /* 0x00008000000079c5 */ /* 0x000fe40000010000 */
[----:B------:R-:W-:Y:S01]  /*17930*/  UMOV UR4, UR56 ;  /* 0x0000003800047c82 */ /* 0x000fe20008000000 */
[----:B------:R-:W-:Y:S01]  /*17940*/  UMOV UR5, UR57 ;  /* 0x0000003900057c82 */ /* 0x000fe20008000000 */
[----:B------:R-:W-:Y:S01]  /*17950*/  UMOV UR6, UR8 ;  /* 0x0000000800067c82 */ /* 0x000fe20008000000 */
[----:B------:R-:W-:Y:S01]  /*17960*/  WARPGROUP.ARRIVE ;  /* 0x00000000000079c5 */ /* 0x000fe20000000000 */
[----:B------:R-:W-:Y:S01]  /*17970*/  UMOV UR7, UR9 ;  /* 0x0000000900077c82 */ /* 0x000fe20008000000 */
[----:B------:R0:W5:Y:S04]  /*17980*/  LDL.LU R12, [R1+0x4a4] ;  /* 0x0004a400010c7983 */ /* 0x0001680000300800 */
[----:B------:R-:W-:Y:S01]  /*17990*/  QGMMA.64x16x32.F32.E4M3.E4M3 R208, gdesc[UR4], R208, gsb0 ;  /* 0x0020000004d079f3 */ /* 0x000fe200080008d0 */
[----:B------:R0:W5:Y:S04]  /*179a0*/  LDL.LU R11, [R1+0x4a0] ;  /* 0x0004a000010b7983 */ /* 0x0001680000300800 */
[----:B------:R0:W5:Y:S04]  /*179b0*/  LDL.LU R10, [R1+0x49c] ;  /* 0x00049c00010a7983 */ /* 0x0001680000300800 */
[----:B------:R0:W5:Y:S04]  /*179c0*/  LDL.LU R9, [R1+0x498] ;  /* 0x0004980001097983 */ /* 0x0001680000300800 */
[----:B------:R0:W5:Y:S04]  /*179d0*/  LDL.LU R8, [R1+0x494] ;  /* 0x0004940001087983 */ /* 0x0001680000300800 */
[----:B------:R0:W5:Y:S04]  /*179e0*/  LDL.LU R7, [R1+0x490] ;  /* 0x0004900001077983 */ /* 0x0001680000300800 */
[----:B------:R0:W5:Y:S04]  /*179f0*/  LDL.LU R5, [R1+0x48c] ;  /* 0x00048c0001057983 */ /* 0x0001680000300800 */
[----:B------:R0:W5:Y:S01]  /*17a00*/  LDL.LU R4, [R1+0x488] ;  /* 0x0004880001047983 */ /* 0x0001620000300800 */
[----:B------:R-:W-:-:S03]  /*17a10*/  WARPGROUP.DEPBAR.LE gsb0, 0x0 ;  /* 0x00008000000079c5 */ /* 0x000fc60000010000 */
        /* <DEDUP_REMOVED lines=8> */
[----:B------:R-:W-:Y:S01]  /*17aa0*/  UMOV UR8, UR56 ;  /* 0x0000003800087c82 */ /* 0x000fe20008000000 */
        /* <DEDUP_REMOVED lines=8> */
[----:B-1----:R0:W5:Y:S04]  /*17b30*/  LDL.LU.64 R214, [R1+0x460] ;  /* 0x0004600001d67983 */ /* 0x0021680000300a00 */
[----:B------:R0:W5:Y:S04]  /*17b40*/  LDL.LU.64 R212, [R1+0x458] ;  /* 0x0004580001d47983 */ /* 0x0001680000300a00 */
[----:B------:R0:W5:Y:S04]  /*17b50*/  LDL.LU.64 R210, [R1+0x450] ;  /* 0x0004500001d27983 */ /* 0x0001680000300a00 */
[----:B------:R0:W5:Y:S01]  /*17b60*/  LDL.LU.64 R208, [R1+0x448] ;  /* 0x0004480001d07983 */ /* 0x0001620000300a00 */
[----:B------:R-:W-:-:S04]  /*17b70*/  UIADD3 UR59, UR59, 0x8, URZ ;  /* 0x000000083b3b7890 */ /* 0x000fc8000fffe03f */
[----:B------:R-:W-:-:S04]  /*17b80*/  UISETP.NE.AND UP0, UPT, UR59, UR58, UPT ;  /* 0x0000003a3b00728c */ /* 0x000fc8000bf05270 */
[----:B------:R-:W-:-:S06]  /*17b90*/  USEL UR4, URZ, 0x1, UP0 ;  /* 0x000000013f047887 */ /* 0x000fcc0008000000 */
[----:B------:R-:W-:Y:S01]  /*17ba0*/  ISETP.NE.AND P0, PT, RZ, UR4, PT ;  /* 0x00000004ff007c0c */ /* 0x000fe2000bf05270 */
[----:B------:R-:W-:-:S12]  /*17bb0*/  IMAD.U32 R3, RZ, RZ, UR59 ;  /* 0x0000003bff037e24 */ /* 0x000fd8000f8e00ff */
[----:B0-----:R-:W-:Y:S05]  /*17bc0*/  @!P0 BRA `(.L_x_28) ;  /* 0x0000003000448947 */ /* 0x001fea0003800000 */
[----:B------:R-:W2:Y:S04]  /*17bd0*/  LDL R3, [R1+0x9c] ;  /* 0x00009c0001037983 */ /* 0x000ea80000100800 */
        /* <DEDUP_REMOVED lines=14> */
[----:B------:R-:W-:Y:S04]  /*17cc0*/  STL [R1+0x4b0], R40 ;  /* 0x0004b02801007387 */ /* 0x000fe80000100800 */
        /* <DEDUP_REMOVED lines=24> */
[----:B------:R-:W-:Y:S04]  /*17e50*/  STL [R1+0x46c], R25 ;  /* 0x00046c1901007387 */ /* 0x000fe80000100800 */
[----:B------:R-:W-:Y:S04]  /*17e60*/  STL [R1+0x468], R26 ;  /* 0x0004681a01007387 */ /* 0x000fe80000100800 */
[----:B------:R-:W-:Y:S04]  /*17e70*/  STL [R1+0x464], R27 ;  /* 0x0004641b01007387 */ /* 0x000fe80000100800 */
[----:B------:R-:W-:Y:S04]  /*17e80*/  STL [R1+0x460], R28 ;  /* 0x0004601c01007387 */ /* 0x000fe80000100800 */
[----:B------:R-:W-:Y:S04]  /*17e90*/  STL [R1+0x45c], R29 ;  /* 0x00045c1d01007387 */ /* 0x000fe80000100800 */
[----:B------:R0:W-:Y:S04]  /*17ea0*/  STL [R1+0x458], R30 ;  /* 0x0004581e01007387 */ /* 0x0001e80000100800 */
[----:B------:R-:W-:Y:S04]  /*17eb0*/  STL [R1+0x454], R31 ;  /* 0x0004541f01007387 */ /* 0x000fe80000100800 */
[----:B-----5:R-:W-:Y:S04]  /*17ec0*/  STL [R1+0x450], R5 ;  /* 0x0004500501007387 */ /* 0x020fe80000100800 */
[----:B------:R-:W-:Y:S04]  /*17ed0*/  STL [R1+0x44c], R4 ;  /* 0x00044c0401007387 */ /* 0x000fe80000100800 */
[----:B------:R-:W-:Y:S04]  /*17ee0*/  STL [R1+0x448], R2 ;  /* 0x0004480201007387 */ /* 0x000fe80000100800 */
[----:B------:R1:W-:Y:S04]  /*17ef0*/  STL [R1+0x444], R0 ;  /* 0x0004440001007387 */ /* 0x0003e80000100800 */
[----:B------:R-:W4:Y:S04]  /*17f00*/  LDL R40, [R1+0x5c] ;  /* 0x00005c0001287983 */ /* 0x000f280000100800 */
[----:B------:R-:W4:Y:S01]  /*17f10*/  LDL R42, [R1+0x20] ;  /* 0x00002000012a7983 */ /* 0x000f220000100800 */
[----:B--2---:R-:W-:-:S03]  /*17f20*/  FADD R14, R3, R14 ;  /* 0x0000000e030e7221 */ /* 0x004fc60000000000 */
[----:B------:R-:W2:Y:S04]  /*17f30*/  LDL R44, [R1+0x24] ;  /* 0x00002400012c7983 */ /* 0x000ea80000100800 */
[----:B------:R-:W2:Y:S04]  /*17f40*/  LDL R46, [R1+0x28] ;  /* 0x00002800012e7983 */ /* 0x000ea80000100800 */
[----:B------:R-:W2:Y:S01]  /*17f50*/  LDL R32, [R1+0x2c] ;  /* 0x00002c0001207983 */ /* 0x000ea20000100800 */
[----:B---3--:R-:W-:-:S03]  /*17f60*/  FADD R13, R49, R13 ;  /* 0x0000000d310d7221 */ /* 0x008fc60000000000 */
[----:B0-----:R-:W3:Y:S04]  /*17f70*/  LDL R30, [R1+0x30] ;  /* 0x00003000011e7983 */ /* 0x001ee80000100800 */
[----:B------:R-:W2:Y:S04]  /*17f80*/  LDL R49, [R1+0x40] ;  /* 0x0000400001317983 */ /* 0x000ea80000100800 */
[----:B------:R-:W3:Y:S04]  /*17f90*/  LDL R28, [R1+0x34] ;  /* 0x00003400011c7983 */ /* 0x000ee80000100800 */
[----:B------:R-:W3:Y:S01]  /*17fa0*/  LDL R26, [R1+0x38] ;  /* 0x00003800011a7983 */ /* 0x000ee20000100800 */
[----:B----4-:R-:W-:-:S03]  /*17fb0*/  FADD R12, R50, R12 ;  /* 0x0000000c320c7221 */ /* 0x010fc60000000000 */
[----:B------:R-:W4:Y:S04]  /*17fc0*/  LDL R50, [R1+0x44] ;  /* 0x0000440001327983 */ /* 0x000f280000100800 */
[----:B------:R-:W3:Y:S04]  /*17fd0*/  LDL R38, [R1+0x3c] ;  /* 0x00003c0001267983 */ /* 0x000ee80000100800 */
[----:B------:R-:W3:Y:S01]  /*17fe0*/  LDL R36, [R1] ;  /* 0x0000000001247983 */ /* 0x000ee20000100800 */
[----:B------:R-:W-:-:S03]  /*17ff0*/  FADD R11, R51, R11 ;  /* 0x0000000b330b7221 */ /* 0x000fc60000000000 */
[----:B------:R-:W3:Y:S04]  /*18000*/  LDL R34, [R1+0x4] ;  /* 0x0000040001227983 */ /* 0x000ee80000100800 */
[----:B------:R-:W3:Y:S04]  /*18010*/  LDL R51, [R1+0x48] ;  /* 0x0000480001337983 */ /* 0x000ee80000100800 */
[----:B------:R-:W3:Y:S01]  /*18020*/  LDL R3, [R1+0x8] ;  /* 0x0000080001037983 */ /* 0x000ee20000100800 */
[----:B------:R-:W-:-:S03]  /*18030*/  FADD R10, R52, R10 ;  /* 0x0000000a340a7221 */ /* 0x000fc60000000000 */
[----:B------:R-:W3:Y:S01]  /*18040*/  LDL R52, [R1+0x4c] ;  /* 0x00004c0001347983 */ /* 0x000ee20000100800 */
[----:B------:R-:W-:-:S03]  /*18050*/  FADD R9, R53, R9 ;  /* 0x0000000935097221 */ /* 0x000fc60000000000 */
[----:B------:R-:W3:Y:S01]  /*18060*/  LDL R53, [R1+0x50] ;  /* 0x0000500001357983 */ /* 0x000ee20000100800 */
[----:B------:R-:W-:-:S03]  /*18070*/  FADD R8, R54, R8 ;  /* 0x0000000836087221 */ /* 0x000fc60000000000 */
[----:B------:R-:W3:Y:S01]  /*18080*/  LDL R54, [R1+0x54] ;  /* 0x0000540001367983 */ /* 0x000ee20000100800 */
[----:B------:R-:W-:-:S03]  /*18090*/  FADD R7, R55, R7 ;  /* 0x0000000737077221 */ /* 0x000fc60000000000 */
[----:B------:R-:W3:Y:S04]  /*180a0*/  LDL R55, [R1+0x58] ;  /* 0x0000580001377983 */ /* 0x000ee80000100800 */
[----:B-1----:R-:W3:Y:S01]  /*180b0*/  LDL.LU R0, [R1+0xd0] ;  /* 0x0000d00001007983 */ /* 0x002ee20000300800 */
[----:B------:R-:W-:-:S03]  /*180c0*/  FADD R22, R41, R22 ;  /* 0x0000001629167221 */ /* 0x000fc60000000000 */
[----:B------:R-:W3:Y:S01]  /*180d0*/  LDL.LU R41, [R1+0xa0] ;  /* 0x0000a00001297983 */ /* 0x000ee20000300800 */
[----:B------:R-:W-:-:S03]  /*180e0*/  FADD R21, R43, R21 ;  /* 0x000000152b157221 */ /* 0x000fc60000000000 */
[----:B------:R-:W3:Y:S01]  /*180f0*/  LDL.LU R43, [R1+0xa4] ;  /* 0x0000a400012b7983 */ /* 0x000ee20000300800 */
[----:B------:R-:W-:-:S03]  /*18100*/  FADD R20, R45, R20 ;  /* 0x000000142d147221 */ /* 0x000fc60000000000 */
[----:B------:R-:W3:Y:S01]  /*18110*/  LDL.LU R45, [R1+0xa8] ;  /* 0x0000a800012d7983 */ /* 0x000ee20000300800 */
[----:B------:R-:W-:-:S03]  /*18120*/  FADD R19, R47, R19 ;  /* 0x000000132f137221 */ /* 0x000fc60000000000 */
[----:B------:R-:W3:Y:S04]  /*18130*/  LDL.LU R47, [R1+0xac] ;  /* 0x0000ac00012f7983 */ /* 0x000ee80000300800 */
[----:B------:R-:W3:Y:S04]  /*18140*/  LDL.LU R31, [R1+0xb0] ;  /* 0x0000b000011f7983 */ /* 0x000ee80000300800 */
[----:B------:R-:W3:Y:S04]  /*18150*/  LDL.LU R29, [R1+0xb4] ;  /* 0x0000b400011d7983 */ /* 0x000ee80000300800 */
[----:B------:R-:W3:Y:S04]  /*18160*/  LDL.LU R27, [R1+0xb8] ;  /* 0x0000b800011b7983 */ /* 0x000ee80000300800 */
[----:B------:R-:W3:Y:S04]  /*18170*/  LDL.LU R25, [R1+0xbc] ;  /* 0x0000bc0001197983 */ /* 0x000ee80000300800 */
[----:B------:R-:W3:Y:S04]  /*18180*/  LDL.LU R24, [R1+0xc0] ;  /* 0x0000c00001187983 */ /* 0x000ee80000300800 */
[----:B------:R-:W3:Y:S04]  /*18190*/  LDL.LU R5, [R1+0xc4] ;  /* 0x0000c40001057983 */ /* 0x000ee80000300800 */
[----:B------:R-:W3:Y:S04]  /*181a0*/  LDL.LU R4, [R1+0xc8] ;  /* 0x0000c80001047983 */ /* 0x000ee80000300800 */
[----:B------:R-:W3:Y:S01]  /*181b0*/  LDL.LU R2, [R1+0xcc] ;  /* 0x0000cc0001027983 */ /* 0x000ee20000300800 */
[----:B------:R-:W-:-:S01]  /*181c0*/  FADD R18, R33, R18 ;  /* 0x0000001221127221 */ /* 0x000fc20000000000 */
[----:B------:R-:W-:-:S02]  /*181d0*/  FADD R17, R35, R17 ;  /* 0x0000001123117221 */ /* 0x000fc40000000000 */
[----:B------:R-:W3:Y:S04]  /*181e0*/  LDL R33, [R1+0x10] ;  /* 0x0000100001217983 */ /* 0x000ee80000100800 */
[----:B------:R-:W3:Y:S01]  /*181f0*/  LDL R35, [R1+0x14] ;  /* 0x0000140001237983 */ /* 0x000ee20000100800 */
[----:B------:R-:W-:-:S03]  /*18200*/  FADD R16, R37, R16 ;  /* 0x0000001025107221 */ /* 0x000fc60000000000 */
[----:B------:R-:W3:Y:S01]  /*18210*/  LDL R37, [R1+0x1c] ;  /* 0x00001c0001257983 */ /* 0x000ee20000100800 */
[----:B------:R-:W-:-:S03]  /*18220*/  FADD R15, R39, R15 ;  /* 0x0000000f270f7221 */ /* 0x000fc60000000000 */
[----:B------:R-:W3:Y:S01]  /*18230*/  LDL R39, [R1+0x18] ;  /* 0x0000180001277983 */ /* 0x000ee20000100800 */
[----:B--2---:R-:W-:-:S03]  /*18240*/  FADD R23, R49, R23 ;  /* 0x0000001731177221 */ /* 0x004fc60000000000 */
[----:B------:R-:W2:Y:S01]  /*18250*/  LDL.LU R49, [R1+0x4cc] ;  /* 0x0004cc0001317983 */ /* 0x000ea20000300800 */
[----:B----4-:R-:W-:-:S03]  /*18260*/  FADD R224, R50, R224 ;  /* 0x000000e032e07221 */ /* 0x010fc60000000000 */
[----:B------:R-:W4:Y:S01]  /*18270*/  LDL.LU R50, [R1+0x4c8] ;  /* 0x0004c80001327983 */ /* 0x000f220000300800 */
[----:B---3--:R-:W-:-:S03]  /*18280*/  FADD R225, R51, R225 ;  /* 0x000000e133e17221 */ /* 0x008fc60000000000 */
[----:B------:R-:W3:Y:S01]  /*18290*/  LDL.LU R51, [R1+0x4c4] ;  /* 0x0004c40001337983 */ /* 0x000ee20000300800 */
[----:B------:R-:W-:-:S03]  /*182a0*/  FADD R226, R52, R226 ;  /* 0x000000e234e27221 */ /* 0x000fc60000000000 */
        /* <DEDUP_REMOVED lines=9> */
[----:B------:R0:W-:Y:S04]  /*18340*/  STL [R1+0xa0], R41 ;  /* 0x0000a02901007387 */ /* 0x0001e80000100800 */
[----:B0-----:R-:W3:Y:S01]  /*18350*/  LDL.LU R41, [R1+0x4ac] ;  /* 0x0004ac0001297983 */ /* 0x001ee20000300800 */
        /* <DEDUP_REMOVED lines=9> */
[----:B------:R-:W3:Y:S01]  /*183f0*/  LDL.LU R46, [R1+0x498] ;  /* 0x00049800012e7983 */ /* 0x000ee20000300800 */
[----:B------:R-:W-:-:S03]  /*18400*/  FADD R31, R32, R31 ;  /* 0x0000001f201f7221 */ /* 0x000fc60000000000 */
[----:B------:R0:W-:Y:S01]  /*18410*/  STL [R1+0xac], R47 ;  /* 0x0000ac2f01007387 */ /* 0x0001e20000100800 */
[----:B------:R-:W-:-:S01]  /*18420*/  FADD R29, R30, R29 ;  /* 0x0000001d1e1d7221 */ /* 0x000fc20000000000 */
[----:B------:R-:W-:Y:S02]  /*18430*/  FADD R27, R28, R27 ;  /* 0x0000001b1c1b7221 */ /* 0x000fe40000000000 */
[----:B0-----:R-:W3:Y:S01]  /*18440*/  LDL.LU R47, [R1+0x494] ;  /* 0x00049400012f7983 */ /* 0x001ee20000300800 */
[----:B------:R-:W-:-:S03]  /*18450*/  FADD R25, R26, R25 ;  /* 0x000000191a197221 */ /* 0x000fc60000000000 */
[----:B------:R-:W3:Y:S01]  /*18460*/  LDL.LU R32, [R1+0x490] ;  /* 0x0004900001207983 */ /* 0x000ee20000300800 */
[----:B------:R-:W-:-:S03]  /*18470*/  FADD R24, R38, R24 ;  /* 0x0000001826187221 */ /* 0x000fc60000000000 */
[----:B------:R0:W-:Y:S01]  /*18480*/  STL [R1+0xb0], R31 ;  /* 0x0000b01f01007387 */ /* 0x0001e20000100800 */
[----:B------:R-:W-:-:S03]  /*18490*/  FADD R5, R36, R5 ;  /* 0x0000000524057221 */ /* 0x000fc60000000000 */
[----:B------:R1:W-:Y:S01]  /*184a0*/  STL [R1+0xb4], R29 ;  /* 0x0000b41d01007387 */ /* 0x0003e20000100800 */
[----:B------:R-:W-:-:S03]  /*184b0*/  FADD R4, R34, R4 ;  /* 0x0000000422047221 */ /* 0x000fc60000000000 */
[----:B------:R1:W-:Y:S01]  /*184c0*/  STL [R1+0xb8], R27 ;  /* 0x0000b81b01007387 */ /* 0x0003e20000100800 */
[----:B------:R-:W-:-:S03]  /*184d0*/  FADD R2, R3, R2 ;  /* 0x0000000203027221 */ /* 0x000fc60000000000 */
[----:B------:R1:W-:Y:S01]  /*184e0*/  STL [R1+0xbc], R25 ;  /* 0x0000bc1901007387 */ /* 0x0003e20000100800 */
[----:B------:R-:W-:-:S03]  /*184f0*/  FADD R0, R6, R0 ;  /* 0x0000000006007221 */ /* 0x000fc60000000000 */
[----:B------:R1:W-:Y:S04]  /*18500*/  STL [R1+0xc0], R24 ;  /* 0x0000c01801007387 */ /* 0x0003e80000100800 */
[----:B------:R1:W-:Y:S04]  /*18510*/  STL [R1+0xc4], R5 ;  /* 0x0000c40501007387 */ /* 0x0003e80000100800 */
[----:B------:R-:W2:Y:S04]  /*18520*/  LDL.LU R34, [R1+0xd4] ;  /* 0x0000d40001227983 */ /* 0x000ea80000300800 */
[----:B------:R1:W-:Y:S04]  /*18530*/  STL [R1+0xc8], R4 ;  /* 0x0000c80401007387 */ /* 0x0003e80000100800 */
[----:B------:R-:W4:Y:S04]  /*18540*/  LDL.LU R36, [R1+0xd8] ;  /* 0x0000d80001247983 */ /* 0x000f280000300800 */
[----:B------:R1:W-:Y:S04]  /*18550*/  STL [R1+0xcc], R2 ;  /* 0x0000cc0201007387 */ /* 0x0003e80000100800 */
[----:B------:R-:W3:Y:S04]  /*18560*/  LDL.LU R38, [R1+0xdc] ;  /* 0x0000dc0001267983 */ /* 0x000ee80000300800 */
[----:B------:R1:W-:Y:S04]  /*18570*/  STL [R1+0xd0], R0 ;  /* 0x0000d00001007387 */ /* 0x0003e80000100800 */
[----:B0-----:R-:W3:Y:S04]  /*18580*/  LDL.LU R31, [R1+0xe0] ;  /* 0x0000e000011f7983 */ /* 0x001ee80000300800 */
[----:B------:R-:W3:Y:S04]  /*18590*/  LDL.LU R30, [R1+0xe4] ;  /* 0x0000e400011e7983 */ /* 0x000ee80000300800 */
[----:B-1----:R-:W3:Y:S04]  /*185a0*/  LDL.LU R29, [R1+0xe8] ;  /* 0x0000e800011d7983 */ /* 0x002ee80000300800 */
        /* <DEDUP_REMOVED lines=11> */
[----:B--2---:R-:W-:-:S03]  /*18660*/  FADD R34, R33, R34 ;  /* 0x0000002221227221 */ /* 0x004fc60000000000 */
[----:B------:R-:W2:Y:S04]  /*18670*/  LDL.LU R33, [R1+0x48c] ;  /* 0x00048c0001217983 */ /* 0x000ea80000300800 */
[----:B------:R0:W-:Y:S01]  /*18680*/  STL [R1+0xd4], R34 ;  /* 0x0000d42201007387 */ /* 0x0001e20000100800 */
[----:B----4-:R-:W-:-:S01]  /*18690*/  FADD R36, R35, R36 ;  /* 0x0000002423247221 */ /* 0x010fc20000000000 */
[----:B---3--:R-:W-:Y:S02]  /*186a0*/  FADD R38, R39, R38 ;  /* 0x0000002627267221 */ /* 0x008fe40000000000 */
[----:B0-----:R-:W3:Y:S04]  /*186b0*/  LDL.LU R34, [R1+0x488] ;  /* 0x0004880001227983 */ /* 0x001ee80000300800 */
[----:B------:R-:W4:Y:S01]  /*186c0*/  LDL.LU R35, [R1+0x484] ;  /* 0x0004840001237983 */ /* 0x000f220000300800 */
[----:B------:R-:W-:-:S03]  /*186d0*/  FADD R31, R37, R31 ;  /* 0x0000001f251f7221 */ /* 0x000fc60000000000 */
[----:B------:R0:W-:Y:S01]  /*186e0*/  STL [R1+0xd8], R36 ;  /* 0x0000d82401007387 */ /* 0x0001e20000100800 */
[----:B------:R-:W-:-:S01]  /*186f0*/  FADD R30, R216, R30 ;  /* 0x0000001ed81e7221 */ /* 0x000fc20000000000 */
[----:B------:R-:W-:Y:S02]  /*18700*/  FADD R29, R217, R29 ;  /* 0x0000001dd91d7221 */ /* 0x000fe40000000000 */
[----:B0-----:R-:W4:Y:S01]  /*18710*/  LDL.LU R36, [R1+0x480] ;  /* 0x0004800001247983 */ /* 0x001f220000300800 */
        /* <DEDUP_REMOVED lines=25> */
[----:B0-----:R-:W3:Y:S04]  /*188b0*/  LDL.LU R38, [R1+0x11c] ;  /* 0x00011c0001267983 */ /* 0x001ee80000300800 */
[----:B------:R0:W-:Y:S04]  /*188c0*/  STL [R1+0x110], R2 ;  /* 0x0001100201007387 */ /* 0x0001e80000100800 */
[----:B------:R-:W4:Y:S04]  /*188d0*/  LDL.LU R37, [R1+0x120] ;  /* 0x0001200001257983 */ /* 0x000f280000300800 */
[----:B------:R0:W-:Y:S04]  /*188e0*/  STL [R1+0x114], R0 ;  /* 0x0001140001007387 */ /* 0x0001e80000100800 */
[----:B-1----:R-:W4:Y:S04]  /*188f0*/  LDL.LU R31, [R1+0x124] ;  /* 0x00012400011f7983 */ /* 0x002f280000300800 */
[----:B------:R-:W4:Y:S04]  /*18900*/  LDL.LU R30, [R1+0x128] ;  /* 0x00012800011e7983 */ /* 0x000f280000300800 */
        /* <DEDUP_REMOVED lines=10> */
[----:B0-----:R-:W4:Y:S04]  /*189b0*/  LDL.LU R2, [R1+0x154] ;  /* 0x0001540001027983 */ /* 0x001f280000300800 */
[----:B------:R-:W4:Y:S01]  /*189c0*/  LDL.LU R0, [R1+0x158] ;  /* 0x0001580001007983 */ /* 0x000f220000300800 */
[----:B--2---:R-:W-:-:S01]  /*189d0*/  FADD R39, R213, R39 ;  /* 0x00000027d5277221 */ /* 0x004fc20000000000 */
[----:B---3--:R-:W-:-:S04]  /*189e0*/  FADD R38, R214, R38 ;  /* 0x00000026d6267221 */ /* 0x008fc80000000000 */
[----:B------:R0:W-:Y:S01]  /*189f0*/  STL [R1+0x118], R39 ;  /* 0x0001182701007387 */ /* 0x0001e20000100800 */
[----:B----4-:R-:W-:-:S03]  /*18a00*/  FADD R37, R215, R37 ;  /* 0x00000025d7257221 */ /* 0x010fc60000000000 */
        /* <DEDUP_REMOVED lines=26> */
[----:B0-----:R-:W4:Y:S01]  /*18bb0*/  LDL.LU R39, [R1+0x15c] ;  /* 0x00015c0001277983 */ /* 0x001f220000300800 */
[----:B------:R-:W-:-:S03]  /*18bc0*/  FADD R0, R197, R0 ;  /* 0x00000000c5007221 */ /* 0x000fc60000000000 */
[----:B------:R0:W-:Y:S04]  /*18bd0*/  STL [R1+0x150], R3 ;  /* 0x0001500301007387 */ /* 0x0001e80000100800 */
[----:B-1----:R-:W4:Y:S04]  /*18be0*/  LDL.LU R38, [R1+0x160] ;  /* 0x0001600001267983 */ /* 0x002f280000300800 */
[----:B------:R1:W-:Y:S04]  /*18bf0*/  STL [R1+0x154], R2 ;  /* 0x0001540201007387 */ /* 0x0003e80000100800 */
[----:B--2---:R-:W2:Y:S04]  /*18c00*/  LDL.LU R37, [R1+0x164] ;  /* 0x0001640001257983 */ /* 0x004ea80000300800 */
[----:B------:R1:W-:Y:S04]  /*18c10*/  STL [R1+0x158], R0 ;  /* 0x0001580001007387 */ /* 0x0003e80000100800 */
[----:B---3--:R-:W3:Y:S04]  /*18c20*/  LDL.LU R31, [R1+0x168] ;  /* 0x00016800011f7983 */ /* 0x008ee80000300800 */
[----:B----4-:R-:W4:Y:S04]  /*18c30*/  LDL.LU R30, [R1+0x16c] ;  /* 0x00016c00011e7983 */ /* 0x010f280000300800 */
        /* <DEDUP_REMOVED lines=10> */
[----:B-1----:R-:W4:Y:S04]  /*18ce0*/  LDL.LU R2, [R1+0x198] ;  /* 0x0001980001027983 */ /* 0x002f280000300800 */
[----:B------:R-:W4:Y:S01]  /*18cf0*/  LDL.LU R0, [R1+0x19c] ;  /* 0x00019c0001007983 */ /* 0x000f220000300800 */
[----:B------:R-:W-:-:S01]  /*18d00*/  FADD R39, R198, R39 ;  /* 0x00000027c6277221 */ /* 0x000fc20000000000 */
[----:B------:R-:W-:-:S04]  /*18d10*/  FADD R38, R199, R38 ;  /* 0x00000026c7267221 */ /* 0x000fc80000000000 */
[----:B------:R0:W-:Y:S01]  /*18d20*/  STL [R1+0x15c], R39 ;  /* 0x00015c2701007387 */ /* 0x0001e20000100800 */
[----:B--2---:R-:W-:-:S03]  /*18d30*/  FADD R37, R184, R37 ;  /* 0x00000025b8257221 */ /* 0x004fc60000000000 */
[----:B------:R1:W-:Y:S01]  /*18d40*/  STL [R1+0x160], R38 ;  /* 0x0001602601007387 */ /* 0x0003e20000100800 */
[----:B---3--:R-:W-:-:S03]  /*18d50*/  FADD R31, R185, R31 ;  /* 0x0000001fb91f7221 */ /* 0x008fc60000000000 */
        /* <DEDUP_REMOVED lines=404> */
[----:B------:R-:W-:Y:S01]  /*1a6a0*/  STL [R1+0x37c], R39 ;  /* 0x00037c2701007387 */ /* 0x000fe20000100800 */
[----:B--2---:R-:W-:-:S03]  /*1a6b0*/  FADD R37, R48, R37 ;  /* 0x0000002530257221 */ /* 0x004fc60000000000 */
[----:B------:R-:W-:Y:S01]  /*1a6c0*/  STL [R1+0x380], R38 ;  /* 0x0003802601007387 */ /* 0x000fe20000100800 */
[----:B---3--:R-:W-:-:S03]  /*1a6d0*/  FADD R31, R49, R31 ;  /* 0x0000001f311f7221 */ /* 0x008fc60000000000 */
[----:B------:R0:W-:Y:S01]  /*1a6e0*/  STL [R1+0x384], R37 ;  /* 0x0003842501007387 */ /* 0x0001e20000100800 */
[----:B----4-:R-:W-:-:S03]  /*1a6f0*/  FADD R30, R50, R30 ;  /* 0x0000001e321e7221 */ /* 0x010fc60000000000 */
[----:B------:R-:W-:Y:S01]  /*1a700*/  STL [R1+0x388], R31 ;  /* 0x0003881f01007387 */ /* 0x000fe20000100800 */
[----:B------:R-:W-:-:S03]  /*1a710*/  FADD R29, R51, R29 ;  /* 0x0000001d331d7221 */ /* 0x000fc60000000000 */
        /* <DEDUP_REMOVED lines=12> */
[----:B------:R1:W-:Y:S01]  /*1a7e0*/  STL [R1+0x3a4], R24 ;  /* 0x0003a41801007387 */ /* 0x0003e20000100800 */
[----:B------:R-:W-:-:S03]  /*1a7f0*/  FADD R5, R42, R5 ;  /* 0x000000052a057221 */ /* 0x000fc60000000000 */
[----:B------:R-:W-:Y:S01]  /*1a800*/  STL [R1+0x3a8], R6 ;  /* 0x0003a80601007387 */ /* 0x000fe20000100800 */
[----:B------:R-:W-:-:S03]  /*1a810*/  FADD R4, R43, R4 ;  /* 0x000000042b047221 */ /* 0x000fc60000000000 */
[----:B------:R2:W-:Y:S01]  /*1a820*/  STL [R1+0x3ac], R5 ;  /* 0x0003ac0501007387 */ /* 0x0005e20000100800 */
[----:B------:R-:W-:-:S03]  /*1a830*/  FADD R3, R44, R3 ;  /* 0x000000032c037221 */ /* 0x000fc60000000000 */
[----:B------:R3:W-:Y:S01]  /*1a840*/  STL [R1+0x3b0], R4 ;  /* 0x0003b00401007387 */ /* 0x0007e20000100800 */
[----:B------:R-:W-:-:S03]  /*1a850*/  FADD R2, R45, R2 ;  /* 0x000000022d027221 */ /* 0x000fc60000000000 */
[----:B0-----:R-:W4:Y:S01]  /*1a860*/  LDL.LU R37, [R1+0x3c0] ;  /* 0x0003c00001257983 */ /* 0x001f220000300800 */
[----:B------:R-:W-:-:S03]  /*1a870*/  FADD R0, R46, R0 ;  /* 0x000000002e007221 */ /* 0x000fc60000000000 */
[----:B------:R-:W-:Y:S04]  /*1a880*/  STL [R1+0x3b4], R3 ;  /* 0x0003b40301007387 */ /* 0x000fe80000100800 */
[----:B------:R-:W4:Y:S04]  /*1a890*/  LDL.LU R38, [R1+0x3c4] ;  /* 0x0003c40001267983 */ /* 0x000f280000300800 */
        /* <DEDUP_REMOVED lines=11> */
[----:B--2---:R-:W2:Y:S04]  /*1a950*/  LDL.LU R5, [R1+0x3ec] ;  /* 0x0003ec0001057983 */ /* 0x004ea80000300800 */
[----:B---3--:R-:W3:Y:S04]  /*1a960*/  LDL.LU R4, [R1+0x3f0] ;  /* 0x0003f00001047983 */ /* 0x008ee80000300800 */
[----:B0-----:R-:W3:Y:S04]  /*1a970*/  LDL.LU R2, [R1+0x3f4] ;  /* 0x0003f40001027983 */ /* 0x001ee80000300800 */
[----:B------:R-:W3:Y:S04]  /*1a980*/  LDL.LU R0, [R1+0x3f8] ;  /* 0x0003f80001007983 */ /* 0x000ee80000300800 */
[----:B------:R-:W3:Y:S04]  /*1a990*/  LDL.LU R6, [R1+0x3fc] ;  /* 0x0003fc0001067983 */ /* 0x000ee80000300800 */
[----:B------:R-:W3:Y:S01]  /*1a9a0*/  LDL.LU R3, [R1+0x400] ;  /* 0x0004000001037983 */ /* 0x000ee20000300800 */
[----:B----4-:R-:W-:-:S05]  /*1a9b0*/  FADD R37, R47, R37 ;  /* 0x000000252f257221 */ /* 0x010fca0000000000 */
[----:B------:R0:W-:Y:S01]  /*1a9c0*/  STL [R1+0x3c0], R37 ;  /* 0x0003c02501007387 */ /* 0x0001e20000100800 */
[----:B------:R-:W-:-:S03]  /*1a9d0*/  FADD R38, R32, R38 ;  /* 0x0000002620267221 */ /* 0x000fc60000000000 */
[----:B0-----:R-:W4:Y:S01]  /*1a9e0*/  LDL.LU R37, [R1+0x47c] ;  /* 0x00047c0001257983 */ /* 0x001f220000300800 */
[----:B------:R-:W-:-:S03]  /*1a9f0*/  FADD R39, R33, R39 ;  /* 0x0000002721277221 */ /* 0x000fc60000000000 */
[----:B------:R0:W-:Y:S01]  /*1aa00*/  STL [R1+0x3c4], R38 ;  /* 0x0003c42601007387 */ /* 0x0001e20000100800 */
[----:B------:R-:W-:-:S01]  /*1aa10*/  FADD R24, R34, R24 ;  /* 0x0000001822187221 */ /* 0x000fc20000000000 */
[----:B------:R-:W-:Y:S02]  /*1aa20*/  FADD R25, R35, R25 ;  /* 0x0000001923197221 */ /* 0x000fe40000000000 */
[----:B0-----:R-:W2:Y:S04]  /*1aa30*/  LDL.LU R38, [R1+0x478] ;  /* 0x0004780001267983 */ /* 0x001ea80000300800 */
[----:B------:R0:W-:Y:S04]  /*1aa40*/  STL [R1+0x3c8], R39 ;  /* 0x0003c82701007387 */ /* 0x0001e80000100800 */
[----:B0-----:R-:W3:Y:S04]  /*1aa50*/  LDL.LU R39, [R1+0x474] ;  /* 0x0004740001277983 */ /* 0x001ee80000300800 */
[----:B------:R0:W-:Y:S04]  /*1aa60*/  STL [R1+0x3cc], R24 ;  /* 0x0003cc1801007387 */ /* 0x0001e80000100800 */
[----:B0-----:R-:W3:Y:S04]  /*1aa70*/  LDL.LU R24, [R1+0x470] ;  /* 0x0004700001187983 */ /* 0x001ee80000300800 */
[----:B------:R0:W-:Y:S04]  /*1aa80*/  STL [R1+0x3d0], R25 ;  /* 0x0003d01901007387 */ /* 0x0001e80000100800 */
[----:B0-----:R-:W3:Y:S01]  /*1aa90*/  LDL.LU R25, [R1+0x46c] ;  /* 0x00046c0001197983 */ /* 0x001ee20000300800 */
[----:B------:R-:W-:-:S05]  /*1aaa0*/  FADD R26, R36, R26 ;  /* 0x0000001a241a7221 */ /* 0x000fca0000000000 */
[----:B------:R0:W-:Y:S04]  /*1aab0*/  STL [R1+0x3d4], R26 ;  /* 0x0003d41a01007387 */ /* 0x0001e80000100800 */
[----:B0-----:R-:W3:Y:S01]  /*1aac0*/  LDL.LU R26, [R1+0x468] ;  /* 0x00046800011a7983 */ /* 0x001ee20000300800 */
[----:B----4-:R-:W-:-:S05]  /*1aad0*/  FADD R27, R37, R27 ;  /* 0x0000001b251b7221 */ /* 0x010fca0000000000 */
[----:B------:R0:W-:Y:S01]  /*1aae0*/  STL [R1+0x3d8], R27 ;  /* 0x0003d81b01007387 */ /* 0x0001e20000100800 */
[----:B--2---:R-:W-:-:S03]  /*1aaf0*/  FADD R28, R38, R28 ;  /* 0x0000001c261c7221 */ /* 0x004fc60000000000 */
[----:B0-----:R-:W2:Y:S04]  /*1ab00*/  LDL.LU R27, [R1+0x464] ;  /* 0x00046400011b7983 */ /* 0x001ea80000300800 */
[----:B------:R0:W-:Y:S01]  /*1ab10*/  STL [R1+0x3dc], R28 ;  /* 0x0003dc1c01007387 */ /* 0x0001e20000100800 */
[----:B---3--:R-:W-:-:S03]  /*1ab20*/  FADD R29, R39, R29 ;  /* 0x0000001d271d7221 */ /* 0x008fc60000000000 */
[----:B0-----:R-:W3:Y:S04]  /*1ab30*/  LDL.LU R28, [R1+0x460] ;  /* 0x00046000011c7983 */ /* 0x001ee80000300800 */
[----:B------:R0:W-:Y:S01]  /*1ab40*/  STL [R1+0x3e0], R29 ;  /* 0x0003e01d01007387 */ /* 0x0001e20000100800 */
[----:B------:R-:W-:-:S03]  /*1ab50*/  FADD R30, R24, R30 ;  /* 0x0000001e181e7221 */ /* 0x000fc60000000000 */
[----:B0-----:R-:W4:Y:S04]  /*1ab60*/  LDL.LU R29, [R1+0x45c] ;  /* 0x00045c00011d7983 */ /* 0x001f280000300800 */
[----:B------:R0:W-:Y:S01]  /*1ab70*/  STL [R1+0x3e4], R30 ;  /* 0x0003e41e01007387 */ /* 0x0001e20000100800 */
[----:B------:R-:W-:-:S03]  /*1ab80*/  FADD R31, R25, R31 ;  /* 0x0000001f191f7221 */ /* 0x000fc60000000000 */
[----:B0-----:R-:W4:Y:S04]  /*1ab90*/  LDL.LU R30, [R1+0x458] ;  /* 0x00045800011e7983 */ /* 0x001f280000300800 */
[----:B------:R0:W-:Y:S04]  /*1aba0*/  STL [R1+0x3e8], R31 ;  /* 0x0003e81f01007387 */ /* 0x0001e80000100800 */
[----:B0-----:R-:W4:Y:S01]  /*1abb0*/  LDL.LU R31, [R1+0x454] ;  /* 0x00045400011f7983 */ /* 0x001f220000300800 */
[----:B------:R-:W-:-:S05]  /*1abc0*/  FADD R5, R26, R5 ;  /* 0x000000051a057221 */ /* 0x000fca0000000000 */
[----:B------:R0:W-:Y:S04]  /*1abd0*/  STL [R1+0x3ec], R5 ;  /* 0x0003ec0501007387 */ /* 0x0001e80000100800 */
[----:B0-----:R0:W5:Y:S01]  /*1abe0*/  LDL.LU R5, [R1+0x450] ;  /* 0x0004500001057983 */ /* 0x0011620000300800 */
[----:B------:R-:W-:Y:S01]  /*1abf0*/  UMOV UR5, URZ ;  /* 0x0000003f00057c82 */ /* 0x000fe20008000000 */
[----:B--2---:R-:W-:-:S05]  /*1ac00*/  FADD R4, R27, R4 ;  /* 0x000000041b047221 */ /* 0x004fca0000000000 */
[----:B------:R1:W-:Y:S01]  /*1ac10*/  STL [R1+0x3f0], R4 ;  /* 0x0003f00401007387 */ /* 0x0003e20000100800 */
[----:B---3--:R-:W-:-:S03]  /*1ac20*/  FADD R2, R28, R2 ;  /* 0x000000021c027221 */ /* 0x008fc60000000000 */
[----:B-1----:R0:W5:Y:S04]  /*1ac30*/  LDL.LU R4, [R1+0x44c] ;  /* 0x00044c0001047983 */ /* 0x0021680000300800 */
[----:B------:R1:W-:Y:S01]  /*1ac40*/  STL [R1+0x3f4], R2 ;  /* 0x0003f40201007387 */ /* 0x0003e20000100800 */
[----:B----4-:R-:W-:-:S03]  /*1ac50*/  FADD R0, R29, R0 ;  /* 0x000000001d007221 */ /* 0x010fc60000000000 */
[----:B-1----:R0:W5:Y:S04]  /*1ac60*/  LDL.LU R2, [R1+0x448] ;  /* 0x0004480001027983 */ /* 0x0021680000300800 */
[----:B------:R1:W-:Y:S01]  /*1ac70*/  STL [R1+0x3f8], R0 ;  /* 0x0003f80001007387 */ /* 0x0003e20000100800 */
[----:B------:R-:W-:-:S03]  /*1ac80*/  FADD R6, R30, R6 ;  /* 0x000000061e067221 */ /* 0x000fc60000000000 */
[----:B-1----:R0:W5:Y:S01]  /*1ac90*/  LDL.LU R0, [R1+0x444] ;  /* 0x0004440001007983 */ /* 0x0021620000300800 */
[----:B------:R-:W-:-:S05]  /*1aca0*/  FADD R3, R3, R31 ;  /* 0x0000001f03037221 */ /* 0x000fca0000000000 */
[----:B------:R1:W-:Y:S04]  /*1acb0*/  STL [R1+0x400], R3 ;  /* 0x0004000301007387 */ /* 0x0003e80000100800 */
[----:B------:R0:W-:Y:S01]  /*1acc0*/  STL [R1+0x3fc], R6 ;  /* 0x0003fc0601007387 */ /* 0x0001e20000100800 */
[----:B-1----:R-:W-:-:S07]  /*1acd0*/  IMAD.U32 R3, RZ, RZ, UR5 ;  /* 0x00000005ff037e24 */ /* 0x002fce000f8e00ff */
.L_x_28:
[----:B------:R-:W-:Y:S05]  /*1ace0*/  @!P1 BRA `(.L_x_29) ;  /* 0x0000000000049947 */ /* 0x000fea0003800000 */
[----:B------:R-:W-:Y:S01]  /*1acf0*/  BPT.TRAP 0x1 ;  /* 0x000000040000795c */ /* 0x000fe20000300000 */
.L_x_29:
[----:B------:R1:W-:Y:S04]  /*1ad00*/  STL [R1+0x448], R3 ;  /* 0x0004480301007387 */ /* 0x0003e80000100800 */
[----:B0-----:R-:W2:Y:S04]  /*1ad10*/  LDL R6, [R1+0x410] ;  /* 0x0004100001067983 */ /* 0x001ea80000100800 */
[----:B-1----:R-:W3:Y:S04]  /*1ad20*/  LDL R3, [R1+0x418] ;  /* 0x0004180001037983 */ /* 0x002ee80000100800 */
[----:B-----5:R0:W-:Y:S04]  /*1ad30*/  STL [R1+0x444], R0 ;  /* 0x0004440001007387 */ /* 0x0201e80000100800 */
[----:B0-----:R-:W4:Y:S01]  /*1ad40*/  LDL R0, [R1+0x414] ;  /* 0x0004140001007983 */ /* 0x001f220000100800 */
[----:B------:R-:W-:-:S02]  /*1ad50*/  R2UR UR7, R5 ;  /* 0x00000000050772ca */ /* 0x000fc400000e0000 */
[----:B------:R-:W-:Y:S02]  /*1ad60*/  R2UR UR6, R2 ;  /* 0x00000000020672ca */ /* 0x000fe400000e0000 */
[----:B--2---:R-:W-:-:S09]  /*1ad70*/  ISETP.NE.AND P0, PT, R6, RZ, PT ;  /* 0x000000ff0600720c */ /* 0x004fd20003f05270 */
[----:B------:R-:W-:-:S04]  /*1ad80*/  MOV R6, UR7 ;  /* 0x0000000700067c02 */ /* 0x000fc80008000f00 */
[----:B------:R-:W-:-:S05]  /*1ad90*/  @P0 LEA R6, R6, UR6, 0x3 ;  /* 0x0000000606060c11 */ /* 0x000fca000f8e18ff */
[----:B------:R-:W-:Y:S01]  /*1ada0*/  @P0 VIADD R6, R6, 0x10 ;  /* 0x0000001006060836 */ /* 0x000fe20000000000 */
[----:B---3--:R-:W-:Y:S02]  /*1adb0*/  R2UR UR5, R3 ;  /* 0x00000000030572ca */ /* 0x008fe400000e0000 */
[----:B------:R0:W5:Y:S02]  /*1adc0*/  LDL.LU R3, [R1+0x448] ;  /* 0x0004480001037983 */ /* 0x0001640000300800 */
[----:B----4-:R-:W-:Y:S02]  /*1add0*/  @P0 PRMT R6, R0, 0x654, R6 ;  /* 0x0000065400060816 */ /* 0x010fe40000000006 */
[----:B------:R0:W5:Y:S02]  /*1ade0*/  LDL.LU R0, [R1+0x444] ;  /* 0x0004440001007983 */ /* 0x0001640000300800 */
[----:B------:R0:W-:Y:S05]  /*1adf0*/  @P0 SYNCS.ARRIVE.TRANS64.RED.A1T0 RZ, [R6+URZ], RZ ;  /* 0x000000ff06ff09a7 */ /* 0x0001ea000810043f */
[----:B------:R-:W-:-:S06]  /*1ae00*/  UISETP.GT.U32.AND UP0, UPT, UR5, 0x1, UPT ;  /* 0x000000010500788c */ /* 0x000fcc000bf04070 */
[----:B------:R-:W-:-:S13]  /*1ae10*/  PLOP3.LUT P0, PT, PT, PT, UP0, 0x80, 0x0 ;  /* 0x000000000000781c */ /* 0x000fda0003f0f008 */
[----:B0-----:R-:W-:Y:S05]  /*1ae20*/  @P0 BRA `(.L_x_30) ;  /* 0x0000000000040947 */ /* 0x001fea0003800000 */
[----:B------:R-:W-:Y:S01]  /*1ae30*/  BPT.TRAP 0x1 ;  /* 0x000000040000795c */ /* 0x000fe20000300000 */
.L_x_30:
[----:B------:R-:W2:Y:S01]  /*1ae40*/  LDL.LU R6, [R1+0x404] ;  /* 0x0004040001067983 */ /* 0x000ea20000300800 */
[----:B-----5:R-:W-:Y:S02]  /*1ae50*/  R2UR UR5, R0 ;  /* 0x00000000000572ca */ /* 0x020fe400000e0000 */
[----:B------:R-:W-:Y:S02]  /*1ae60*/  R2UR UR6, R5 ;  /* 0x00000000050672ca */ /* 0x000fe400000e0000 */
[----:B------:R-:W-:-:S09]  /*1ae70*/  R2UR UR8, R4 ;  /* 0x00000000040872ca */ /* 0x000fd200000e0000 */
[----:B------:R-:W-:Y:S02]  /*1ae80*/  UIADD3 UR5, UR5, 0x1, URZ ;  /* 0x0000000105057890 */ /* 0x000fe4000fffe03f */
[----:B------:R-:W-:Y:S02]  /*1ae90*/  UIADD3 UR6, UR6, 0x1, URZ ;  /* 0x0000000106067890 */ /* 0x000fe4000fffe03f */
[----:B------:R-:W-:Y:S02]  /*1aea0*/  UISETP.NE.AND UP0, UPT, UR5, 0x2, UPT ;  /* 0x000000020500788c */ /* 0x000fe4000bf05270 */
[----:B------:R-:W-:-:S04]  /*1aeb0*/  UISETP.NE.AND UP1, UPT, UR6, 0x2, UPT ;  /* 0x000000020600788c */ /* 0x000fc8000bf25270 */
[----:B------:R-:W-:-:S06]  /*1aec0*/  USEL UR6, UR6, URZ, UP1 ;  /* 0x0000003f06067287 */ /* 0x000fcc0008800000 */
[----:B------:R-:W-:Y:S01]  /*1aed0*/  IMAD.U32 R5, RZ, RZ, UR6 ;  /* 0x00000006ff057e24 */ /* 0x000fe2000f8e00ff */
[----:B--2---:R-:W-:-:S13]  /*1aee0*/  R2UR UR9, R6 ;  /* 0x00000000060972ca */ /* 0x004fda00000e0000 */
[----:B------:R-:W-:Y:S02]  /*1aef0*/  UIADD3 UR7, UR9, -0x1, URZ ;  /* 0xffffffff09077890 */ /* 0x000fe4000fffe03f */
[----:B------:R-:W-:Y:S02]  /*1af00*/  UISETP.GT.AND UP2, UPT, UR9, 0x1, UPT ;  /* 0x000000010900788c */ /* 0x000fe4000bf44270 */
[----:B------:R-:W-:Y:S02]  /*1af10*/  USEL UR9, UR5, URZ, UP0 ;  /* 0x0000003f05097287 */ /* 0x000fe40008000000 */
[----:B------:R-:W-:Y:S01]  /*1af20*/  MOV R6, UR7 ;  /* 0x0000000700067c02 */ /* 0x000fe20008000f00 */
[----:B------:R-:W-:Y:S01]  /*1af30*/  USEL UR5, URZ, 0x1, UP0 ;  /* 0x000000013f057887 */ /* 0x000fe20008000000 */
[----:B------:R-:W-:Y:S02]  /*1af40*/  PLOP3.LUT P0, PT, PT, PT, UP2, 0x80, 0x0 ;  /* 0x000000000000781c */ /* 0x000fe40003f0f028 */
[----:B------:R-:W-:Y:S01]  /*1af50*/  IMAD.U32 R0, RZ, RZ, UR9 ;  /* 0x00000009ff007e24 */ /* 0x000fe2000f8e00ff */
[----:B------:R0:W-:Y:S01]  /*1af60*/  STL [R1+0x404], R6 ;  /* 0x0004040601007387 */ /* 0x0001e20000100800 */
[----:B------:R-:W-:-:S03]  /*1af70*/  ULOP3.LUT UR8, UR8, UR5, URZ, 0x3c, !UPT ;  /* 0x0000000508087292 */ /* 0x000fc6000f8e3c3f */
[----:B------:R-:W-:-:S03]  /*1af80*/  UMOV UR5, 0x1 ;  /* 0x0000000100057882 */ /* 0x000fc60000000000 */
[----:B------:R-:W-:-:S03]  /*1af90*/  IMAD.U32 R4, RZ, RZ, UR8 ;  /* 0x00000008ff047e24 */ /* 0x000fc6000f8e00ff */
[----:B0-----:R-:W-:Y:S05]  /*1afa0*/  @P0 BRA `(.L_x_31) ;  /* 0xffffff3800580947 */ /* 0x001fea000383ffff */
.L_x_23:
[----:B------:R-:W-:-:S13]  /*1afb0*/  R2UR UR4, R3 ;  /* 0x00000000030472ca */ /* 0x000fda00000e0000 */
[----:B------:R-:W-:-:S04]  /*1afc0*/  UISETP.NE.AND UP0, UPT, UR4, URZ, UPT ;  /* 0x0000003f0400728c */ /* 0x000fc8000bf05270 */
[----:B------:R-:W-:-:S06]  /*1afd0*/  USEL UR4, URZ, 0x1, !UP0 ;  /* 0x000000013f047887 */ /* 0x000fcc000c000000 */
[----:B------:R-:W-:-:S13]  /*1afe0*/  ISETP.NE.AND P0, PT, RZ, UR4, PT ;  /* 0x00000004ff007c0c */ /* 0x000fda000bf05270 */
[----:B------:R-:W-:Y:S05]  /*1aff0*/  @!P0 BRA `(.L_x_32) ;  /* 0x0000003000808947 */ /* 0x000fea0003800000 */
[----:B------:R-:W2:Y:S04]  /*1b000*/  LDL.LU R3, [R1+0x6c] ;  /* 0x00006c0001037983 */ /* 0x000ea80000300800 */
[----:B------:R-:W3:Y:S04]  /*1b010*/  LDL.LU R0, [R1+0x70] ;  /* 0x0000700001007983 */ /* 0x000ee80000300800 */
[----:B------:R-:W4:Y:S04]  /*1b020*/  LDL.LU R4, [R1+0x74] ;  /* 0x0000740001047983 */ /* 0x000f280000300800 */
[----:B------:R-:W4:Y:S04]  /*1b030*/  LDL.LU R5, [R1+0x78] ;  /* 0x0000780001057983 */ /* 0x000f280000300800 */
[----:B------:R-:W4:Y:S04]  /*1b040*/  LDL.LU R6, [R1+0x7c] ;  /* 0x00007c0001067983 */ /* 0x000f280000300800 */
[----:B------:R0:W-:Y:S04]  /*1b050*/  STL [R1+0x4ec], R70 ;  /* 0x0004ec4601007387 */ /* 0x0001e80000100800 */
[----:B0-----:R-:W4:Y:S04]  /*1b060*/  LDL.LU R70, [R1+0x68] ;  /* 0x0000680001467983 */ /* 0x001f280000300800 */
        /* <DEDUP_REMOVED lines=20> */
[----:B------:R-:W-:Y:S04]  /*1b1b0*/  STL [R1+0x4c0], R49 ;  /* 0x0004c03101007387 */ /* 0x000fe80000100800 */
        /* <DEDUP_REMOVED lines=28> */
[----:B------:R-:W-:Y:S04]  /*1b380*/  STL [R1+0x44c], R30 ;  /* 0x00044c1e01007387 */ /* 0x000fe80000100800 */
[----:B------:R-:W-:Y:S04]  /*1b390*/  STL [R1+0x448], R31 ;  /* 0x0004481f01007387 */ /* 0x000fe80000100800 */
[----:B------:R1:W-:Y:S01]  /*1b3a0*/  STL [R1+0x444], R2 ;  /* 0x0004440201007387 */ /* 0x0003e20000100800 */
[----:B--2---:R-:W-:Y:S01]  /*1b3b0*/  FADD R18, R3, R18 ;  /* 0x0000001203127221 */ /* 0x004fe20000000000 */
[----:B---3--:R-:W-:Y:S01]  /*1b3c0*/  FADD R19, R0, R19 ;  /* 0x0000001300137221 */ /* 0x008fe20000000000 */
[----:B----4-:R-:W-:Y:S01]  /*1b3d0*/  FADD R20, R4, R20 ;  /* 0x0000001404147221 */ /* 0x010fe20000000000 */
[----:B------:R-:W-:Y:S01]  /*1b3e0*/  FADD R21, R5, R21 ;  /* 0x0000001505157221 */ /* 0x000fe20000000000 */
[----:B------:R-:W-:Y:S01]  /*1b3f0*/  FADD R22, R6, R22 ;  /* 0x0000001606167221 */ /* 0x000fe20000000000 */
[----:B------:R-:W-:-:S02]  /*1b400*/  FADD R17, R70, R17 ;  /* 0x0000001146117221 */ /* 0x000fc40000000000 */
[----:B------:R-:W2:Y:S01]  /*1b410*/  LDL.LU R70, [R1+0x40] ;  /* 0x0000400001467983 */ /* 0x000ea20000300800 */
[----:B------:R-:W-:-:S03]  /*1b420*/  FADD R16, R71, R16 ;  /* 0x0000001047107221 */ /* 0x000fc60000000000 */
[----:B------:R-:W3:Y:S01]  /*1b430*/  LDL.LU R71, [R1+0x44] ;  /* 0x0000440001477983 */ /* 0x000ee20000300800 */
[----:B------:R-:W-:-:S03]  /*1b440*/  FADD R15, R56, R15 ;  /* 0x0000000f380f7221 */ /* 0x000fc60000000000 */
[----:B------:R-:W4:Y:S01]  /*1b450*/  LDL.LU R56, [R1+0x48] ;  /* 0x0000480001387983 */ /* 0x000f220000300800 */
        /* <DEDUP_REMOVED lines=9> */
[----:B------:R-:W4:Y:S04]  /*1b4f0*/  LDL.LU R61, [R1+0x5c] ;  /* 0x00005c00013d7983 */ /* 0x000f280000300800 */
[----:B0-----:R-:W4:Y:S01]  /*1b500*/  LDL.LU R28, [R1+0xa0] ;  /* 0x0000a000011c7983 */ /* 0x001f220000300800 */
[----:B------:R-:W-:-:S03]  /*1b510*/  FADD R9, R62, R9 ;  /* 0x000000093e097221 */ /* 0x000fc60000000000 */
[----:B------:R-:W4:Y:S04]  /*1b520*/  LDL.LU R62, [R1+0x20] ;  /* 0x00002000013e7983 */ /* 0x000f280000300800 */
[----:B------:R-:W4:Y:S01]  /*1b530*/  LDL.LU R3, [R1+0xa4] ;  /* 0x0000a40001037983 */ /* 0x000f220000300800 */
[----:B------:R-:W-:-:S03]  /*1b540*/  FADD R8, R63, R8 ;  /* 0x000000083f087221 */ /* 0x000fc60000000000 */
[----:B------:R-:W4:Y:S04]  /*1b550*/  LDL.LU R63, [R1+0x24] ;  /* 0x00002400013f7983 */ /* 0x000f280000300800 */
[----:B------:R-:W4:Y:S01]  /*1b560*/  LDL.LU R0, [R1+0xa8] ;  /* 0x0000a80001007983 */ /* 0x000f220000300800 */
[----:B------:R-:W-:-:S03]  /*1b570*/  FADD R7, R48, R7 ;  /* 0x0000000730077221 */ /* 0x000fc60000000000 */
        /* <DEDUP_REMOVED lines=12> */
[----:B------:R-:W4:Y:S04]  /*1b640*/  LDL.LU R41, [R1] ;  /* 0x0000000001297983 */ /* 0x000f280000300800 */
        /* <DEDUP_REMOVED lines=17> */
[----:B-1----:R-:W4:Y:S04]  /*1b760*/  LDL.LU R2, [R1+0xf0] ;  /* 0x0000f00001027983 */ /* 0x002f280000300800 */
[----:B------:R-:W4:Y:S04]  /*1b770*/  LDL.LU R31, [R1+0xf4] ;  /* 0x0000f400011f7983 */ /* 0x000f280000300800 */
[----:B------:R-:W4:Y:S04]  /*1b780*/  LDL.LU R30, [R1+0xf8] ;  /* 0x0000f800011e7983 */ /* 0x000f280000300800 */
[----:B------:R-:W4:Y:S04]  /*1b790*/  LDL.LU R29, [R1+0xfc] ;  /* 0x0000fc00011d7983 */ /* 0x000f280000300800 */
[----:B------:R-:W4:Y:S01]  /*1b7a0*/  LDL.LU R27, [R1+0x100] ;  /* 0x00010000011b7983 */ /* 0x000f220000300800 */
[----:B--2---:R-:W-:-:S03]  /*1b7b0*/  FADD R23, R70, R23 ;  /* 0x0000001746177221 */ /* 0x004fc60000000000 */
[----:B------:R-:W2:Y:S01]  /*1b7c0*/  LDL.LU R70, [R1+0x4ec] ;  /* 0x0004ec0001467983 */ /* 0x000ea20000300800 */
[----:B---3--:R-:W-:-:S03]  /*1b7d0*/  FADD R224, R71, R224 ;  /* 0x000000e047e07221 */ /* 0x008fc60000000000 */
[----:B------:R-:W3:Y:S01]  /*1b7e0*/  LDL.LU R71, [R1+0x4e8] ;  /* 0x0004e80001477983 */ /* 0x000ee20000300800 */
[----:B----4-:R-:W-:-:S03]  /*1b7f0*/  FADD R225, R56, R225 ;  /* 0x000000e138e17221 */ /* 0x010fc60000000000 */
        /* <DEDUP_REMOVED lines=11> */
[----:B------:R0:W-:Y:S01]  /*1b8b0*/  STL [R1+0xa0], R28 ;  /* 0x0000a01c01007387 */ /* 0x0001e20000100800 */
[----:B------:R-:W-:-:S03]  /*1b8c0*/  FADD R3, R62, R3 ;  /* 0x000000033e037221 */ /* 0x000fc60000000000 */
[----:B0-----:R-:W2:Y:S04]  /*1b8d0*/  LDL.LU R28, [R1+0x104] ;  /* 0x00010400011c7983 */ /* 0x001ea80000300800 */
[----:B------:R-:W4:Y:S04]  /*1b8e0*/  LDL.LU R62, [R1+0x4cc] ;  /* 0x0004cc00013e7983 */ /* 0x000f280000300800 */
[----:B------:R0:W-:Y:S01]  /*1b8f0*/  STL [R1+0xa4], R3 ;  /* 0x0000a40301007387 */ /* 0x0001e20000100800 */
[----:B------:R-:W-:-:S03]  /*1b900*/  FADD R0, R63, R0 ;  /* 0x000000003f007221 */ /* 0x000fc60000000000 */
[----:B0-----:R-:W3:Y:S04]  /*1b910*/  LDL.LU R3, [R1+0x108] ;  /* 0x0001080001037983 */ /* 0x001ee80000300800 */
[----:B------:R-:W4:Y:S01]  /*1b920*/  LDL.LU R63, [R1+0x4c8] ;  /* 0x0004c800013f7983 */ /* 0x000f220000300800 */
[----:B------:R-:W-:-:S03]  /*1b930*/  FADD R4, R48, R4 ;  /* 0x0000000430047221 */ /* 0x000fc60000000000 */
[----:B------:R0:W-:Y:S01]  /*1b940*/  STL [R1+0xa8], R0 ;  /* 0x0000a80001007387 */ /* 0x0001e20000100800 */
[----:B------:R-:W-:-:S03]  /*1b950*/  FADD R5, R49, R5 ;  /* 0x0000000531057221 */ /* 0x000fc60000000000 */
[----:B0-----:R-:W4:Y:S04]  /*1b960*/  LDL.LU R0, [R1+0x10c] ;  /* 0x00010c0001007983 */ /* 0x001f280000300800 */
[----:B------:R-:W4:Y:S01]  /*1b970*/  LDL.LU R48, [R1+0x4c4] ;  /* 0x0004c40001307983 */ /* 0x000f220000300800 */
[----:B------:R-:W-:-:S03]  /*1b980*/  FADD R6, R50, R6 ;  /* 0x0000000632067221 */ /* 0x000fc60000000000 */
[----:B------:R0:W-:Y:S01]  /*1b990*/  STL [R1+0xac], R4 ;  /* 0x0000ac0401007387 */ /* 0x0001e20000100800 */
[----:B------:R-:W-:-:S03]  /*1b9a0*/  FADD R52, R51, R52 ;  /* 0x0000003433347221 */ /* 0x000fc60000000000 */
[----:B0-----:R-:W4:Y:S04]  /*1b9b0*/  LDL.LU R4, [R1+0x110] ;  /* 0x0001100001047983 */ /* 0x001f280000300800 */
[----:B------:R-:W4:Y:S04]  /*1b9c0*/  LDL.LU R49, [R1+0x4c0] ;  /* 0x0004c00001317983 */ /* 0x000f280000300800 */
[----:B------:R0:W-:Y:S01]  /*1b9d0*/  STL [R1+0xb0], R5 ;  /* 0x0000b00501007387 */ /* 0x0001e20000100800 */
[----:B------:R-:W-:Y:S01]  /*1b9e0*/  FADD R54, R53, R54 ;  /* 0x0000003635367221 */ /* 0x000fe20000000000 */
[----:B------:R-:W-:-:S02]  /*1b9f0*/  FADD R40, R55, R40 ;  /* 0x0000002837287221 */ /* 0x000fc40000000000 */
[----:B0-----:R-:W4:Y:S04]  /*1ba00*/  LDL.LU R5, [R1+0x114] ;  /* 0x0001140001057983 */ /* 0x001f280000300800 */
[----:B------:R-:W4:Y:S04]  /*1ba10*/  LDL.LU R50, [R1+0x4bc] ;  /* 0x0004bc0001327983 */ /* 0x000f280000300800 */
[----:B------:R0:W-:Y:S01]  /*1ba20*/  STL [R1+0xb4], R6 ;  /* 0x0000b40601007387 */ /* 0x0001e20000100800 */
[----:B------:R-:W-:-:S03]  /*1ba30*/  FADD R42, R41, R42 ;  /* 0x0000002a292a7221 */ /* 0x000fc60000000000 */
        /* <DEDUP_REMOVED lines=31> */
[----:B------:R0:W-:Y:S04]  /*1bc30*/  STL [R1+0xd4], R34 ;  /* 0x0000d42201007387 */ /* 0x0001e80000100800 */
        /* <DEDUP_REMOVED lines=10> */
[----:B------:R0:W-:Y:S04]  /*1bce0*/  STL [R1+0xe4], R25 ;  /* 0x0000e41901007387 */ /* 0x0001e80000100800 */
[----:B0-----:R-:W4:Y:S04]  /*1bcf0*/  LDL.LU R25, [R1+0x460] ;  /* 0x0004600001197983 */ /* 0x001f280000300800 */
[----:B------:R-:W4:Y:S01]  /*1bd00*/  LDL.LU R216, [R1+0xec] ;  /* 0x0000ec0001d87983 */ /* 0x000f220000300800 */
[----:B------:R-:W-:Y:S01]  /*1bd10*/  FADD R26, R217, R26 ;  /* 0x0000001ad91a7221 */ /* 0x000fe20000000000 */
[----:B------:R-:W-:Y:S01]  /*1bd20*/  FADD R2, R219, R2 ;  /* 0x00000002db027221 */ /* 0x000fe20000000000 */
[----:B------:R-:W-:Y:S01]  /*1bd30*/  FADD R31, R220, R31 ;  /* 0x0000001fdc1f7221 */ /* 0x000fe20000000000 */
[----:B------:R-:W-:Y:S01]  /*1bd40*/  FADD R27, R223, R27 ;  /* 0x0000001bdf1b7221 */ /* 0x000fe20000000000 */
[----:B------:R-:W-:Y:S01]  /*1bd50*/  FADD R30, R221, R30 ;  /* 0x0000001edd1e7221 */ /* 0x000fe20000000000 */
[----:B------:R0:W-:Y:S01]  /*1bd60*/  STL [R1+0xe8], R26 ;  /* 0x0000e81a01007387 */ /* 0x0001e20000100800 */
[----:B------:R-:W-:Y:S01]  /*1bd70*/  FADD R29, R222, R29 ;  /* 0x0000001dde1d7221 */ /* 0x000fe20000000000 */
[----:B--2--5:R-:W-:-:S02]  /*1bd80*/  FADD R28, R208, R28 ;  /* 0x0000001cd01c7221 */ /* 0x024fc40000000000 */
[----:B0-----:R-:W2:Y:S01]  /*1bd90*/  LDL.LU R26, [R1+0x45c] ;  /* 0x00045c00011a7983 */ /* 0x001ea20000300800 */
[----:B---3--:R-:W-:Y:S01]  /*1bda0*/  FADD R3, R209, R3 ;  /* 0x00000003d1037221 */ /* 0x008fe20000000000 */
[----:B----4-:R-:W-:Y:S01]  /*1bdb0*/  FADD R0, R210, R0 ;  /* 0x00000000d2007221 */ /* 0x010fe20000000000 */
[----:B------:R-:W-:-:S05]  /*1bdc0*/  FADD R216, R218, R216 ;  /* 0x000000d8dad87221 */ /* 0x000fca0000000000 */
[----:B------:R-:W-:Y:S04]  /*1bdd0*/  STL [R1+0xec], R216 ;  /* 0x0000ecd801007387 */ /* 0x000fe80000100800 */
[----:B------:R-:W-:Y:S04]  /*1bde0*/  STL [R1+0xf0], R2 ;  /* 0x0000f00201007387 */ /* 0x000fe80000100800 */
[----:B------:R-:W-:Y:S04]  /*1bdf0*/  STL [R1+0xf4], R31 ;  /* 0x0000f41f01007387 */ /* 0x000fe80000100800 */
[----:B------:R0:W-:Y:S04]  /*1be00*/  STL [R1+0x100], R27 ;  /* 0x0001001b01007387 */ /* 0x0001e80000100800 */
[----:B------:R-:W-:Y:S04]  /*1be10*/  STL [R1+0xf8], R30 ;  /* 0x0000f81e01007387 */ /* 0x000fe80000100800 */
[----:B0-----:R-:W3:Y:S04]  /*1be20*/  LDL.LU R27, [R1+0x11c] ;  /* 0x00011c00011b7983 */ /* 0x001ee80000300800 */
[----:B------:R-:W-:Y:S04]  /*1be30*/  STL [R1+0xfc], R29 ;  /* 0x0000fc1d01007387 */ /* 0x000fe80000100800 */
[----:B------:R0:W-:Y:S04]  /*1be40*/  STL [R1+0x104], R28 ;  /* 0x0001041c01007387 */ /* 0x0001e80000100800 */
[----:B0-----:R-:W4:Y:S04]  /*1be50*/  LDL.LU R28, [R1+0x120] ;  /* 0x00012000011c7983 */ /* 0x001f280000300800 */
[----:B------:R-:W2:Y:S04]  /*1be60*/  LDL.LU R29, [R1+0x124] ;  /* 0x00012400011d7983 */ /* 0x000ea80000300800 */
[----:B------:R-:W2:Y:S04]  /*1be70*/  LDL.LU R30, [R1+0x128] ;  /* 0x00012800011e7983 */ /* 0x000ea80000300800 */
[----:B------:R0:W-:Y:S04]  /*1be80*/  STL [R1+0x108], R3 ;  /* 0x0001080301007387 */ /* 0x0001e80000100800 */
[----:B------:R-:W2:Y:S04]  /*1be90*/  LDL.LU R31, [R1+0x12c] ;  /* 0x00012c00011f7983 */ /* 0x000ea80000300800 */
[----:B------:R1:W-:Y:S04]  /*1bea0*/  STL [R1+0x10c], R0 ;  /* 0x00010c0001007387 */ /* 0x0003e80000100800 */
[----:B------:R-:W2:Y:S01]  /*1beb0*/  LDL.LU R2, [R1+0x130] ;  /* 0x0001300001027983 */ /* 0x000ea20000300800 */
[----:B------:R-:W-:Y:S01]  /*1bec0*/  FADD R4, R211, R4 ;  /* 0x00000004d3047221 */ /* 0x000fe20000000000 */
[----:B------:R-:W-:Y:S01]  /*1bed0*/  FADD R5, R212, R5 ;  /* 0x00000005d4057221 */ /* 0x000fe20000000000 */
[----:B------:R-:W-:-:S03]  /*1bee0*/  FADD R6, R213, R6 ;  /* 0x00000006d5067221 */ /* 0x000fc60000000000 */
[----:B------:R1:W-:Y:S04]  /*1bef0*/  STL [R1+0x110], R4 ;  /* 0x0001100401007387 */ /* 0x0003e80000100800 */
[----:B------:R-:W2:Y:S04]  /*1bf00*/  LDL.LU R213, [R1+0x14c] ;  /* 0x00014c0001d57983 */ /* 0x000ea80000300800 */
[----:B------:R1:W-:Y:S04]  /*1bf10*/  STL [R1+0x114], R5 ;  /* 0x0001140501007387 */ /* 0x0003e80000100800 */
[----:B------:R-:W2:Y:S04]  /*1bf20*/  LDL.LU R212, [R1+0x150] ;  /* 0x0001500001d47983 */ /* 0x000ea80000300800 */
[----:B------:R-:W2:Y:S04]  /*1bf30*/  LDL.LU R211, [R1+0x154] ;  /* 0x0001540001d37983 */ /* 0x000ea80000300800 */
[----:B------:R1:W-:Y:S04]  /*1bf40*/  STL [R1+0x118], R6 ;  /* 0x0001180601007387 */ /* 0x0003e80000100800 */
[----:B------:R-:W2:Y:S04]  /*1bf50*/  LDL.LU R210, [R1+0x158] ;  /* 0x0001580001d27983 */ /* 0x000ea80000300800 */
        /* <DEDUP_REMOVED lines=10> */
[----:B0-----:R-:W2:Y:S04]  /*1c000*/  LDL.LU R3, [R1+0x184] ;  /* 0x0001840001037983 */ /* 0x001ea80000300800 */
[----:B-1----:R-:W2:Y:S04]  /*1c010*/  LDL.LU R0, [R1+0x188] ;  /* 0x0001880001007983 */ /* 0x002ea80000300800 */
[----:B------:R-:W2:Y:S04]  /*1c020*/  LDL.LU R4, [R1+0x18c] ;  /* 0x00018c0001047983 */ /* 0x000ea80000300800 */
[----:B------:R-:W2:Y:S04]  /*1c030*/  LDL.LU R5, [R1+0x190] ;  /* 0x0001900001057983 */ /* 0x000ea80000300800 */
[----:B------:R-:W2:Y:S01]  /*1c040*/  LDL.LU R6, [R1+0x194] ;  /* 0x0001940001067983 */ /* 0x000ea20000300800 */
[----:B---3--:R-:W-:-:S05]  /*1c050*/  FADD R27, R214, R27 ;  /* 0x0000001bd61b7221 */ /* 0x008fca0000000000 */
[----:B------:R0:W-:Y:S04]  /*1c060*/  STL [R1+0x11c], R27 ;  /* 0x00011c1b01007387 */ /* 0x0001e80000100800 */
[----:B0-----:R-:W3:Y:S01]  /*1c070*/  LDL.LU R27, [R1+0x458] ;  /* 0x00045800011b7983 */ /* 0x001ee20000300800 */
[----:B----4-:R-:W-:-:S03]  /*1c080*/  FADD R28, R215, R28 ;  /* 0x0000001cd71c7221 */ /* 0x010fc60000000000 */
[----:B------:R-:W4:Y:S01]  /*1c090*/  LDL.LU R214, [R1+0x148] ;  /* 0x0001480001d67983 */ /* 0x000f220000300800 */
[----:B--2---:R-:W-:-:S03]  /*1c0a0*/  FADD R29, R200, R29 ;  /* 0x0000001dc81d7221 */ /* 0x004fc60000000000 */
[----:B------:R0:W-:Y:S01]  /*1c0b0*/  STL [R1+0x120], R28 ;  /* 0x0001201c01007387 */ /* 0x0001e20000100800 */
[----:B------:R-:W-:-:S03]  /*1c0c0*/  FADD R30, R201, R30 ;  /* 0x0000001ec91e7221 */ /* 0x000fc60000000000 */
[----:B0-----:R-:W2:Y:S01]  /*1c0d0*/  LDL.LU R28, [R1+0x454] ;  /* 0x00045400011c7983 */ /* 0x001ea20000300800 */
[----:B------:R-:W-:-:S03]  /*1c0e0*/  FADD R31, R202, R31 ;  /* 0x0000001fca1f7221 */ /* 0x000fc60000000000 */
[----:B------:R-:W3:Y:S04]  /*1c0f0*/  LDL.LU R215, [R1+0x144] ;  /* 0x0001440001d77983 */ /* 0x000ee80000300800 */
[----:B------:R0:W-:Y:S01]  /*1c100*/  STL [R1+0x124], R29 ;  /* 0x0001241d01007387 */ /* 0x0001e20000100800 */
[----:B------:R-:W-:-:S03]  /*1c110*/  FADD R2, R203, R2 ;  /* 0x00000002cb027221 */ /* 0x000fc60000000000 */
[----:B0-----:R-:W2:Y:S04]  /*1c120*/  LDL.LU R29, [R1+0x450] ;  /* 0x00045000011d7983 */ /* 0x001ea80000300800 */
[----:B------:R-:W2:Y:S04]  /*1c130*/  LDL.LU R200, [R1+0x140] ;  /* 0x0001400001c87983 */ /* 0x000ea80000300800 */
[----:B------:R0:W-:Y:S04]  /*1c140*/  STL [R1+0x128], R30 ;  /* 0x0001281e01007387 */ /* 0x0001e80000100800 */
[----:B0-----:R-:W2:Y:S04]  /*1c150*/  LDL.LU R30, [R1+0x44c] ;  /* 0x00044c00011e7983 */ /* 0x001ea80000300800 */
[----:B------:R-:W2:Y:S04]  /*1c160*/  LDL.LU R201, [R1+0x13c] ;  /* 0x00013c0001c97983 */ /* 0x000ea80000300800 */
[----:B------:R0:W-:Y:S04]  /*1c170*/  STL [R1+0x12c], R31 ;  /* 0x00012c1f01007387 */ /* 0x0001e80000100800 */
[----:B0-----:R-:W2:Y:S04]  /*1c180*/  LDL.LU R31, [R1+0x448] ;  /* 0x00044800011f7983 */ /* 0x001ea80000300800 */
[----:B------:R-:W2:Y:S04]  /*1c190*/  LDL.LU R202, [R1+0x138] ;  /* 0x0001380001ca7983 */ /* 0x000ea80000300800 */
[----:B------:R0:W-:Y:S04]  /*1c1a0*/  STL [R1+0x130], R2 ;  /* 0x0001300201007387 */ /* 0x0001e80000100800 */
[----:B0-----:R0:W5:Y:S04]  /*1c1b0*/  LDL.LU R2, [R1+0x444] ;  /* 0x0004440001027983 */ /* 0x0011680000300800 */
[----:B------:R-:W2:Y:S01]  /*1c1c0*/  LDL.LU R203, [R1+0x134] ;  /* 0x0001340001cb7983 */ /* 0x000ea20000300800 */
[----:B------:R-:W-:Y:S01]  /*1c1d0*/  FADD R213, R194, R213 ;  /* 0x000000d5c2d57221 */ /* 0x000fe20000000000 */
        /* <DEDUP_REMOVED lines=18> */
[----:B----4-:R-:W-:Y:S01]  /*1c300*/  FADD R214, R193, R214 ;  /* 0x000000d6c1d67221 */ /* 0x010fe20000000000 */
[----:B---3--:R-:W-:Y:S01]  /*1c310*/  FADD R215, R192, R215 ;  /* 0x000000d7c0d77221 */ /* 0x008fe20000000000 */
[----:B--2---:R-:W-:Y:S01]  /*1c320*/  FADD R200, R207, R200 ;  /* 0x000000c8cfc87221 */ /* 0x004fe20000000000 */
[----:B------:R-:W-:Y:S01]  /*1c330*/  FADD R201, R206, R201 ;  /* 0x000000c9cec97221 */ /* 0x000fe20000000000 */
[----:B------:R-:W-:Y:S01]  /*1c340*/  FADD R202, R205, R202 ;  /* 0x000000cacdca7221 */ /* 0x000fe20000000000 */
[----:B------:R-:W-:-:S05]  /*1c350*/  FADD R203, R204, R203 ;  /* 0x000000cbcccb7221 */ /* 0x000fca0000000000 */
[----:B------:R1:W-:Y:S04]  /*1c360*/  STL [R1+0x134], R203 ;  /* 0x000134cb01007387 */ /* 0x0003e80000100800 */
        /* <DEDUP_REMOVED lines=21> */
[----:B------:R-:W4:Y:S04]  /*1c4c0*/  LDL.LU R193, [R1+0x198] ;  /* 0x0001980001c17983 */ /* 0x000f280000300800 */
[----:B------:R0:W-:Y:S04]  /*1c4d0*/  STL [R1+0x18c], R4 ;  /* 0x00018c0401007387 */ /* 0x0001e80000100800 */
[----:B------:R-:W4:Y:S04]  /*1c4e0*/  LDL.LU R192, [R1+0x19c] ;  /* 0x00019c0001c07983 */ /* 0x000f280000300800 */
[----:B------:R0:W-:Y:S04]  /*1c4f0*/  STL [R1+0x190], R5 ;  /* 0x0001900501007387 */ /* 0x0001e80000100800 */
[----:B------:R-:W4:Y:S04]  /*1c500*/  LDL.LU R207, [R1+0x1a0] ;  /* 0x0001a00001cf7983 */ /* 0x000f280000300800 */
[----:B------:R0:W-:Y:S04]  /*1c510*/  STL [R1+0x194], R6 ;  /* 0x0001940601007387 */ /* 0x0001e80000100800 */
[----:B------:R-:W4:Y:S04]  /*1c520*/  LDL.LU R206, [R1+0x1a4] ;  /* 0x0001a40001ce7983 */ /* 0x000f280000300800 */
[----:B------:R-:W4:Y:S04]  /*1c530*/  LDL.LU R205, [R1+0x1a8] ;  /* 0x0001a80001cd7983 */ /* 0x000f280000300800 */
[----:B------:R-:W4:Y:S04]  /*1c540*/  LDL.LU R204, [R1+0x1ac] ;  /* 0x0001ac0001cc7983 */ /* 0x000f280000300800 */
[----:B-1----:R-:W4:Y:S04]  /*1c550*/  LDL.LU R203, [R1+0x1b0] ;  /* 0x0001b00001cb7983 */ /* 0x002f280000300800 */
[----:B--2---:R-:W2:Y:S04]  /*1c560*/  LDL.LU R202, [R1+0x1b4] ;  /* 0x0001b40001ca7983 */ /* 0x004ea80000300800 */
[----:B---3--:R-:W3:Y:S04]  /*1c570*/  LDL.LU R201, [R1+0x1b8] ;  /* 0x0001b80001c97983 */ /* 0x008ee80000300800 */
[----:B----4-:R-:W4:Y:S04]  /*1c580*/  LDL.LU R200, [R1+0x1bc] ;  /* 0x0001bc0001c87983 */ /* 0x010f280000300800 */
[----:B0-----:R-:W4:Y:S04]  /*1c590*/  LDL.LU R215, [R1+0x1c0] ;  /* 0x0001c00001d77983 */ /* 0x001f280000300800 */
        /* <DEDUP_REMOVED lines=19> */
[----:B------:R-:W4:Y:S01]  /*1c6d0*/  LDL.LU R6, [R1+0x210] ;  /* 0x0002100001067983 */ /* 0x000f220000300800 */
[----:B------:R-:W-:Y:S01]  /*1c6e0*/  FADD R193, R181, R193 ;  /* 0x000000c1b5c17221 */ /* 0x000fe20000000000 */
[----:B------:R-:W-:-:S04]  /*1c6f0*/  FADD R192, R182, R192 ;  /* 0x000000c0b6c07221 */ /* 0x000fc80000000000 */
        /* <DEDUP_REMOVED lines=61> */
[----:B------:R-:W4:Y:S04]  /*1cad0*/  LDL.LU R207, [R1+0x21c] ;  /* 0x00021c0001cf7983 */ /* 0x000f280000300800 */
[----:B------:R1:W-:Y:S04]  /*1cae0*/  STL [R1+0x210], R6 ;  /* 0x0002100601007387 */ /* 0x0003e80000100800 */
[----:B------:R-:W4:Y:S04]  /*1caf0*/  LDL.LU R206, [R1+0x220] ;  /* 0x0002200001ce7983 */ /* 0x000f280000300800 */
[----:B------:R-:W4:Y:S04]  /*1cb00*/  LDL.LU R205, [R1+0x224] ;  /* 0x0002240001cd7983 */ /* 0x000f280000300800 */
[----:B------:R-:W4:Y:S04]  /*1cb10*/  LDL.LU R204, [R1+0x228] ;  /* 0x0002280001cc7983 */ /* 0x000f280000300800 */
[----:B--2---:R-:W2:Y:S04]  /*1cb20*/  LDL.LU R203, [R1+0x22c] ;  /* 0x00022c0001cb7983 */ /* 0x004ea80000300800 */
        /* <DEDUP_REMOVED lines=360> */
[----:B------:R-:W-:Y:S01]  /*1e1b0*/  FADD R5, R30, R5 ;  /* 0x000000051e057221 */ /* 0x000fe20000000000 */
[----:B------:R-:W-:-:S05]  /*1e1c0*/  FADD R6, R6, R31 ;  /* 0x0000001f06067221 */ /* 0x000fca0000000000 */
[----:B------:R0:W-:Y:S04]  /*1e1d0*/  STL [R1+0x400], R6 ;  /* 0x0004000601007387 */ /* 0x0001e80000100800 */
[----:B------:R0:W-:Y:S04]  /*1e1e0*/  STL [R1+0x3f8], R4 ;  /* 0x0003f80401007387 */ /* 0x0001e80000100800 */
[----:B------:R0:W-:Y:S02]  /*1e1f0*/  STL [R1+0x3fc], R5 ;  /* 0x0003fc0501007387 */ /* 0x0001e40000100800 */
.L_x_32:
[----:B------:R1:W5:Y:S01]  /*1e200*/  LDL R37, [R1+0x424] ;  /* 0x0004240001257983 */ /* 0x0003620000100800 */
[----:B0-----:R-:W0:Y:S03]  /*1e210*/  LDC R0, c[0x0][0x28c] ;  /* 0x0000a300ff007b82 */ /* 0x001e260000000800 */
[----:B------:R1:W5:Y:S01]  /*1e220*/  LDL R36, [R1+0x438] ;  /* 0x0004380001247983 */ /* 0x0003620000100800 */
[----:B0-----:R-:W-:-:S13]  /*1e230*/  ISETP.GE.AND P0, PT, R0, 0x1, PT ;  /* 0x000000010000780c */ /* 0x001fda0003f06270 */
[----:B-1----:R-:W-:Y:S05]  /*1e240*/  @!P0 BRA `(.L_x_33) ;  /* 0x0000000000748947 */ /* 0x002fea0003800000 */
[----:B------:R-:W2:Y:S02]  /*1e250*/  LDL R3, [R1+0x40c] ;  /* 0x00040c0001037983 */ /* 0x000ea40000100800 */
[----:B--2---:R-:W-:-:S13]  /*1e260*/  R2UR UR4, R3 ;  /* 0x00000000030472ca */ /* 0x004fda00000e0000 */
[----:B------:R-:W-:-:S06]  /*1e270*/  UISETP.NE.AND UP0, UPT, UR4, 0x3, UPT ;  /* 0x000000030400788c */ /* 0x000fcc000bf05270 */
[----:B------:R-:W-:-:S13]  /*1e280*/  PLOP3.LUT P0, PT, PT, PT, UP0, 0x80, 0x0 ;  /* 0x000000000000781c */ /* 0x000fda0003f0f008 */
[----:B------:R-:W-:Y:S05]  /*1e290*/  @!P0 BRA `(.L_x_34) ;  /* 0x0000000000048947 */ /* 0x000fea0003800000 */
[----:B------:R-:W-:Y:S01]  /*1e2a0*/  BPT.TRAP 0x1 ;  /* 0x000000040000795c */ /* 0x000fe20000300000 */
.L_x_34:
[----:B------:R-:W2:Y:S04]  /*1e2b0*/  LDL R0, [R1+0x410] ;  /* 0x0004100001007983 */ /* 0x000ea80000100800 */
[----:B------:R-:W3:Y:S04]  /*1e2c0*/  LDL R4, [R1+0x418] ;  /* 0x0004180001047983 */ /* 0x000ee80000100800 */
[----:B------:R-:W4:Y:S01]  /*1e2d0*/  LDL R3, [R1+0x414] ;  /* 0x0004140001037983 */ /* 0x000f220000100800 */
[----:B-----5:R-:W-:Y:S02]  /*1e2e0*/  R2UR UR8, R36 ;  /* 0x00000000240872ca */ /* 0x020fe400000e0000 */
[----:B------:R-:W-:-:S11]  /*1e2f0*/  R2UR UR7, R37 ;  /* 0x00000000250772ca */ /* 0x000fd600000e0000 */
[----:B------:R-:W-:Y:S01]  /*1e300*/  UISETP.LT.AND UP1, UPT, UR8, 0x1, UPT ;  /* 0x000000010800788c */ /* 0x000fe2000bf21270 */
[----:B------:R-:W-:Y:S02]  /*1e310*/  R2UR UR6, R2 ;  /* 0x00000000020672ca */ /* 0x000fe400000e0000 */
[----:B--2---:R-:W-:-:S13]  /*1e320*/  ISETP.NE.AND P0, PT, R0, RZ, PT ;  /* 0x000000ff0000720c */ /* 0x004fda0003f05270 */
[----:B------:R-:W-:-:S05]  /*1e330*/  VOTEU.ANY UP0, P0 ;  /* 0x00000000003f7886 */ /* 0x000fca0000000100 */
[----:B------:R-:W-:-:S04]  /*1e340*/  @UP0 USEL UR4, UR8, 0x1, UP1 ;  /* 0x0000000108040887 */ /* 0x000fc80008800000 */
[----:B------:R-:W-:Y:S01]  /*1e350*/  @UP0 UIADD3 UR4, UR7, UR8, -UR4 ;  /* 0x0000000807040290 */ /* 0x000fe2000fffe804 */
[----:B---3--:R-:W-:-:S05]  /*1e360*/  R2UR UR5, R4 ;  /* 0x00000000040572ca */ /* 0x008fca00000e0000 */
[----:B------:R-:W-:-:S04]  /*1e370*/  IMAD.U32 R2, RZ, RZ, UR4 ;  /* 0x00000004ff027e24 */ /* 0x000fc8000f8e00ff */
[----:B------:R-:W-:Y:S01]  /*1e380*/  @P0 IMAD.SHL.U32 R2, R2, 0x8, RZ ;  /* 0x0000000802020824 */ /* 0x000fe200078e00ff */
[----:B------:R-:W-:-:S04]  /*1e390*/  MOV R0, UR6 ;  /* 0x0000000600007c02 */ /* 0x000fc80008000f00 */
[----:B------:R-:W-:Y:S01]  /*1e3a0*/  @P0 LOP3.LUT R2, R2, 0x8, RZ, 0xc0, !PT ;  /* 0x0000000802020812 */ /* 0x000fe200078ec0ff */
[----:B------:R-:W-:-:S03]  /*1e3b0*/  UISETP.GT.U32.AND UP0, UPT, UR5, 0x1, UPT ;  /* 0x000000010500788c */ /* 0x000fc6000bf04070 */
[----:B------:R-:W-:-:S04]  /*1e3c0*/  @P0 IADD3 R0, R0, 0x10, R2 ;  /* 0x0000001000000810 */ /* 0x000fc80007ffe002 */
[----:B----4-:R-:W-:-:S04]  /*1e3d0*/  @P0 PRMT R0, R3, 0x654, R0 ;  /* 0x0000065403000816 */ /* 0x010fc80000000000 */
[----:B------:R0:W-:Y:S01]  /*1e3e0*/  @P0 SYNCS.ARRIVE.TRANS64.RED.A1T0 RZ, [R0+URZ], RZ ;  /* 0x000000ff00ff09a7 */ /* 0x0001e2000810043f */
[----:B------:R-:W-:-:S13]  /*1e3f0*/  PLOP3.LUT P0, PT, PT, PT, UP0, 0x80, 0x0 ;  /* 0x000000000000781c */ /* 0x000fda0003f0f008 */
[----:B0-----:R-:W-:Y:S05]  /*1e400*/  @P0 BRA `(.L_x_33) ;  /* 0x0000000000040947 */ /* 0x001fea0003800000 */
[----:B------:R-:W-:Y:S01]  /*1e410*/  BPT.TRAP 0x1 ;  /* 0x000000040000795c */ /* 0x000fe20000300000 */
.L_x_33:
[----:B------:R-:W2:Y:S01]  /*1e420*/  LDL.LU R0, [R1+0x430] ;  /* 0x0004300001007983 */ /* 0x000ea20000300800 */
[----:B-----5:R-:W0:Y:S01]  /*1e430*/  LDC R2, c[0x0][0x288] ;  /* 0x0000a200ff027b82 */ /* 0x020e220000000800 */
[----:B------:R-:W-:Y:S02]  /*1e440*/  ULDC UR4, c[0x0][0x284] ;  /* 0x0000a10000047ab9 */ /* 0x000fe40000000800 */
[----:B------:R-:W3:Y:S01]  /*1e450*/  LDL.LU R4, [R1+0x434] ;  /* 0x0004340001047983 */ /* 0x000ee20000300800 */
[----:B------:R-:W1:Y:S02]  /*1e460*/  S2R R5, SR_TID.X ;  /* 0x0000000000057919 */ /* 0x000e640000002100 */
[--C-:B-1----:R-:W-:Y:S02]  /*1e470*/  SHF.R.U32.HI R32, RZ, 0x7, R5.reuse ;  /* 0x00000007ff207819 */ /* 0x102fe40000011605 */
[----:B------:R-:W-:Y:S02]  /*1e480*/  SHF.R.U32.HI R3, RZ, 0x2, R5 ;  /* 0x00000002ff037819 */ /* 0x000fe40000011605 */
[----:B------:R-:W-:-:S02]  /*1e490*/  LOP3.LUT R32, R32, 0x1, RZ, 0xc0, !PT ;  /* 0x0000000120207812 */ /* 0x000fc400078ec0ff */
[----:B------:R-:W-:-:S03]  /*1e4a0*/  LOP3.LUT R3, R3, 0x7, RZ, 0xc0, !PT ;  /* 0x0000000703037812 */ /* 0x000fc600078ec0ff */
[----:B------:R-:W-:-:S05]  /*1e4b0*/  IMAD.SHL.U32 R30, R32, 0x40, RZ ;  /* 0x00000040201e7824 */ /* 0x000fca00078e00ff */
[----:B------:R-:W-:Y:S01]  /*1e4c0*/  LOP3.LUT R30, R30, 0x40, R3, 0xe2, !PT ;  /* 0x000000401e1e7812 */ /* 0x000fe200078ee203 */
[C---:B------:R-:W-:Y:S01]  /*1e4d0*/  IMAD.SHL.U32 R29, R5.reuse, 0x2, RZ ;  /* 0x00000002051d7824 */ /* 0x040fe200078e00ff */
[----:B------:R-:W-:Y:S01]  /*1e4e0*/  MOV R31, RZ ;  /* 0x000000ff001f7202 */ /* 0x000fe20000000f00 */
[----:B------:R-:W-:Y:S02]  /*1e4f0*/  IMAD.MOV.U32 R33, RZ, RZ, -0x1 ;  /* 0xffffffffff217424 */ /* 0x000fe400078e00ff */
[----:B--2---:R-:W-:Y:S01]  /*1e500*/  IMAD R28, R0, 0xf0, RZ ;  /* 0x000000f0001c7824 */ /* 0x004fe200078e02ff */
[----:B------:R-:W-:-:S04]  /*1e510*/  LOP3.LUT R0, R5, 0x3, RZ, 0xc0, !PT ;  /* 0x0000000305007812 */ /* 0x000fc800078ec0ff */
[----:B0-----:R-:W-:Y:S01]  /*1e520*/  ISETP.GE.AND P0, PT, R28, R2, PT ;  /* 0x000000021c00720c */ /* 0x001fe20003f06270 */
[----:B------:R-:W-:Y:S01]  /*1e530*/  IMAD R0, R0, -0x2, R2 ;  /* 0xfffffffe00007824 */ /* 0x000fe200078e0202 */
[----:B------:R-:W-:-:S04]  /*1e540*/  LOP3.LUT R2, R5, 0x60, RZ, 0xc0, !PT ;  /* 0x0000006005027812 */ /* 0x000fc800078ec0ff */
[----:B------:R-:W-:-:S04]  /*1e550*/  SHF.R.U32.HI R2, RZ, 0x1, R2 ;  /* 0x00000001ff027819 */ /* 0x000fc80000011602 */
[-C--:B------:R-:W-:Y:S02]  /*1e560*/  LOP3.LUT R30, R30, R2.reuse, RZ, 0xfc, !PT ;  /* 0x000000021e1e7212 */ /* 0x080fe400078efcff */
[----:B------:R-:W-:-:S05]  /*1e570*/  IADD3 R2, RZ, -R2, -R3 ;  /* 0x80000002ff027210 */ /* 0x000fca0007ffe803 */
[----:B------:R-:W-:Y:S02]  /*1e580*/  IMAD R32, R32, -0x40, R2 ;  /* 0xffffffc020207824 */ /* 0x000fe400078e0202 */
[----:B---3--:R-:W-:-:S05]  /*1e590*/  IMAD R2, R4, 0xc0, RZ ;  /* 0x000000c004027824 */ /* 0x008fca00078e02ff */
[C---:B------:R-:W-:Y:S02]  /*1e5a0*/  ISETP.GE.OR P0, PT, R2.reuse, UR4, P0 ;  /* 0x0000000402007c0c */ /* 0x040fe40008706670 */
[----:B------:R-:W-:Y:S01]  /*1e5b0*/  IADD3 R32, -R2, UR4, R32 ;  /* 0x0000000402207c10 */ /* 0x000fe2000fffe120 */
[----:B------:R-:W-:Y:S01]  /*1e5c0*/  IMAD.IADD R0, R0, 0x1, -R28 ;  /* 0x0000000100007824 */ /* 0x000fe200078e0a1c */
[----:B------:R-:W-:Y:S01]  /*1e5d0*/  LOP3.LUT R28, R28, 0x6, R29, 0xf8, !PT ;  /* 0x000000061c1c7812 */ /* 0x000fe200078ef81d */
[----:B------:R-:W-:-:S08]  /*1e5e0*/  IMAD.WIDE R30, R4, 0xc0, R30 ;  /* 0x000000c0041e7825 */ /* 0x000fd000078e021e */
[----:B------:R-:W-:Y:S05]  /*1e5f0*/  @P0 BRA `(.L_x_35) ;  /* 0x0000013c00440947 */ /* 0x000fea0003800000 */
[----:B------:R-:W2:Y:S01]  /*1e600*/  LDL R35, [R1+0x428] ;  /* 0x0004280001237983 */ /* 0x000ea20000100800 */
[----:B------:R-:W0:Y:S01]  /*1e610*/  LDC.64 R24, c[0x0][0x5c8] ;  /* 0x00017200ff187b82 */ /* 0x000e220000000a00 */
[----:B------:R-:W-:Y:S01]  /*1e620*/  ULDC.64 UR8, c[0x0][0x5d0] ;  /* 0x0001740000087ab9 */ /* 0x000fe20000000a00 */
[----:B------:R-:W-:Y:S01]  /*1e630*/  SHF.R.S32.HI R29, RZ, 0x1f, R28 ;  /* 0x0000001fff1d7819 */ /* 0x000fe2000001141c */
[----:B------:R-:W-:Y:S01]  /*1e640*/  IMAD.U32 R4, RZ, RZ, UR8 ;  /* 0x00000008ff047e24 */ /* 0x000fe2000f8e00ff */
[----:B------:R-:W-:Y:S01]  /*1e650*/  BSSY B0, `(.L_x_35) ;  /* 0x00013cb000007945 */ /* 0x000fe20003800000 */
[----:B0-----:R-:W-:Y:S01]  /*1e660*/  IMAD R2, R31, R24, RZ ;  /* 0x000000181f027224 */ /* 0x001fe200078e02ff */
[C---:B------:R-:W-:Y:S01]  /*1e670*/  SHF.L.U64.HI R27, R24.reuse, 0x3, R25 ;  /* 0x00000003181b7819 */ /* 0x040fe20000010219 */
[----:B------:R-:W-:Y:S02]  /*1e680*/  IMAD.SHL.U32 R3, R24, 0x8, RZ ;  /* 0x0000000818037824 */ /* 0x000fe400078e00ff */
[----:B------:R-:W-:Y:S01]  /*1e690*/  IMAD R2, R30, R25, R2 ;  /* 0x000000191e027224 */ /* 0x000fe200078e0202 */
[----:B--2---:R-:W-:-:S13]  /*1e6a0*/  R2UR UR5, R35 ;  /* 0x00000000230572ca */ /* 0x004fda00000e0000 */
[----:B------:R-:W-:Y:S02]  /*1e6b0*/  USHF.R.S32.HI UR6, URZ, 0x1f, UR5 ;  /* 0x0000001f3f067899 */ /* 0x000fe40008011405 */
[----:B------:R-:W-:Y:S02]  /*1e6c0*/  IMAD.WIDE.U32 R4, R4, UR5, R28 ;  /* 0x0000000504047c25 */ /* 0x000fe4000f8e001c */
[----:B------:R-:W-:-:S04]  /*1e6d0*/  UIMAD UR4, UR6, UR8, URZ ;  /* 0x00000008060472a4 */ /* 0x000fc8000f8e023f */
[----:B------:R-:W-:-:S06]  /*1e6e0*/  UIMAD UR4, UR5, UR9, UR4 ;  /* 0x00000009050472a4 */ /* 0x000fcc000f8e0204 */
[----:B------:R-:W-:Y:S01]  /*1e6f0*/  VIADD R5, R5, UR4 ;  /* 0x0000000405057c36 */ /* 0x000fe20008000000 */
[----:B------:R-:W-:Y:S01]  /*1e700*/  ULDC.64 UR4, c[0x0][0x5c0] ;  /* 0x0001700000047ab9 */ /* 0x000fe20000000a00 */
[----:B------:R-:W-:-:S05]  /*1e710*/  IMAD.WIDE.U32 R4, R30, R24, R4 ;  /* 0x000000181e047225 */ /* 0x000fca00078e0004 */
[----:B------:R-:W-:Y:S02]  /*1e720*/  IADD3 R5, R5, R2, RZ ;  /* 0x0000000205057210 */ /* 0x000fe40007ffe0ff */
[----:B------:R-:W-:Y:S02]  /*1e730*/  LEA R26, P2, R24, R4, 0x7 ;  /* 0x00000004181a7211 */ /* 0x000fe400078438ff */
[----:B------:R-:W-:Y:S02]  /*1e740*/  IADD3 R2, P5, R4, UR4, RZ ;  /* 0x0000000404027c10 */ /* 0x000fe4000ffbe0ff */
[----:B------:R-:W-:Y:S02]  /*1e750*/  LEA.HI.X R6, R24, R5, R25, 0x7, P2 ;  /* 0x0000000518067211 */ /* 0x000fe400010f3c19 */
[--C-:B------:R-:W-:Y:S02]  /*1e760*/  IADD3 R4, P0, P1, R4, UR4, R3.reuse ;  /* 0x0000000404047c10 */ /* 0x100fe4000f91e003 */
[----:B------:R-:W-:-:S02]  /*1e770*/  IADD3 R24, P2, P3, R26, UR4, R3 ;  /* 0x000000041a187c10 */ /* 0x000fc4000fb5e003 */
[C---:B------:R-:W-:Y:S02]  /*1e780*/  IADD3.X R3, R5.reuse, UR5, RZ, P5, !PT ;  /* 0x0000000505037c10 */ /* 0x040fe4000affe4ff */
[----:B------:R-:W-:Y:S02]  /*1e790*/  FSETP.NEU.AND P5, PT, RZ, UR61, PT ;  /* 0x0000003dff007c0b */ /* 0x000fe4000bfad000 */
[----:B------:R-:W-:Y:S02]  /*1e7a0*/  IADD3 R26, P6, R26, UR4, RZ ;  /* 0x000000041a1a7c10 */ /* 0x000fe4000ffde0ff */
[--C-:B------:R-:W-:Y:S02]  /*1e7b0*/  IADD3.X R5, R5, UR5, R27.reuse, P0, P1 ;  /* 0x0000000505057c10 */ /* 0x100fe400087e241b */
[C---:B------:R-:W-:Y:S02]  /*1e7c0*/  IADD3.X R25, R6.reuse, UR5, R27, P2, P3 ;  /* 0x0000000506197c10 */ /* 0x040fe400097e641b */
[----:B------:R-:W-:-:S05]  /*1e7d0*/  IADD3.X R27, R6, UR5, RZ, P6, !PT ;  /* 0x00000005061b7c10 */ /* 0x000fca000b7fe4ff */
[----:B------:R-:W-:Y:S05]  /*1e7e0*/  @!P5 BRA `(.L_x_36) ;  /* 0x000000f0004cd947 */ /* 0x000fea0003800000 */
[----:B------:R-:W-:Y:S01]  /*1e7f0*/  R2UR UR7, R35 ;  /* 0x00000000230772ca */ /* 0x000fe200000e0000 */
[----:B------:R-:W-:Y:S01]  /*1e800*/  ULDC.64 UR4, c[0x0][0x5b8] ;  /* 0x00016e0000047ab9 */ /* 0x000fe20000000a00 */
[----:B------:R-:W-:Y:S01]  /*1e810*/  ISETP.GE.AND P3, PT, R32, 0x1, PT ;  /* 0x000000012000780c */ /* 0x000fe20003f66270 */
[----:B------:R-:W-:Y:S01]  /*1e820*/  IMAD.U32 R6, RZ, RZ, UR4 ;  /* 0x00000004ff067e24 */ /* 0x000fe2000f8e00ff */
[----:B------:R-:W-:Y:S01]  /*1e830*/  UIMAD UR4, UR6, UR4, URZ ;  /* 0x00000004060472a4 */ /* 0x000fe2000f8e023f */
[----:B------:R-:W-:Y:S08]  /*1e840*/  BSSY B1, `(.L_x_37) ;  /* 0x0000011000017945 */ /* 0x000ff00003800000 */
[----:B------:R-:W-:Y:S01]  /*1e850*/  IMAD.WIDE.U32 R28, R6, UR7, R28 ;  /* 0x00000007061c7c25 */ /* 0x000fe2000f8e001c */
[----:B------:R-:W-:-:S03]  /*1e860*/  UIMAD UR4, UR7, UR5, UR4 ;  /* 0x00000005070472a4 */ /* 0x000fc6000f8e0204 */
[----:B------:R-:W-:Y:S01]  /*1e870*/  ULDC.64 UR6, c[0x0][0x5a8] ;  /* 0x00016a0000067ab9 */ /* 0x000fe20000000a00 */
[----:B------:R-:W-:Y:S02]  /*1e880*/  MOV R34, R28 ;  /* 0x0000001c00227202 */ /* 0x000fe40000000f00 */
[----:B------:R-:W-:Y:S01]  /*1e890*/  VIADD R35, R29, UR4 ;  /* 0x000000041d237c36 */ /* 0x000fe20008000000 */
[----:B------:R-:W-:Y:S02]  /*1e8a0*/  ULDC.64 UR4, c[0x0][0x5b0] ;  /* 0x00016c0000047ab9 */ /* 0x000fe40000000a00 */
[----:B------:R-:W-:Y:S02]  /*1e8b0*/  IMAD R6, R31, UR4, RZ ;  /* 0x000000041f067c24 */ /* 0x000fe4000f8e02ff */
[----:B------:R-:W-:-:S04]  /*1e8c0*/  IMAD.WIDE.U32 R28, R30, UR4, R34 ;  /* 0x000000041e1c7c25 */ /* 0x000fc8000f8e0022 */
[----:B------:R-:W-:Y:S01]  /*1e8d0*/  IMAD R6, R30, UR5, R6 ;  /* 0x000000051e067c24 */ /* 0x000fe2000f8e0206 */
[----:B------:R-:W-:-:S04]  /*1e8e0*/  IADD3 R28, P0, R28, UR6, RZ ;  /* 0x000000061c1c7c10 */ /* 0x000fc8000ff1e0ff */
[--C-:B------:R-:W-:Y:S02]  /*1e8f0*/  IADD3.X R29, R29, UR7, R6.reuse, P0, !PT ;  /* 0x000000071d1d7c10 */ /* 0x100fe400087fe406 */
[----:B------:R-:W-:Y:S02]  /*1e900*/  ISETP.LT.OR P0, PT, R0, 0x1, !P3 ;  /* 0x000000010000780c */ /* 0x000fe40005f01670 */
[----:B------:R-:W-:-:S11]  /*1e910*/  PRMT R6, RZ, 0x7610, R6 ;  /* 0x00007610ff067816 */ /* 0x000fd60000000006 */
[----:B------:R-:W-:Y:S05]  /*1e920*/  @P0 BRA `(.L_x_38) ;  /* 0x0000000000080947 */ /* 0x000fea0003800000 */
[----:B------:R-:W-:Y:S02]  /*1e930*/  ULDC.64 UR8, c[0x0][0x208] ;  /* 0x0000820000087ab9 */ /* 0x000fe40000000a00 */
[----:B------:R0:W5:Y:S03]  /*1e940*/  LDG.E.U8 R6, desc[UR8][R28.64] ;  /* 0x000000081c067981 */ /* 0x000166000c1e1100 */
.L_x_38:
[----:B------:R-:W-:Y:S05]  /*1e950*/  BSYNC B1 ;  /* 0x0000000000017941 */ /* 0x000fea0003800000 */
.L_x_37:
[----:B-----5:R-:W-:Y:S01]  /*1e960*/  LOP3.LUT R6, R6, 0xff, RZ, 0xc0, !PT ;  /* 0x000000ff06067812 */ /* 0x020fe200078ec0ff */
[----:B------:R-:W-:Y:S01]  /*1e970*/  ULDC.64 UR8, c[0x0][0x208] ;  /* 0x0000820000087ab9 */ /* 0x000fe20000000a00 */
[----:B------:R-:W-:Y:S02]  /*1e980*/  BSSY B1, `(.L_x_39) ;  /* 0x000000c000017945 */ /* 0x000fe40003800000 */
[----:B------:R-:W-:-:S05]  /*1e990*/  F2FP.F16.E4M3.UNPACK_B R6, R6 ;  /* 0x00000006ff06723e */ /* 0x000fca00020006ff */
[----:B------:R-:W-:-:S05]  /*1e9a0*/  HADD2.F32 R6, -RZ, R6.H0_H0 ;  /* 0x20000006ff067230 */ /* 0x000fca0000004100 */
[----:B------:R-:W-:-:S04]  /*1e9b0*/  FMUL R6, R6, UR61 ;  /* 0x0000003d06067c20 */ /* 0x000fc80008400000 */
[--C-:B------:R-:W-:Y:S01]  /*1e9c0*/  FFMA R7, R7, UR60, R6.reuse ;  /* 0x0000003c07077c23 */ /* 0x100fe20008000006 */
[----:B------:R-:W-:-:S04]  /*1e9d0*/  PRMT R6, RZ, 0x7610, R6 ;  /* 0x00007610ff067816 */ /* 0x000fc80000000006 */
[----:B------:R-:W-:-:S05]  /*1e9e0*/  F2FP.SATFINITE.E4M3.F32.PACK_AB_MERGE_C R7, RZ, R7, RZ ;  /* 0x00000007ff07723e */ /* 0x000fca00048070ff */
[----:B------:R1:W-:Y:S01]  /*1e9f0*/  @!P0 STG.E.U8 desc[UR8][R2.64], R7 ;  /* 0x0000000702008986 */ /* 0x0003e2000c101108 */
[----:B------:R-:W-:-:S13]  /*1ea00*/  ISETP.LT.OR P0, PT, R0, 0x2, !P3 ;  /* 0x000000020000780c */ /* 0x000fda0005f01670 */
[----:B-1----:R-:W-:Y:S05]  /*1ea10*/  @P0 BRA `(.L_x_40) ;  /* 0x0000000000080947 */ /* 0x002fea0003800000 */
[----:B------:R-:W-:Y:S02]  /*1ea20*/  ULDC.64 UR8, c[0x0][0x208] ;  /* 0x0000820000087ab9 */ /* 0x000fe40000000a00 */
[----:B------:R1:W5:Y:S03]  /*1ea30*/  LDG.E.U8 R6, desc[UR8][R28.64+0x1] ;  /* 0x000001081c067981 */ /* 0x000366000c1e1100 */
.L_x_40:
[----:B------:R-:W-:Y:S05]  /*1ea40*/  BSYNC B1 ;  /* 0x0000000000017941 */ /* 0x000fea0003800000 */
.L_x_39:
[----:B-----5:R-:W-:Y:S01]  /*1ea50*/  LOP3.LUT R6, R6, 0xff, RZ, 0xc0, !PT ;  /* 0x000000ff06067812 */ /* 0x020fe200078ec0ff */
[----:B------:R-:W-:Y:S01]  /*1ea60*/  ULDC.64 UR8, c[0x0][0x208] ;  /* 0x0000820000087ab9 */ /* 0x000fe20000000a00 */
[----:B------:R-:W-:Y:S01]  /*1ea70*/  ISETP.GE.AND P2, PT, R32, 0x9, PT ;  /* 0x000000092000780c */ /* 0x000fe20003f46270 */
[----:B------:R-:W-:Y:S01]  /*1ea80*/  BSSY B1, `(.L_x_41) ;  /* 0x0000013000017945 */ /* 0x000fe20003800000 */
[----:B------:R-:W-:-:S05]  /*1ea90*/  F2FP.F16.E4M3.UNPACK_B R6, R6 ;  /* 0x00000006ff06723e */ /* 0x000fca00020006ff */
[----:B------:R-:W-:-:S05]  /*1eaa0*/  HADD2.F32 R6, -RZ, R6.H0_H0 ;  /* 0x20000006ff067230 */ /* 0x000fca0000004100 */
[----:B------:R-:W-:-:S04]  /*1eab0*/  FMUL R6, R6, UR61 ;  /* 0x0000003d06067c20 */ /* 0x000fc80008400000 */
[----:B------:R-:W-:-:S05]  /*1eac0*/  FFMA R8, R8, UR60, R6 ;  /* 0x0000003c08087c23 */ /* 0x000fca0008000006 */
[----:B------:R-:W-:-:S05]  /*1ead0*/  F2FP.SATFINITE.E4M3.F32.PACK_AB_MERGE_C R8, RZ, R8, RZ ;  /* 0x00000008ff08723e */ /* 0x000fca00048070ff */
[----:B------:R2:W-:Y:S01]  /*1eae0*/  @!P0 STG.E.U8 desc[UR8][R2.64+0x1], R8 ;  /* 0x0000010802008986 */ /* 0x0005e2000c101108 */
[----:B------:R-:W-:-:S05]  /*1eaf0*/  IADD3 R6, P0, R30, 0x8, RZ ;  /* 0x000000081e067810 */ /* 0x000fca0007f1e0ff */
[----:B------:R-:W-:-:S04]  /*1eb00*/  IMAD.X R7, RZ, RZ, R31, P0 ;  /* 0x000000ffff077224 */ /* 0x000fc800000e061f */
[----:B------:R-:W-:-:S04]  /*1eb10*/  IMAD R7, R7, UR4, RZ ;  /* 0x0000000407077c24 */ /* 0x000fc8000f8e02ff */
[C---:B--2---:R-:W-:Y:S02]  /*1eb20*/  IMAD R8, R6.reuse, UR5, R7 ;  /* 0x0000000506087c24 */ /* 0x044fe4000f8e0207 */
[----:B------:R-:W-:-:S03]  /*1eb30*/  IMAD.WIDE.U32 R6, R6, UR4, R34 ;  /* 0x0000000406067c25 */ /* 0x000fc6000f8e0022 */
[----:B------:R-:W-:-:S04]  /*1eb40*/  IADD3 R6, P0, R6, UR6, RZ ;  /* 0x0000000606067c10 */ /* 0x000fc8000ff1e0ff */
[--C-:B------:R-:W-:Y:S02]  /*1eb50*/  IADD3.X R7, R7, UR7, R8.reuse, P0, !PT ;  /* 0x0000000707077c10 */ /* 0x100fe400087fe408 */
[----:B------:R-:W-:Y:S02]  /*1eb60*/  ISETP.LT.OR P0, PT, R0, 0x1, !P2 ;  /* 0x000000010000780c */ /* 0x000fe40005701670 */
[----:B------:R-:W-:-:S11]  /*1eb70*/  PRMT R8, RZ, 0x7610, R8 ;  /* 0x00007610ff087816 */ /* 0x000fd60000000008 */
[----:B------:R-:W-:Y:S05]  /*1eb80*/  @P0 BRA `(.L_x_42) ;  /* 0x0000000000080947 */ /* 0x000fea0003800000 */
[----:B------:R-:W-:Y:S02]  /*1eb90*/  ULDC.64 UR8, c[0x0][0x208] ;  /* 0x0000820000087ab9 */ /* 0x000fe40000000a00 */
[----:B------:R2:W5:Y:S03]  /*1eba0*/  LDG.E.U8 R8, desc[UR8][R6.64] ;  /* 0x0000000806087981 */ /* 0x000566000c1e1100 */
.L_x_42:
[----:B------:R-:W-:Y:S05]  /*1ebb0*/  BSYNC B1 ;  /* 0x0000000000017941 */ /* 0x000fea0003800000 */
.L_x_41:
        /* <DEDUP_REMOVED lines=11> */
[----:B---3--:R-:W-:Y:S05]  /*1ec70*/  @P0 BRA `(.L_x_44) ;  /* 0x0000000000080947 */ /* 0x008fea0003800000 */
[----:B------:R-:W-:Y:S02]  /*1ec80*/  ULDC.64 UR8, c[0x0][0x208] ;  /* 0x0000820000087ab9 */ /* 0x000fe40000000a00 */
[----:B------:R3:W5:Y:S03]  /*1ec90*/  LDG.E.U8 R8, desc[UR8][R6.64+0x1] ;  /* 0x0000010806087981 */ /* 0x000766000c1e1100 */
.L_x_44:
[----:B------:R-:W-:Y:S05]  /*1eca0*/  BSYNC B1 ;  /* 0x0000000000017941 */ /* 0x000fea0003800000 */
.L_x_43:
[----:B-----5:R-:W-:Y:S01]  /*1ecb0*/  LOP3.LUT R8, R8, 0xff, RZ, 0xc0, !PT ;  /* 0x000000ff08087812 */ /* 0x020fe200078ec0ff */
[----:B------:R-:W-:Y:S01]  /*1ecc0*/  ULDC.64 UR8, c[0x0][0x208] ;  /* 0x0000820000087ab9 */ /* 0x000fe20000000a00 */
[----:B------:R-:W-:Y:S01]  /*1ecd0*/  ISETP.LT.OR P1, PT, R0, 0x9, !P3 ;  /* 0x000000090000780c */ /* 0x000fe20005f21670 */
[----:B------:R-:W-:Y:S01]  /*1ece0*/  BSSY B1, `(.L_x_45) ;  /* 0x000000b000017945 */ /* 0x000fe20003800000 */
[----:B------:R-:W-:-:S05]  /*1ecf0*/  F2FP.F16.E4M3.UNPACK_B R8, R8 ;  /* 0x00000008ff08723e */ /* 0x000fca00020006ff */
[----:B------:R-:W-:-:S05]  /*1ed00*/  HADD2.F32 R8, -RZ, R8.H0_H0 ;  /* 0x20000008ff087230 */ /* 0x000fca0000004100 */
[----:B------:R-:W-:-:S04]  /*1ed10*/  FMUL R8, R8, UR61 ;  /* 0x0000003d08087c20 */ /* 0x000fc80008400000 */
[--C-:B------:R-:W-:Y:S01]  /*1ed20*/  FFMA R10, R10, UR60, R8.reuse ;  /* 0x0000003c0a0a7c23 */ /* 0x100fe20008000008 */
[----:B------:R-:W-:-:S04]  /*1ed30*/  PRMT R8, RZ, 0x7610, R8 ;  /* 0x00007610ff087816 */ /* 0x000fc80000000008 */
[----:B------:R-:W-:-:S05]  /*1ed40*/  F2FP.SATFINITE.E4M3.F32.PACK_AB_MERGE_C R10, RZ, R10, RZ ;  /* 0x0000000aff0a723e */ /* 0x000fca00048070ff */
[----:B------:R4:W-:Y:S01]  /*1ed50*/  @!P0 STG.E.U8 desc[UR8][R4.64+0x1], R10 ;  /* 0x0000010a04008986 */ /* 0x0009e2000c101108 */
[----:B------:R-:W-:Y:S05]  /*1ed60*/  @P1 BRA `(.L_x_46) ;  /* 0x0000000000081947 */ /* 0x000fea0003800000 */
[----:B------:R-:W-:Y:S02]  /*1ed70*/  ULDC.64 UR8, c[0x0][0x208] ;  /* 0x0000820000087ab9 */ /* 0x000fe40000000a00 */
[----:B------:R0:W5:Y:S03]  /*1ed80*/  LDG.E.U8 R8, desc[UR8][R28.64+0x8] ;  /* 0x000008081c087981 */ /* 0x000166000c1e1100 */
.L_x_46:
[----:B------:R-:W-:Y:S05]  /*1ed90*/  BSYNC B1 ;  /* 0x0000000000017941 */ /* 0x000fea0003800000 */
.L_x_45:
        /* <DEDUP_REMOVED lines=14> */
.L_x_48:
[----:B------:R-:W-:Y:S05]  /*1ee80*/  BSYNC B1 ;  /* 0x0000000000017941 */ /* 0x000fea0003800000 */
.L_x_47:
        /* <DEDUP_REMOVED lines=14> */
.L_x_50:
[----:B------:R-:W-:Y:S05]  /*1ef70*/  BSYNC B1 ;  /* 0x0000000000017941 */ /* 0x000fea0003800000 */
.L_x_49:
        /* <DEDUP_REMOVED lines=14> */
.L_x_52:
[----:B------:R-:W-:Y:S05]  /*1f060*/  BSYNC B1 ;  /* 0x0000000000017941 */ /* 0x000fea0003800000 */
.L_x_51:
[----:B-----5:R-:W-:Y:S01]  /*1f070*/  LOP3.LUT R9, R8, 0xff, RZ, 0xc0, !PT ;  /* 0x000000ff08097812 */ /* 0x020fe200078ec0ff */
[----:B------:R-:W-:Y:S01]  /*1f080*/  ULDC.64 UR8, c[0x0][0x208] ;  /* 0x0000820000087ab9 */ /* 0x000fe20000000a00 */
[----:B------:R-:W-:Y:S01]  /*1f090*/  IADD3 R8, P1, R30, 0x80, RZ ;  /* 0x000000801e087810 */ /* 0x000fe20007f3e0ff */
[----:B------:R-:W-:Y:S01]  /*1f0a0*/  BSSY B1, `(.L_x_53) ;  /* 0x0000013000017945 */ /* 0x000fe20003800000 */
[----:B------:R-:W-:-:S05]  /*1f0b0*/  F2FP.F16.E4M3.UNPACK_B R9, R9 ;  /* 0x00000009ff09723e */ /* 0x000fca00020006ff */
[----:B----4-:R-:W-:Y:S02]  /*1f0c0*/  HADD2.F32 R10, -RZ, R9.H0_H0 ;  /* 0x20000009ff0a7230 */ /* 0x010fe40000004100 */
[----:B------:R-:W-:-:S03]  /*1f0d0*/  IMAD.X R9, RZ, RZ, R31, P1 ;  /* 0x000000ffff097224 */ /* 0x000fc600008e061f */
[----:B------:R-:W-:Y:S01]  /*1f0e0*/  FMUL R10, R10, UR61 ;  /* 0x0000003d0a0a7c20 */ /* 0x000fe20008400000 */
[----:B------:R-:W-:-:S03]  /*1f0f0*/  IMAD R9, R9, UR4, RZ ;  /* 0x0000000409097c24 */ /* 0x000fc6000f8e02ff */
[----:B------:R-:W-:Y:S01]  /*1f100*/  FFMA R10, R14, UR60, R10 ;  /* 0x0000003c0e0a7c23 */ /* 0x000fe2000800000a */
[C---:B0-----:R-:W-:Y:S02]  /*1f110*/  IMAD R11, R8.reuse, UR5, R9 ;  /* 0x00000005080b7c24 */ /* 0x041fe4000f8e0209 */
[----:B------:R-:W-:Y:S02]  /*1f120*/  IMAD.WIDE.U32 R8, R8, UR4, R34 ;  /* 0x0000000408087c25 */ /* 0x000fe4000f8e0022 */
[----:B------:R-:W-:Y:S02]  /*1f130*/  F2FP.SATFINITE.E4M3.F32.PACK_AB_MERGE_C R10, RZ, R10, RZ ;  /* 0x0000000aff0a723e */ /* 0x000fe400048070ff */
[----:B------:R-:W-:-:S03]  /*1f140*/  IADD3 R8, P1, R8, UR6, RZ ;  /* 0x0000000608087c10 */ /* 0x000fc6000ff3e0ff */
[----:B------:R0:W-:Y:S01]  /*1f150*/  @!P0 STG.E.U8 desc[UR8][R4.64+0x9], R10 ;  /* 0x0000090a04008986 */ /* 0x0001e2000c101108 */
[----:B------:R-:W-:Y:S02]  /*1f160*/  IADD3.X R9, R9, UR7, R11, P1, !PT ;  /* 0x0000000709097c10 */ /* 0x000fe40008ffe40b */
[----:B------:R-:W-:-:S04]  /*1f170*/  ISETP.GE.AND P1, PT, R32, 0x81, PT ;  /* 0x000000812000780c */ /* 0x000fc80003f26270 */
[----:B------:R-:W-:Y:S02]  /*1f180*/  ISETP.LT.OR P6, PT, R0, 0x1, !P1 ;  /* 0x000000010000780c */ /* 0x000fe40004fc1670 */
[----:B0-----:R-:W-:-:S11]  /*1f190*/  PRMT R10, RZ, 0x7610, R10 ;  /* 0x00007610ff0a7816 */ /* 0x001fd6000000000a */
[----:B------:R-:W-:Y:S05]  /*1f1a0*/  @P6 BRA `(.L_x_54) ;  /* 0x0000000000086947 */ /* 0x000fea0003800000 */
[----:B------:R-:W-:Y:S02]  /*1f1b0*/  ULDC.64 UR8, c[0x0][0x208] ;  /* 0x0000820000087ab9 */ /* 0x000fe40000000a00 */
[----:B------:R0:W5:Y:S03]  /*1f1c0*/  LDG.E.U8 R10, desc[UR8][R8.64] ;  /* 0x00000008080a7981 */ /* 0x000166000c1e1100 */
.L_x_54:
[----:B------:R-:W-:Y:S05]  /*1f1d0*/  BSYNC B1 ;  /* 0x0000000000017941 */ /* 0x000fea0003800000 */
.L_x_53:
        /* <DEDUP_REMOVED lines=14> */
.L_x_56:
[----:B------:R-:W-:Y:S05]  /*1f2c0*/  BSYNC B1 ;  /* 0x0000000000017941 */ /* 0x000fea0003800000 */
.L_x_55:
[----:B-----5:R-:W-:Y:S01]  /*1f2d0*/  LOP3.LUT R11, R10, 0xff, RZ, 0xc0, !PT ;  /* 0x000000ff0a0b7812 */ /* 0x020fe200078ec0ff */
[----:B------:R-:W-:Y:S01]  /*1f2e0*/  ULDC.64 UR8, c[0x0][0x208] ;  /* 0x0000820000087ab9 */ /* 0x000fe20000000a00 */
[----:B------:R-:W-:Y:S01]  /*1f2f0*/  IADD3 R10, P0, R30, 0x88, RZ ;  /* 0x000000881e0a7810 */ /* 0x000fe20007f1e0ff */
[----:B------:R-:W-:Y:S01]  /*1f300*/  BSSY B1, `(.L_x_57) ;  /* 0x0000013000017945 */ /* 0x000fe20003800000 */
[----:B------:R-:W-:-:S03]  /*1f310*/  F2FP.F16.E4M3.UNPACK_B R11, R11 ;  /* 0x0000000bff0b723e */ /* 0x000fc600020006ff */
[----:B------:R-:W-:Y:S02]  /*1f320*/  IMAD.X R30, RZ, RZ, R31, P0 ;  /* 0x000000ffff1e7224 */ /* 0x000fe400000e061f */
[----:B------:R-:W-:Y:S02]  /*1f330*/  HADD2.F32 R11, -RZ, R11.H0_H0 ;  /* 0x2000000bff0b7230 */ /* 0x000fe40000004100 */
[----:B------:R-:W-:Y:S02]  /*1f340*/  IMAD R12, R30, UR4, RZ ;  /* 0x000000041e0c7c24 */ /* 0x000fe4000f8e02ff */
[----:B------:R-:W-:-:S04]  /*1f350*/  IMAD.WIDE.U32 R34, R10, UR4, R34 ;  /* 0x000000040a227c25 */ /* 0x000fc8000f8e0022 */
[----:B------:R-:W-:Y:S01]  /*1f360*/  FMUL R11, R11, UR61 ;  /* 0x0000003d0b0b7c20 */ /* 0x000fe20008400000 */
[----:B------:R-:W-:-:S03]  /*1f370*/  IMAD R12, R10, UR5, R12 ;  /* 0x000000050a0c7c24 */ /* 0x000fc6000f8e020c */
[----:B------:R-:W-:Y:S01]  /*1f380*/  FFMA R16, R16, UR60, R11 ;  /* 0x0000003c10107c23 */ /* 0x000fe2000800000b */
[----:B------:R-:W-:-:S04]  /*1f390*/  IADD3 R10, P0, R34, UR6, RZ ;  /* 0x00000006220a7c10 */ /* 0x000fc8000ff1e0ff */
[----:B------:R-:W-:Y:S02]  /*1f3a0*/  F2FP.SATFINITE.E4M3.F32.PACK_AB_MERGE_C R16, RZ, R16, RZ ;  /* 0x00000010ff10723e */ /* 0x000fe400048070ff */
[--C-:B------:R-:W-:Y:S02]  /*1f3b0*/  IADD3.X R11, R35, UR7, R12.reuse, P0, !PT ;  /* 0x00000007230b7c10 */ /* 0x100fe400087fe40c */
[----:B------:R-:W-:Y:S01]  /*1f3c0*/  ISETP.GE.AND P0, PT, R32, 0x89, PT ;  /* 0x000000892000780c */ /* 0x000fe20003f06270 */
[----:B------:R0:W-:Y:S01]  /*1f3d0*/  @!P5 STG.E.U8 desc[UR8][R26.64+0x1], R16 ;  /* 0x000001101a00d986 */ /* 0x0001e2000c101108 */
[----:B------:R-:W-:Y:S02]  /*1f3e0*/  PRMT R12, RZ, 0x7610, R12 ;  /* 0x00007610ff0c7816 */ /* 0x000fe4000000000c */
[----:B------:R-:W-:-:S13]  /*1f3f0*/  ISETP.LT.OR P5, PT, R0, 0x1, !P0 ;  /* 0x000000010000780c */ /* 0x000fda00047a1670 */
[----:B0-----:R-:W-:Y:S05]  /*1f400*/  @P5 BRA `(.L_x_58) ;  /* 0x0000000000085947 */ /* 0x001fea0003800000 */
[----:B------:R-:W-:Y:S02]  /*1f410*/  ULDC.64 UR4, c[0x0][0x208] ;  /* 0x0000820000047ab9 */ /* 0x000fe40000000a00 */
[----:B------:R0:W5:Y:S03]  /*1f420*/  LDG.E.U8 R12, desc[UR4][R10.64] ;  /* 0x000000040a0c7981 */ /* 0x000166000c1e1100 */
.L_x_58:
[----:B------:R-:W-:Y:S05]  /*1f430*/  BSYNC B1 ;  /* 0x0000000000017941 */ /* 0x000fea0003800000 */
.L_x_57:
        /* <DEDUP_REMOVED lines=14> */
.L_x_60:
[----:B------:R-:W-:Y:S05]  /*1f520*/  BSYNC B1 ;  /* 0x0000000000017941 */ /* 0x000fea0003800000 */
.L_x_59:
        /* <DEDUP_REMOVED lines=14> */
.L_x_62:
[----:B------:R-:W-:Y:S05]  /*1f610*/  BSYNC B1 ;  /* 0x0000000000017941 */ /* 0x000fea0003800000 */
.L_x_61:
        /* <DEDUP_REMOVED lines=14> */
.L_x_64:
[----:B------:R-:W-:Y:S05]  /*1f700*/  BSYNC B1 ;  /* 0x0000000000017941 */ /* 0x000fea0003800000 */
.L_x_63:
        /* <DEDUP_REMOVED lines=14> */
.L_x_66:
[----:B------:R-:W-:Y:S05]  /*1f7f0*/  BSYNC B1 ;  /* 0x0000000000017941 */ /* 0x000fea0003800000 */
.L_x_65:
        /* <DEDUP_REMOVED lines=14> */
.L_x_68:
[----:B------:R-:W-:Y:S05]  /*1f8e0*/  BSYNC B1 ;  /* 0x0000000000017941 */ /* 0x000fea0003800000 */
.L_x_67:
        /* <DEDUP_REMOVED lines=14> */
.L_x_70:
[----:B------:R-:W-:Y:S05]  /*1f9d0*/  BSYNC B1 ;  /* 0x0000000000017941 */ /* 0x000fea0003800000 */
.L_x_69:
        /* <DEDUP_REMOVED lines=14> */
.L_x_72:
[----:B------:R-:W-:Y:S05]  /*1fac0*/  BSYNC B1 ;  /* 0x0000000000017941 */ /* 0x000fea0003800000 */
.L_x_71:
        /* <DEDUP_REMOVED lines=14> */
.L_x_74:
[----:B------:R-:W-:Y:S05]  /*1fbb0*/  BSYNC B1 ;  /* 0x0000000000017941 */ /* 0x000fea0003800000 */
.L_x_73:
        /* <DEDUP_REMOVED lines=14> */
.L_x_76:
[----:B------:R-:W-:Y:S05]  /*1fca0*/  BSYNC B1 ;  /* 0x0000000000017941 */ /* 0x000fea0003800000 */
.L_x_75:
        /* <DEDUP_REMOVED lines=14> */
.L_x_78:
[----:B------:R-:W-:Y:S05]  /*1fd90*/  BSYNC B1 ;  /* 0x0000000000017941 */ /* 0x000fea0003800000 */
.L_x_77:
        /* <DEDUP_REMOVED lines=14> */
.L_x_80:
[----:B------:R-:W-:Y:S05]  /*1fe80*/  BSYNC B1 ;  /* 0x0000000000017941 */ /* 0x000fea0003800000 */
.L_x_79:
        /* <DEDUP_REMOVED lines=14> */
.L_x_82:
[----:B------:R-:W-:Y:S05]  /*1ff70*/  BSYNC B1 ;  /* 0x0000000000017941 */ /* 0x000fea0003800000 */
.L_x_81:
        /* <DEDUP_REMOVED lines=14> */
.L_x_84:
[----:B------:R-:W-:Y:S05]  /*20060*/  BSYNC B1 ;  /* 0x0000000000017941 */ /* 0x000fea0003800000 */
.L_x_83:
[----:B------:R-:W2:Y:S01]  /*20070*/  LDL.LU R13, [R1+0xa0] ;  /* 0x0000a000010d7983 */ /* 0x000ea20000300800 */
[----:B-----5:R-:W-:Y:S01]  /*20080*/  LOP3.LUT R12, R12, 0xff, RZ, 0xc0, !PT ;  /* 0x000000ff0c0c7812 */ /* 0x020fe200078ec0ff */
[----:B------:R-:W-:Y:S01]  /*20090*/  ULDC.64 UR4, c[0x0][0x208] ;  /* 0x0000820000047ab9 */ /* 0x000fe20000000a00 */
[----:B------:R-:W-:Y:S01]  /*200a0*/  ISETP.LT.OR P5, PT, R0, 0x11, !P1 ;  /* 0x000000110000780c */ /* 0x000fe20004fa1670 */
[----:B------:R-:W-:Y:S01]  /*200b0*/  BSSY B1, `(.L_x_85) ;  /* 0x000000b000017945 */ /* 0x000fe20003800000 */
[----:B------:R-:W-:-:S05]  /*200c0*/  F2FP.F16.E4M3.UNPACK_B R12, R12 ;  /* 0x0000000cff0c723e */ /* 0x000fca00020006ff */
[----:B------:R-:W-:-:S05]  /*200d0*/  HADD2.F32 R12, -RZ, R12.H0_H0 ;  /* 0x2000000cff0c7230 */ /* 0x000fca0000004100 */
[----:B------:R-:W-:-:S04]  /*200e0*/  FMUL R12, R12, UR61 ;  /* 0x0000003d0c0c7c20 */ /* 0x000fc80008400000 */
[----:B--2---:R-:W-:-:S05]  /*200f0*/  FFMA R12, R13, UR60, R12 ;  /* 0x0000003c0d0c7c23 */ /* 0x004fca000800000c */
[----:B------:R-:W-:Y:S02]  /*20100*/  F2FP.SATFINITE.E4M3.F32.PACK_AB_MERGE_C R13, RZ, R12, RZ ;  /* 0x0000000cff0d723e */ /* 0x000fe400048070ff */
[----:B------:R-:W-:-:S03]  /*20110*/  PRMT R12, RZ, 0x7610, R12 ;  /* 0x00007610ff0c7816 */ /* 0x000fc6000000000c */
[----:B------:R2:W-:Y:S01]  /*20120*/  @!P6 STG.E.U8 desc[UR4][R4.64+0x19], R13 ;  /* 0x0000190d0400e986 */ /* 0x0005e2000c101104 */
[----:B------:R-:W-:Y:S05]  /*20130*/  @P5 BRA `(.L_x_86) ;  /* 0x0000000000085947 */ /* 0x000fea0003800000 */
[----:B------:R-:W-:Y:S02]  /*20140*/  ULDC.64 UR4, c[0x0][0x208] ;  /* 0x0000820000047ab9 */ /* 0x000fe40000000a00 */
[----:B------:R0:W5:Y:S03]  /*20150*/  LDG.E.U8 R12, desc[UR4][R8.64+0x10] ;  /* 0x00001004080c7981 */ /* 0x000166000c1e1100 */
.L_x_86:
[----:B------:R-:W-:Y:S05]  /*20160*/  BSYNC B1 ;  /* 0x0000000000017941 */ /* 0x000fea0003800000 */
.L_x_85:
[----:B--2---:R-:W2:Y:S01]  /*20170*/  LDL.LU R13, [R1+0xa4] ;  /* 0x0000a400010d7983 */ /* 0x004ea20000300800 */
        /* <DEDUP_REMOVED lines=14> */
.L_x_88:
[----:B------:R-:W-:Y:S05]  /*20260*/  BSYNC B1 ;  /* 0x0000000000017941 */ /* 0x000fea0003800000 */
.L_x_87:
        /* <DEDUP_REMOVED lines=15> */
.L_x_90:
[----:B------:R-:W-:Y:S05]  /*20360*/  BSYNC B1 ;  /* 0x0000000000017941 */ /* 0x000fea0003800000 */
.L_x_89:
        /* <DEDUP_REMOVED lines=15> */
.L_x_92:
[----:B------:R-:W-:Y:S05]  /*20460*/  BSYNC B1 ;  /* 0x0000000000017941 */ /* 0x000fea0003800000 */
.L_x_91:
        /* <DEDUP_REMOVED lines=15> */
.L_x_94:
[----:B------:R-:W-:Y:S05]  /*20560*/  BSYNC B1 ;  /* 0x0000000000017941 */ /* 0x000fea0003800000 */
.L_x_93:
        /* <DEDUP_REMOVED lines=15> */
.L_x_96:
[----:B------:R-:W-:Y:S05]  /*20660*/  BSYNC B1 ;  /* 0x0000000000017941 */ /* 0x000fea0003800000 */
.L_x_95:
        /* <DEDUP_REMOVED lines=15> */
.L_x_98:
[----:B------:R-:W-:Y:S05]  /*20760*/  BSYNC B1 ;  /* 0x0000000000017941 */ /* 0x000fea0003800000 */
.L_x_97:
        /* <DEDUP_REMOVED lines=15> */
.L_x_100:
[----:B------:R-:W-:Y:S05]  /*20860*/  BSYNC B1 ;  /* 0x0000000000017941 */ /* 0x000fea0003800000 */
.L_x_99:
        /* <DEDUP_REMOVED lines=15> */
.L_x_102:
[----:B------:R-:W-:Y:S05]  /*20960*/  BSYNC B1 ;  /* 0x0000000000017941 */ /* 0x000fea0003800000 */
.L_x_101:
        /* <DEDUP_REMOVED lines=15> */
.L_x_104:
[----:B------:R-:W-:Y:S05]  /*20a60*/  BSYNC B1 ;  /* 0x0000000000017941 */ /* 0x000fea0003800000 */
.L_x_103:
        /* <DEDUP_REMOVED lines=15> */
.L_x_106:
[----:B------:R-:W-:Y:S05]  /*20b60*/  BSYNC B1 ;  /* 0x0000000000017941 */ /* 0x000fea0003800000 */
.L_x_105:
        /* <DEDUP_REMOVED lines=15> */
.L_x_108:
[----:B------:R-:W-:Y:S05]  /*20c60*/  BSYNC B1 ;  /* 0x0000000000017941 */ /* 0x000fea0003800000 */
.L_x_107:
        /* <DEDUP_REMOVED lines=15> */
.L_x_110:
[----:B------:R-:W-:Y:S05]  /*20d60*/  BSYNC B1 ;  /* 0x0000000000017941 */ /* 0x000fea0003800000 */
.L_x_109:
        /* <DEDUP_REMOVED lines=15> */
.L_x_112:
[----:B------:R-:W-:Y:S05]  /*20e60*/  BSYNC B1 ;  /* 0x0000000000017941 */ /* 0x000fea0003800000 */
.L_x_111:
        /* <DEDUP_REMOVED lines=15> */
.L_x_114:
[----:B------:R-:W-:Y:S05]  /*20f60*/  BSYNC B1 ;  /* 0x0000000000017941 */ /* 0x000fea0003800000 */
.L_x_113:
        /* <DEDUP_REMOVED lines=15> */
.L_x_116:
[----:B------:R-:W-:Y:S05]  /*21060*/  BSYNC B1 ;  /* 0x0000000000017941 */ /* 0x000fea0003800000 */
.L_x_115:
        /* <DEDUP_REMOVED lines=15> */
.L_x_118:
[----:B------:R-:W-:Y:S05]  /*21160*/  BSYNC B1 ;  /* 0x0000000000017941 */ /* 0x000fea0003800000 */
.L_x_117:
        /* <DEDUP_REMOVED lines=15> */
.L_x_120:
[----:B------:R-:W-:Y:S05]  /*21260*/  BSYNC B1 ;  /* 0x0000000000017941 */ /* 0x000fea0003800000 */
.L_x_119:
        /* <DEDUP_REMOVED lines=15> */
.L_x_122:
[----:B------:R-:W-:Y:S05]  /*21360*/  BSYNC B1 ;  /* 0x0000000000017941 */ /* 0x000fea0003800000 */
.L_x_121:
        /* <DEDUP_REMOVED lines=15> */
.L_x_124:
[----:B------:R-:W-:Y:S05]  /*21460*/  BSYNC B1 ;  /* 0x0000000000017941 */ /* 0x000fea0003800000 */
.L_x_123:
        /* <DEDUP_REMOVED lines=15> */
.L_x_126:
[----:B------:R-:W-:Y:S05]  /*21560*/  BSYNC B1 ;  /* 0x0000000000017941 */ /* 0x000fea0003800000 */
.L_x_125:
        /* <DEDUP_REMOVED lines=15> */
.L_x_128:
[----:B------:R-:W-:Y:S05]  /*21660*/  BSYNC B1 ;  /* 0x0000000000017941 */ /* 0x000fea0003800000 */
.L_x_127:
        /* <DEDUP_REMOVED lines=15> */
.L_x_130:
[----:B------:R-:W-:Y:S05]  /*21760*/  BSYNC B1 ;  /* 0x0000000000017941 */ /* 0x000fea0003800000 */
.L_x_129:
        /* <DEDUP_REMOVED lines=15> */
.L_x_132:
[----:B------:R-:W-:Y:S05]  /*21860*/  BSYNC B1 ;  /* 0x0000000000017941 */ /* 0x000fea0003800000 */
.L_x_131:
        /* <DEDUP_REMOVED lines=15> */
.L_x_134:
[----:B------:R-:W-:Y:S05]  /*21960*/  BSYNC B1 ;  /* 0x0000000000017941 */ /* 0x000fea0003800000 */
.L_x_133:
        /* <DEDUP_REMOVED lines=15> */
.L_x_136:
[----:B------:R-:W-:Y:S05]  /*21a60*/  BSYNC B1 ;  /* 0x0000000000017941 */ /* 0x000fea0003800000 */
.L_x_135:
        /* <DEDUP_REMOVED lines=15> */
.L_x_138:
[----:B------:R-:W-:Y:S05]  /*21b60*/  BSYNC B1 ;  /* 0x0000000000017941 */ /* 0x000fea0003800000 */
.L_x_137:
        /* <DEDUP_REMOVED lines=15> */
.L_x_140:
[----:B------:R-:W-:Y:S05]  /*21c60*/  BSYNC B1 ;  /* 0x0000000000017941 */ /* 0x000fea0003800000 */
.L_x_139:
        /* <DEDUP_REMOVED lines=15> */
.L_x_142:
[----:B------:R-:W-:Y:S05]  /*21d60*/  BSYNC B1 ;  /* 0x0000000000017941 */ /* 0x000fea0003800000 */
.L_x_141:
        /* <DEDUP_REMOVED lines=15> */
.L_x_144:
[----:B------:R-:W-:Y:S05]  /*21e60*/  BSYNC B1 ;  /* 0x0000000000017941 */ /* 0x000fea0003800000 */
.L_x_143:
        /* <DEDUP_REMOVED lines=15> */
.L_x_146:
[----:B------:R-:W-:Y:S05]  /*21f60*/  BSYNC B1 ;  /* 0x0000000000017941 */ /* 0x000fea0003800000 */
.L_x_145:
        /* <DEDUP_REMOVED lines=15> */
.L_x_148:
[----:B------:R-:W-:Y:S05]  /*22060*/  BSYNC B1 ;  /* 0x0000000000017941 */ /* 0x000fea0003800000 */
.L_x_147:
        /* <DEDUP_REMOVED lines=15> */
.L_x_150:
[----:B------:R-:W-:Y:S05]  /*22160*/  BSYNC B1 ;  /* 0x0000000000017941 */ /* 0x000fea0003800000 */
.L_x_149:
        /* <DEDUP_REMOVED lines=15> */
.L_x_152:
[----:B------:R-:W-:Y:S05]  /*22260*/  BSYNC B1 ;  /* 0x0000000000017941 */ /* 0x000fea0003800000 */
.L_x_151:
        /* <DEDUP_REMOVED lines=15> */
.L_x_154:
[----:B------:R-:W-:Y:S05]  /*22360*/  BSYNC B1 ;  /* 0x0000000000017941 */ /* 0x000fea0003800000 */
.L_x_153:
        /* <DEDUP_REMOVED lines=15> */
.L_x_156:
[----:B------:R-:W-:Y:S05]  /*22460*/  BSYNC B1 ;  /* 0x0000000000017941 */ /* 0x000fea0003800000 */
.L_x_155:
        /* <DEDUP_REMOVED lines=15> */
.L_x_158:
[----:B------:R-:W-:Y:S05]  /*22560*/  BSYNC B1 ;  /* 0x0000000000017941 */ /* 0x000fea0003800000 */
.L_x_157:
        /* <DEDUP_REMOVED lines=15> */
.L_x_160:
[----:B------:R-:W-:Y:S05]  /*22660*/  BSYNC B1 ;  /* 0x0000000000017941 */ /* 0x000fea0003800000 */
.L_x_159:
        /* <DEDUP_REMOVED lines=15> */
.L_x_162:
[----:B------:R-:W-:Y:S05]  /*22760*/  BSYNC B1 ;  /* 0x0000000000017941 */ /* 0x000fea0003800000 */
.L_x_161:
        /* <DEDUP_REMOVED lines=15> */
.L_x_164:
[----:B------:R-:W-:Y:S05]  /*22860*/  BSYNC B1 ;  /* 0x0000000000017941 */ /* 0x000fea0003800000 */
.L_x_163:
        /* <DEDUP_REMOVED lines=15> */
.L_x_166:
[----:B------:R-:W-:Y:S05]  /*22960*/  BSYNC B1 ;  /* 0x0000000000017941 */ /* 0x000fea0003800000 */
.L_x_165:
        /* <DEDUP_REMOVED lines=15> */
.L_x_168:
[----:B------:R-:W-:Y:S05]  /*22a60*/  BSYNC B1 ;  /* 0x0000000000017941 */ /* 0x000fea0003800000 */
.L_x_167:
        /* <DEDUP_REMOVED lines=15> */
.L_x_170:
[----:B------:R-:W-:Y:S05]  /*22b60*/  BSYNC B1 ;  /* 0x0000000000017941 */ /* 0x000fea0003800000 */
.L_x_169:
        /* <DEDUP_REMOVED lines=15> */
.L_x_172:
[----:B------:R-:W-:Y:S05]  /*22c60*/  BSYNC B1 ;  /* 0x0000000000017941 */ /* 0x000fea0003800000 */
.L_x_171:
        /* <DEDUP_REMOVED lines=15> */
.L_x_174:
[----:B------:R-:W-:Y:S05]  /*22d60*/  BSYNC B1 ;  /* 0x0000000000017941 */ /* 0x000fea0003800000 */
.L_x_173:
        /* <DEDUP_REMOVED lines=15> */
.L_x_176:
[----:B------:R-:W-:Y:S05]  /*22e60*/  BSYNC B1 ;  /* 0x0000000000017941 */ /* 0x000fea0003800000 */
.L_x_175:
        /* <DEDUP_REMOVED lines=15> */
.L_x_178:
[----:B------:R-:W-:Y:S05]  /*22f60*/  BSYNC B1 ;  /* 0x0000000000017941 */ /* 0x000fea0003800000 */
.L_x_177:
        /* <DEDUP_REMOVED lines=15> */
.L_x_180:
[----:B------:R-:W-:Y:S05]  /*23060*/  BSYNC B1 ;  /* 0x0000000000017941 */ /* 0x000fea0003800000 */
.L_x_179:
        /* <DEDUP_REMOVED lines=15> */
.L_x_182:
[----:B------:R-:W-:Y:S05]  /*23160*/  BSYNC B1 ;  /* 0x0000000000017941 */ /* 0x000fea0003800000 */
.L_x_181:
        /* <DEDUP_REMOVED lines=15> */
.L_x_184:
[----:B------:R-:W-:Y:S05]  /*23260*/  BSYNC B1 ;  /* 0x0000000000017941 */ /* 0x000fea0003800000 */
.L_x_183:
        /* <DEDUP_REMOVED lines=15> */
.L_x_186:
[----:B------:R-:W-:Y:S05]  /*23360*/  BSYNC B1 ;  /* 0x0000000000017941 */ /* 0x000fea0003800000 */
.L_x_185:
        /* <DEDUP_REMOVED lines=15> */
.L_x_188:
[----:B------:R-:W-:Y:S05]  /*23460*/  BSYNC B1 ;  /* 0x0000000000017941 */ /* 0x000fea0003800000 */
.L_x_187:
        /* <DEDUP_REMOVED lines=15> */
.L_x_190:
[----:B------:R-:W-:Y:S05]  /*23560*/  BSYNC B1 ;  /* 0x0000000000017941 */ /* 0x000fea0003800000 */
.L_x_189:
        /* <DEDUP_REMOVED lines=15> */
.L_x_192:
[----:B------:R-:W-:Y:S05]  /*23660*/  BSYNC B1 ;  /* 0x0000000000017941 */ /* 0x000fea0003800000 */
.L_x_191:
        /* <DEDUP_REMOVED lines=15> */
.L_x_194:
[----:B------:R-:W-:Y:S05]  /*23760*/  BSYNC B1 ;  /* 0x0000000000017941 */ /* 0x000fea0003800000 */
.L_x_193:
        /* <DEDUP_REMOVED lines=15> */
.L_x_196:
[----:B------:R-:W-:Y:S05]  /*23860*/  BSYNC B1 ;  /* 0x0000000000017941 */ /* 0x000fea0003800000 */
.L_x_195:
        /* <DEDUP_REMOVED lines=15> */
.L_x_198:
[----:B------:R-:W-:Y:S05]  /*23960*/  BSYNC B1 ;  /* 0x0000000000017941 */ /* 0x000fea0003800000 */
.L_x_197:
        /* <DEDUP_REMOVED lines=15> */
.L_x_200:
[----:B------:R-:W-:Y:S05]  /*23a60*/  BSYNC B1 ;  /* 0x0000000000017941 */ /* 0x000fea0003800000 */
.L_x_199:
        /* <DEDUP_REMOVED lines=15> */
.L_x_202:
[----:B------:R-:W-:Y:S05]  /*23b60*/  BSYNC B1 ;  /* 0x0000000000017941 */ /* 0x000fea0003800000 */
.L_x_201:
        /* <DEDUP_REMOVED lines=15> */
.L_x_204:
[----:B------:R-:W-:Y:S05]  /*23c60*/  BSYNC B1 ;  /* 0x0000000000017941 */ /* 0x000fea0003800000 */
.L_x_203:
        /* <DEDUP_REMOVED lines=15> */
.L_x_206:
[----:B------:R-:W-:Y:S05]  /*23d60*/  BSYNC B1 ;  /* 0x0000000000017941 */ /* 0x000fea0003800000 */
.L_x_205:
        /* <DEDUP_REMOVED lines=15> */
.L_x_208:
[----:B------:R-:W-:Y:S05]  /*23e60*/  BSYNC B1 ;  /* 0x0000000000017941 */ /* 0x000fea0003800000 */
.L_x_207:
        /* <DEDUP_REMOVED lines=15> */
.L_x_210:
[----:B------:R-:W-:Y:S05]  /*23f60*/  BSYNC B1 ;  /* 0x0000000000017941 */ /* 0x000fea0003800000 */
.L_x_209:
        /* <DEDUP_REMOVED lines=15> */
.L_x_212:
[----:B------:R-:W-:Y:S05]  /*24060*/  BSYNC B1 ;  /* 0x0000000000017941 */ /* 0x000fea0003800000 */
.L_x_211:
        /* <DEDUP_REMOVED lines=15> */
.L_x_214:
[----:B------:R-:W-:Y:S05]  /*24160*/  BSYNC B1 ;  /* 0x0000000000017941 */ /* 0x000fea0003800000 */
.L_x_213:
        /* <DEDUP_REMOVED lines=15> */
.L_x_216:
[----:B------:R-:W-:Y:S05]  /*24260*/  BSYNC B1 ;  /* 0x0000000000017941 */ /* 0x000fea0003800000 */
.L_x_215:
        /* <DEDUP_REMOVED lines=15> */
.L_x_218:
[----:B------:R-:W-:Y:S05]  /*24360*/  BSYNC B1 ;  /* 0x0000000000017941 */ /* 0x000fea0003800000 */
.L_x_217:
        /* <DEDUP_REMOVED lines=15> */
.L_x_220:
[----:B------:R-:W-:Y:S05]  /*24460*/  BSYNC B1 ;  /* 0x0000000000017941 */ /* 0x000fea0003800000 */
.L_x_219:
        /* <DEDUP_REMOVED lines=15> */
.L_x_222:
[----:B------:R-:W-:Y:S05]  /*24560*/  BSYNC B1 ;  /* 0x0000000000017941 */ /* 0x000fea0003800000 */
.L_x_221:
        /* <DEDUP_REMOVED lines=15> */
.L_x_224:
[----:B------:R-:W-:Y:S05]  /*24660*/  BSYNC B1 ;  /* 0x0000000000017941 */ /* 0x000fea0003800000 */
.L_x_223:
        /* <DEDUP_REMOVED lines=15> */
.L_x_226:
[----:B------:R-:W-:Y:S05]  /*24760*/  BSYNC B1 ;  /* 0x0000000000017941 */ /* 0x000fea0003800000 */
.L_x_225:
        /* <DEDUP_REMOVED lines=15> */
.L_x_228:
[----:B------:R-:W-:Y:S05]  /*24860*/  BSYNC B1 ;  /* 0x0000000000017941 */ /* 0x000fea0003800000 */
.L_x_227:
        /* <DEDUP_REMOVED lines=15> */
.L_x_230:
[----:B------:R-:W-:Y:S05]  /*24960*/  BSYNC B1 ;  /* 0x0000000000017941 */ /* 0x000fea0003800000 */
.L_x_229:
        /* <DEDUP_REMOVED lines=15> */
.L_x_232:
[----:B------:R-:W-:Y:S05]  /*24a60*/  BSYNC B1 ;  /* 0x0000000000017941 */ /* 0x000fea0003800000 */
.L_x_231:
        /* <DEDUP_REMOVED lines=15> */
.L_x_234:
[----:B------:R-:W-:Y:S05]  /*24b60*/  BSYNC B1 ;  /* 0x0000000000017941 */ /* 0x000fea0003800000 */
.L_x_233:
        /* <DEDUP_REMOVED lines=15> */
.L_x_236:
[----:B------:R-:W-:Y:S05]  /*24c60*/  BSYNC B1 ;  /* 0x0000000000017941 */ /* 0x000fea0003800000 */
.L_x_235:
        /* <DEDUP_REMOVED lines=15> */
.L_x_238:
[----:B------:R-:W-:Y:S05]  /*24d60*/  BSYNC B1 ;  /* 0x0000000000017941 */ /* 0x000fea0003800000 */
.L_x_237:
        /* <DEDUP_REMOVED lines=15> */
.L_x_240:
[----:B------:R-:W-:Y:S05]  /*24e60*/  BSYNC B1 ;  /* 0x0000000000017941 */ /* 0x000fea0003800000 */
.L_x_239:
        /* <DEDUP_REMOVED lines=15> */
.L_x_242:
[----:B------:R-:W-:Y:S05]  /*24f60*/  BSYNC B1 ;  /* 0x0000000000017941 */ /* 0x000fea0003800000 */
.L_x_241:
        /* <DEDUP_REMOVED lines=15> */
.L_x_244:
[----:B------:R-:W-:Y:S05]  /*25060*/  BSYNC B1 ;  /* 0x0000000000017941 */ /* 0x000fea0003800000 */
.L_x_243:
        /* <DEDUP_REMOVED lines=15> */
.L_x_246:
[----:B------:R-:W-:Y:S05]  /*25160*/  BSYNC B1 ;  /* 0x0000000000017941 */ /* 0x000fea0003800000 */
.L_x_245:
        /* <DEDUP_REMOVED lines=15> */
.L_x_248:
[----:B------:R-:W-:Y:S05]  /*25260*/  BSYNC B1 ;  /* 0x0000000000017941 */ /* 0x000fea0003800000 */
.L_x_247:
        /* <DEDUP_REMOVED lines=15> */
.L_x_250:
[----:B------:R-:W-:Y:S05]  /*25360*/  BSYNC B1 ;  /* 0x0000000000017941 */ /* 0x000fea0003800000 */
.L_x_249:
        /* <DEDUP_REMOVED lines=15> */
.L_x_252:
[----:B------:R-:W-:Y:S05]  /*25460*/  BSYNC B1 ;  /* 0x0000000000017941 */ /* 0x000fea0003800000 */
.L_x_251:
        /* <DEDUP_REMOVED lines=15> */
.L_x_254:
[----:B------:R-:W-:Y:S05]  /*25560*/  BSYNC B1 ;  /* 0x0000000000017941 */ /* 0x000fea0003800000 */
.L_x_253:
        /* <DEDUP_REMOVED lines=15> */
.L_x_256:
[----:B------:R-:W-:Y:S05]  /*25660*/  BSYNC B1 ;  /* 0x0000000000017941 */ /* 0x000fea0003800000 */
.L_x_255:
        /* <DEDUP_REMOVED lines=15> */
.L_x_258:
[----:B------:R-:W-:Y:S05]  /*25760*/  BSYNC B1 ;  /* 0x0000000000017941 */ /* 0x000fea0003800000 */
.L_x_257:
        /* <DEDUP_REMOVED lines=15> */
.L_x_260:
[----:B------:R-:W-:Y:S05]  /*25860*/  BSYNC B1 ;  /* 0x0000000000017941 */ /* 0x000fea0003800000 */
.L_x_259:
        /* <DEDUP_REMOVED lines=15> */
.L_x_262:
[----:B------:R-:W-:Y:S05]  /*25960*/  BSYNC B1 ;  /* 0x0000000000017941 */ /* 0x000fea0003800000 */
.L_x_261:
        /* <DEDUP_REMOVED lines=15> */
.L_x_264:
[----:B------:R-:W-:Y:S05]  /*25a60*/  BSYNC B1 ;  /* 0x0000000000017941 */ /* 0x000fea0003800000 */
.L_x_263:
        /* <DEDUP_REMOVED lines=15> */
.L_x_266:
[----:B------:R-:W-:Y:S05]  /*25b60*/  BSYNC B1 ;  /* 0x0000000000017941 */ /* 0x000fea0003800000 */
.L_x_265:
        /* <DEDUP_REMOVED lines=15> */
.L_x_268:
[----:B------:R-:W-:Y:S05]  /*25c60*/  BSYNC B1 ;  /* 0x0000000000017941 */ /* 0x000fea0003800000 */
.L_x_267:
        /* <DEDUP_REMOVED lines=15> */
.L_x_270:
[----:B------:R-:W-:Y:S05]  /*25d60*/  BSYNC B1 ;  /* 0x0000000000017941 */ /* 0x000fea0003800000 */
.L_x_269:
        /* <DEDUP_REMOVED lines=15> */
.L_x_272:
[----:B------:R-:W-:Y:S05]  /*25e60*/  BSYNC B1 ;  /* 0x0000000000017941 */ /* 0x000fea0003800000 */
.L_x_271:
        /* <DEDUP_REMOVED lines=15> */
.L_x_274:
[----:B------:R-:W-:Y:S05]  /*25f60*/  BSYNC B1 ;  /* 0x0000000000017941 */ /* 0x000fea0003800000 */
.L_x_273:
        /* <DEDUP_REMOVED lines=15> */
.L_x_276:
[----:B------:R-:W-:Y:S05]  /*26060*/  BSYNC B1 ;  /* 0x0000000000017941 */ /* 0x000fea0003800000 */
.L_x_275:
        /* <DEDUP_REMOVED lines=15> */
.L_x_278:
[----:B------:R-:W-:Y:S05]  /*26160*/  BSYNC B1 ;  /* 0x0000000000017941 */ /* 0x000fea0003800000 */
.L_x_277:
        /* <DEDUP_REMOVED lines=15> */
.L_x_280:
[----:B------:R-:W-:Y:S05]  /*26260*/  BSYNC B1 ;  /* 0x0000000000017941 */ /* 0x000fea0003800000 */
.L_x_279:
        /* <DEDUP_REMOVED lines=15> */
.L_x_282:
[----:B------:R-:W-:Y:S05]  /*26360*/  BSYNC B1 ;  /* 0x0000000000017941 */ /* 0x000fea0003800000 */
.L_x_281:
        /* <DEDUP_REMOVED lines=15> */
.L_x_284:
[----:B------:R-:W-:Y:S05]  /*26460*/  BSYNC B1 ;  /* 0x0000000000017941 */ /* 0x000fea0003800000 */
.L_x_283:
        /* <DEDUP_REMOVED lines=15> */
.L_x_286:
[----:B------:R-:W-:Y:S05]  /*26560*/  BSYNC B1 ;  /* 0x0000000000017941 */ /* 0x000fea0003800000 */
.L_x_285:
        /* <DEDUP_REMOVED lines=15> */
.L_x_288:
[----:B------:R-:W-:Y:S05]  /*26660*/  BSYNC B1 ;  /* 0x0000000000017941 */ /* 0x000fea0003800000 */
.L_x_287:
        /* <DEDUP_REMOVED lines=15> */
.L_x_290:
[----:B------:R-:W-:Y:S05]  /*26760*/  BSYNC B1 ;  /* 0x0000000000017941 */ /* 0x000fea0003800000 */
.L_x_289:
        /* <DEDUP_REMOVED lines=15> */
.L_x_292:
[----:B------:R-:W-:Y:S05]  /*26860*/  BSYNC B1 ;  /* 0x0000000000017941 */ /* 0x000fea0003800000 */
.L_x_291:
        /* <DEDUP_REMOVED lines=15> */
.L_x_294:
[----:B------:R-:W-:Y:S05]  /*26960*/  BSYNC B1 ;  /* 0x0000000000017941 */ /* 0x000fea0003800000 */
.L_x_293:
        /* <DEDUP_REMOVED lines=15> */
.L_x_296:
[----:B------:R-:W-:Y:S05]  /*26a60*/  BSYNC B1 ;  /* 0x0000000000017941 */ /* 0x000fea0003800000 */
.L_x_295:
        /* <DEDUP_REMOVED lines=15> */
.L_x_298:
[----:B------:R-:W-:Y:S05]  /*26b60*/  BSYNC B1 ;  /* 0x0000000000017941 */ /* 0x000fea0003800000 */
.L_x_297:
        /* <DEDUP_REMOVED lines=15> */
.L_x_300:
[----:B------:R-:W-:Y:S05]  /*26c60*/  BSYNC B1 ;  /* 0x0000000000017941 */ /* 0x000fea0003800000 */
.L_x_299:
        /* <DEDUP_REMOVED lines=15> */
.L_x_302:
[----:B------:R-:W-:Y:S05]  /*26d60*/  BSYNC B1 ;  /* 0x0000000000017941 */ /* 0x000fea0003800000 */
.L_x_301:
        /* <DEDUP_REMOVED lines=15> */
.L_x_304:
[----:B------:R-:W-:Y:S05]  /*26e60*/  BSYNC B1 ;  /* 0x0000000000017941 */ /* 0x000fea0003800000 */
.L_x_303:
        /* <DEDUP_REMOVED lines=15> */
.L_x_306:
[----:B------:R-:W-:Y:S05]  /*26f60*/  BSYNC B1 ;  /* 0x0000000000017941 */ /* 0x000fea0003800000 */
.L_x_305:
        /* <DEDUP_REMOVED lines=15> */
.L_x_308:
[----:B------:R-:W-:Y:S05]  /*27060*/  BSYNC B1 ;  /* 0x0000000000017941 */ /* 0x000fea0003800000 */
.L_x_307:
        /* <DEDUP_REMOVED lines=15> */
.L_x_310:
[----:B------:R-:W-:Y:S05]  /*27160*/  BSYNC B1 ;  /* 0x0000000000017941 */ /* 0x000fea0003800000 */
.L_x_309:
        /* <DEDUP_REMOVED lines=15> */
.L_x_312:
[----:B------:R-:W-:Y:S05]  /*27260*/  BSYNC B1 ;  /* 0x0000000000017941 */ /* 0x000fea0003800000 */
.L_x_311:
        /* <DEDUP_REMOVED lines=15> */
.L_x_314:
[----:B------:R-:W-:Y:S05]  /*27360*/  BSYNC B1 ;  /* 0x0000000000017941 */ /* 0x000fea0003800000 */
.L_x_313:
        /* <DEDUP_REMOVED lines=15> */
.L_x_316:
[----:B------:R-:W-:Y:S05]  /*27460*/  BSYNC B1 ;  /* 0x0000000000017941 */ /* 0x000fea0003800000 */
.L_x_315:
        /* <DEDUP_REMOVED lines=15> */
.L_x_318:
[----:B------:R-:W-:Y:S05]  /*27560*/  BSYNC B1 ;  /* 0x0000000000017941 */ /* 0x000fea0003800000 */
.L_x_317:
        /* <DEDUP_REMOVED lines=15> */
.L_x_320:
[----:B------:R-:W-:Y:S05]  /*27660*/  BSYNC B1 ;  /* 0x0000000000017941 */ /* 0x000fea0003800000 */
.L_x_319:
        /* <DEDUP_REMOVED lines=15> */
.L_x_322:
[----:B------:R-:W-:Y:S05]  /*27760*/  BSYNC B1 ;  /* 0x0000000000017941 */ /* 0x000fea0003800000 */
.L_x_321:
        /* <DEDUP_REMOVED lines=15> */
.L_x_324:
[----:B------:R-:W-:Y:S05]  /*27860*/  BSYNC B1 ;  /* 0x0000000000017941 */ /* 0x000fea0003800000 */
.L_x_323:
        /* <DEDUP_REMOVED lines=15> */
.L_x_326:
[----:B------:R-:W-:Y:S05]  /*27960*/  BSYNC B1 ;  /* 0x0000000000017941 */ /* 0x000fea0003800000 */
.L_x_325:
        /* <DEDUP_REMOVED lines=15> */
.L_x_328:
[----:B------:R-:W-:Y:S05]  /*27a60*/  BSYNC B1 ;  /* 0x0000000000017941 */ /* 0x000fea0003800000 */
.L_x_327:
        /* <DEDUP_REMOVED lines=15> */
.L_x_330:
[----:B------:R-:W-:Y:S05]  /*27b60*/  BSYNC B1 ;  /* 0x0000000000017941 */ /* 0x000fea0003800000 */
.L_x_329:
        /* <DEDUP_REMOVED lines=15> */
.L_x_332:
[----:B------:R-:W-:Y:S05]  /*27c60*/  BSYNC B1 ;  /* 0x0000000000017941 */ /* 0x000fea0003800000 */
.L_x_331:
        /* <DEDUP_REMOVED lines=15> */
.L_x_334:
[----:B------:R-:W-:Y:S05]  /*27d60*/  BSYNC B1 ;  /* 0x0000000000017941 */ /* 0x000fea0003800000 */
.L_x_333:
        /* <DEDUP_REMOVED lines=15> */
.L_x_336:
[----:B------:R-:W-:Y:S05]  /*27e60*/  BSYNC B1 ;  /* 0x0000000000017941 */ /* 0x000fea0003800000 */
.L_x_335:
        /* <DEDUP_REMOVED lines=15> */
.L_x_338:
[----:B------:R-:W-:Y:S05]  /*27f60*/  BSYNC B1 ;  /* 0x0000000000017941 */ /* 0x000fea0003800000 */
.L_x_337:
        /* <DEDUP_REMOVED lines=15> */
.L_x_340:
[----:B------:R-:W-:Y:S05]  /*28060*/  BSYNC B1 ;  /* 0x0000000000017941 */ /* 0x000fea0003800000 */
.L_x_339:
        /* <DEDUP_REMOVED lines=15> */
.L_x_342:
[----:B------:R-:W-:Y:S05]  /*28160*/  BSYNC B1 ;  /* 0x0000000000017941 */ /* 0x000fea0003800000 */
.L_x_341:
        /* <DEDUP_REMOVED lines=15> */
.L_x_344:
[----:B------:R-:W-:Y:S05]  /*28260*/  BSYNC B1 ;  /* 0x0000000000017941 */ /* 0x000fea0003800000 */
.L_x_343:
        /* <DEDUP_REMOVED lines=15> */
.L_x_346:
[----:B------:R-:W-:Y:S05]  /*28360*/  BSYNC B1 ;  /* 0x0000000000017941 */ /* 0x000fea0003800000 */
.L_x_345:
        /* <DEDUP_REMOVED lines=15> */
.L_x_348:
[----:B------:R-:W-:Y:S05]  /*28460*/  BSYNC B1 ;  /* 0x0000000000017941 */ /* 0x000fea0003800000 */
.L_x_347:
        /* <DEDUP_REMOVED lines=15> */
.L_x_350:
[----:B------:R-:W-:Y:S05]  /*28560*/  BSYNC B1 ;  /* 0x0000000000017941 */ /* 0x000fea0003800000 */
.L_x_349:
        /* <DEDUP_REMOVED lines=15> */
.L_x_352:
[----:B------:R-:W-:Y:S05]  /*28660*/  BSYNC B1 ;  /* 0x0000000000017941 */ /* 0x000fea0003800000 */
.L_x_351:
        /* <DEDUP_REMOVED lines=15> */
.L_x_354:
[----:B------:R-:W-:Y:S05]  /*28760*/  BSYNC B1 ;  /* 0x0000000000017941 */ /* 0x000fea0003800000 */
.L_x_353:
        /* <DEDUP_REMOVED lines=15> */
.L_x_356:
[----:B------:R-:W-:Y:S05]  /*28860*/  BSYNC B1 ;  /* 0x0000000000017941 */ /* 0x000fea0003800000 */
.L_x_355:
        /* <DEDUP_REMOVED lines=15> */
.L_x_358:
[----:B------:R-:W-:Y:S05]  /*28960*/  BSYNC B1 ;  /* 0x0000000000017941 */ /* 0x000fea0003800000 */
.L_x_357:
        /* <DEDUP_REMOVED lines=15> */
.L_x_360:
[----:B------:R-:W-:Y:S05]  /*28a60*/  BSYNC B1 ;  /* 0x0000000000017941 */ /* 0x000fea0003800000 */
.L_x_359:
        /* <DEDUP_REMOVED lines=15> */
.L_x_362:
[----:B------:R-:W-:Y:S05]  /*28b60*/  BSYNC B1 ;  /* 0x0000000000017941 */ /* 0x000fea0003800000 */
.L_x_361:
        /* <DEDUP_REMOVED lines=15> */
.L_x_364:
[----:B------:R-:W-:Y:S05]  /*28c60*/  BSYNC B1 ;  /* 0x0000000000017941 */ /* 0x000fea0003800000 */
.L_x_363:
        /* <DEDUP_REMOVED lines=15> */
.L_x_366:
[----:B------:R-:W-:Y:S05]  /*28d60*/  BSYNC B1 ;  /* 0x0000000000017941 */ /* 0x000fea0003800000 */
.L_x_365:
        /* <DEDUP_REMOVED lines=15> */
.L_x_368:
[----:B------:R-:W-:Y:S05]  /*28e60*/  BSYNC B1 ;  /* 0x0000000000017941 */ /* 0x000fea0003800000 */
.L_x_367:
        /* <DEDUP_REMOVED lines=15> */
.L_x_370:
[----:B------:R-:W-:Y:S05]  /*28f60*/  BSYNC B1 ;  /* 0x0000000000017941 */ /* 0x000fea0003800000 */
.L_x_369:
        /* <DEDUP_REMOVED lines=15> */
.L_x_372:
[----:B------:R-:W-:Y:S05]  /*29060*/  BSYNC B1 ;  /* 0x0000000000017941 */ /* 0x000fea0003800000 */
.L_x_371:
        /* <DEDUP_REMOVED lines=15> */
.L_x_374:
[----:B------:R-:W-:Y:S05]  /*29160*/  BSYNC B1 ;  /* 0x0000000000017941 */ /* 0x000fea0003800000 */
.L_x_373:
        /* <DEDUP_REMOVED lines=15> */
.L_x_376:
[----:B------:R-:W-:Y:S05]  /*29260*/  BSYNC B1 ;  /* 0x0000000000017941 */ /* 0x000fea0003800000 */
.L_x_375:
        /* <DEDUP_REMOVED lines=15> */
.L_x_378:
[----:B------:R-:W-:Y:S05]  /*29360*/  BSYNC B1 ;  /* 0x0000000000017941 */ /* 0x000fea0003800000 */
.L_x_377:
        /* <DEDUP_REMOVED lines=15> */
.L_x_380:
[----:B------:R-:W-:Y:S05]  /*29460*/  BSYNC B1 ;  /* 0x0000000000017941 */ /* 0x000fea0003800000 */
.L_x_379:
        /* <DEDUP_REMOVED lines=15> */
.L_x_382:
[----:B------:R-:W-:Y:S05]  /*29560*/  BSYNC B1 ;  /* 0x0000000000017941 */ /* 0x000fea0003800000 */
.L_x_381:
        /* <DEDUP_REMOVED lines=15> */
.L_x_384:
[----:B------:R-:W-:Y:S05]  /*29660*/  BSYNC B1 ;  /* 0x0000000000017941 */ /* 0x000fea0003800000 */
.L_x_383:
        /* <DEDUP_REMOVED lines=15> */
.L_x_386:
[----:B------:R-:W-:Y:S05]  /*29760*/  BSYNC B1 ;  /* 0x0000000000017941 */ /* 0x000fea0003800000 */
.L_x_385:
        /* <DEDUP_REMOVED lines=15> */
.L_x_388:
[----:B------:R-:W-:Y:S05]  /*29860*/  BSYNC B1 ;  /* 0x0000000000017941 */ /* 0x000fea0003800000 */
.L_x_387:
        /* <DEDUP_REMOVED lines=15> */
.L_x_390:
[----:B------:R-:W-:Y:S05]  /*29960*/  BSYNC B1 ;  /* 0x0000000000017941 */ /* 0x000fea0003800000 */
.L_x_389:
        /* <DEDUP_REMOVED lines=15> */
.L_x_392:
[----:B------:R-:W-:Y:S05]  /*29a60*/  BSYNC B1 ;  /* 0x0000000000017941 */ /* 0x000fea0003800000 */
.L_x_391:
        /* <DEDUP_REMOVED lines=15> */
.L_x_394:
[----:B------:R-:W-:Y:S05]  /*29b60*/  BSYNC B1 ;  /* 0x0000000000017941 */ /* 0x000fea0003800000 */
.L_x_393:
        /* <DEDUP_REMOVED lines=15> */
.L_x_396:
[----:B------:R-:W-:Y:S05]  /*29c60*/  BSYNC B1 ;  /* 0x0000000000017941 */ /* 0x000fea0003800000 */
.L_x_395:
        /* <DEDUP_REMOVED lines=15> */
.L_x_398:
[----:B------:R-:W-:Y:S05]  /*29d60*/  BSYNC B1 ;  /* 0x0000000000017941 */ /* 0x000fea0003800000 */
.L_x_397:
        /* <DEDUP_REMOVED lines=15> */
.L_x_400:
[----:B------:R-:W-:Y:S05]  /*29e60*/  BSYNC B1 ;  /* 0x0000000000017941 */ /* 0x000fea0003800000 */
.L_x_399:
        /* <DEDUP_REMOVED lines=15> */
.L_x_402:
[----:B------:R-:W-:Y:S05]  /*29f60*/  BSYNC B1 ;  /* 0x0000000000017941 */ /* 0x000fea0003800000 */
.L_x_401:
        /* <DEDUP_REMOVED lines=15> */
.L_x_404:
[----:B------:R-:W-:Y:S05]  /*2a060*/  BSYNC B1 ;  /* 0x0000000000017941 */ /* 0x000fea0003800000 */
.L_x_403:
        /* <DEDUP_REMOVED lines=15> */
.L_x_406:
[----:B------:R-:W-:Y:S05]  /*2a160*/  BSYNC B1 ;  /* 0x0000000000017941 */ /* 0x000fea0003800000 */
.L_x_405:
        /* <DEDUP_REMOVED lines=15> */
.L_x_408:
[----:B------:R-:W-:Y:S05]  /*2a260*/  BSYNC B1 ;  /* 0x0000000000017941 */ /* 0x000fea0003800000 */
.L_x_407:
        /* <DEDUP_REMOVED lines=15> */
.L_x_410:
[----:B------:R-:W-:Y:S05]  /*2a360*/  BSYNC B1 ;  /* 0x0000000000017941 */ /* 0x000fea0003800000 */
.L_x_409:
        /* <DEDUP_REMOVED lines=15> */
.L_x_412:
[----:B------:R-:W-:Y:S05]  /*2a460*/  BSYNC B1 ;  /* 0x0000000000017941 */ /* 0x000fea0003800000 */
.L_x_411:
        /* <DEDUP_REMOVED lines=15> */
.L_x_414:
[----:B------:R-:W-:Y:S05]  /*2a560*/  BSYNC B1 ;  /* 0x0000000000017941 */ /* 0x000fea0003800000 */
.L_x_413:
        /* <DEDUP_REMOVED lines=15> */
.L_x_416:
[----:B------:R-:W-:Y:S05]  /*2a660*/  BSYNC B1 ;  /* 0x0000000000017941 */ /* 0x000fea0003800000 */
.L_x_415:
        /* <DEDUP_REMOVED lines=15> */
.L_x_418:
[----:B------:R-:W-:Y:S05]  /*2a760*/  BSYNC B1 ;  /* 0x0000000000017941 */ /* 0x000fea0003800000 */
.L_x_417:
        /* <DEDUP_REMOVED lines=15> */
.L_x_420:
[----:B------:R-:W-:Y:S05]  /*2a860*/  BSYNC B1 ;  /* 0x0000000000017941 */ /* 0x000fea0003800000 */
.L_x_419:
        /* <DEDUP_REMOVED lines=15> */
.L_x_422:
[----:B------:R-:W-:Y:S05]  /*2a960*/  BSYNC B1 ;  /* 0x0000000000017941 */ /* 0x000fea0003800000 */
.L_x_421:
        /* <DEDUP_REMOVED lines=15> */
.L_x_424:
[----:B------:R-:W-:Y:S05]  /*2aa60*/  BSYNC B1 ;  /* 0x0000000000017941 */ /* 0x000fea0003800000 */
.L_x_423:
        /* <DEDUP_REMOVED lines=15> */
.L_x_426:
[----:B------:R-:W-:Y:S05]  /*2ab60*/  BSYNC B1 ;  /* 0x0000000000017941 */ /* 0x000fea0003800000 */
.L_x_425:
        /* <DEDUP_REMOVED lines=15> */
.L_x_428:
[----:B------:R-:W-:Y:S05]  /*2ac60*/  BSYNC B1 ;  /* 0x0000000000017941 */ /* 0x000fea0003800000 */
.L_x_427:
        /* <DEDUP_REMOVED lines=15> */
.L_x_430:
[----:B------:R-:W-:Y:S05]  /*2ad60*/  BSYNC B1 ;  /* 0x0000000000017941 */ /* 0x000fea0003800000 */
.L_x_429:
        /* <DEDUP_REMOVED lines=15> */
.L_x_432:
[----:B------:R-:W-:Y:S05]  /*2ae60*/  BSYNC B1 ;  /* 0x0000000000017941 */ /* 0x000fea0003800000 */
.L_x_431:
        /* <DEDUP_REMOVED lines=15> */
.L_x_434:
[----:B------:R-:W-:Y:S05]  /*2af60*/  BSYNC B1 ;  /* 0x0000000000017941 */ /* 0x000fea0003800000 */
.L_x_433:
        /* <DEDUP_REMOVED lines=15> */
.L_x_436:
[----:B------:R-:W-:Y:S05]  /*2b060*/  BSYNC B1 ;  /* 0x0000000000017941 */ /* 0x000fea0003800000 */
.L_x_435:
        /* <DEDUP_REMOVED lines=15> */
.L_x_438:
[----:B------:R-:W-:Y:S05]  /*2b160*/  BSYNC B1 ;  /* 0x0000000000017941 */ /* 0x000fea0003800000 */
.L_x_437:
        /* <DEDUP_REMOVED lines=15> */
.L_x_440:
[----:B------:R-:W-:Y:S05]  /*2b260*/  BSYNC B1 ;  /* 0x0000000000017941 */ /* 0x000fea0003800000 */
.L_x_439:
        /* <DEDUP_REMOVED lines=15> */
.L_x_442:
[----:B------:R-:W-:Y:S05]  /*2b360*/  BSYNC B1 ;  /* 0x0000000000017941 */ /* 0x000fea0003800000 */
.L_x_441:
        /* <DEDUP_REMOVED lines=15> */
.L_x_444:
[----:B------:R-:W-:Y:S05]  /*2b460*/  BSYNC B1 ;  /* 0x0000000000017941 */ /* 0x000fea0003800000 */
.L_x_443:
        /* <DEDUP_REMOVED lines=15> */
.L_x_446:
[----:B------:R-:W-:Y:S05]  /*2b560*/  BSYNC B1 ;  /* 0x0000000000017941 */ /* 0x000fea0003800000 */
.L_x_445:
        /* <DEDUP_REMOVED lines=15> */
.L_x_448:
[----:B------:R-:W-:Y:S05]  /*2b660*/  BSYNC B1 ;  /* 0x0000000000017941 */ /* 0x000fea0003800000 */
.L_x_447:
        /* <DEDUP_REMOVED lines=15> */
.L_x_450:
[----:B------:R-:W-:Y:S05]  /*2b760*/  BSYNC B1 ;  /* 0x0000000000017941 */ /* 0x000fea0003800000 */
.L_x_449:
        /* <DEDUP_REMOVED lines=15> */
.L_x_452:
[----:B------:R-:W-:Y:S05]  /*2b860*/  BSYNC B1 ;  /* 0x0000000000017941 */ /* 0x000fea0003800000 */
.L_x_451:
        /* <DEDUP_REMOVED lines=15> */
.L_x_454:
[----:B------:R-:W-:Y:S05]  /*2b960*/  BSYNC B1 ;  /* 0x0000000000017941 */ /* 0x000fea0003800000 */
.L_x_453:
        /* <DEDUP_REMOVED lines=15> */
.L_x_456:
[----:B------:R-:W-:Y:S05]  /*2ba60*/  BSYNC B1 ;  /* 0x0000000000017941 */ /* 0x000fea0003800000 */
.L_x_455:
        /* <DEDUP_REMOVED lines=15> */
.L_x_458:
[----:B------:R-:W-:Y:S05]  /*2bb60*/  BSYNC B1 ;  /* 0x0000000000017941 */ /* 0x000fea0003800000 */
.L_x_457:
        /* <DEDUP_REMOVED lines=15> */
.L_x_460:
[----:B------:R-:W-:Y:S05]  /*2bc60*/  BSYNC B1 ;  /* 0x0000000000017941 */ /* 0x000fea0003800000 */
.L_x_459:
        /* <DEDUP_REMOVED lines=15> */
.L_x_462:
[----:B------:R-:W-:Y:S05]  /*2bd60*/  BSYNC B1 ;  /* 0x0000000000017941 */ /* 0x000fea0003800000 */
.L_x_461:
        /* <DEDUP_REMOVED lines=15> */
.L_x_464:
[----:B------:R-:W-:Y:S05]  /*2be60*/  BSYNC B1 ;  /* 0x0000000000017941 */ /* 0x000fea0003800000 */
.L_x_463:
        /* <DEDUP_REMOVED lines=15> */
.L_x_466:
[----:B------:R-:W-:Y:S05]  /*2bf60*/  BSYNC B1 ;  /* 0x0000000000017941 */ /* 0x000fea0003800000 */
.L_x_465:
        /* <DEDUP_REMOVED lines=15> */
.L_x_468:
[----:B------:R-:W-:Y:S05]  /*2c060*/  BSYNC B1 ;  /* 0x0000000000017941 */ /* 0x000fea0003800000 */
.L_x_467:
        /* <DEDUP_REMOVED lines=15> */
.L_x_470:
[----:B------:R-:W-:Y:S05]  /*2c160*/  BSYNC B1 ;  /* 0x0000000000017941 */ /* 0x000fea0003800000 */
.L_x_469:
        /* <DEDUP_REMOVED lines=15> */
.L_x_472:
[----:B------:R-:W-:Y:S05]  /*2c260*/  BSYNC B1 ;  /* 0x0000000000017941 */ /* 0x000fea0003800000 */
.L_x_471:
        /* <DEDUP_REMOVED lines=15> */
.L_x_474:
[----:B------:R-:W-:Y:S05]  /*2c360*/  BSYNC B1 ;  /* 0x0000000000017941 */ /* 0x000fea0003800000 */
.L_x_473:
        /* <DEDUP_REMOVED lines=15> */
.L_x_476:
[----:B------:R-:W-:Y:S05]  /*2c460*/  BSYNC B1 ;  /* 0x0000000000017941 */ /* 0x000fea0003800000 */
.L_x_475:
        /* <DEDUP_REMOVED lines=15> */
.L_x_478:
[----:B------:R-:W-:Y:S05]  /*2c560*/  BSYNC B1 ;  /* 0x0000000000017941 */ /* 0x000fea0003800000 */
.L_x_477:
        /* <DEDUP_REMOVED lines=15> */
.L_x_480:
[----:B------:R-:W-:Y:S05]  /*2c660*/  BSYNC B1 ;  /* 0x0000000000017941 */ /* 0x000fea0003800000 */
.L_x_479:
        /* <DEDUP_REMOVED lines=15> */
.L_x_482:
[----:B------:R-:W-:Y:S05]  /*2c760*/  BSYNC B1 ;  /* 0x0000000000017941 */ /* 0x000fea0003800000 */
.L_x_481:
        /* <DEDUP_REMOVED lines=15> */
.L_x_484:
[----:B------:R-:W-:Y:S05]  /*2c860*/  BSYNC B1 ;  /* 0x0000000000017941 */ /* 0x000fea0003800000 */
.L_x_483:
        /* <DEDUP_REMOVED lines=15> */
.L_x_486:
[----:B------:R-:W-:Y:S05]  /*2c960*/  BSYNC B1 ;  /* 0x0000000000017941 */ /* 0x000fea0003800000 */
.L_x_485:
        /* <DEDUP_REMOVED lines=15> */
.L_x_488:
[----:B------:R-:W-:Y:S05]  /*2ca60*/  BSYNC B1 ;  /* 0x0000000000017941 */ /* 0x000fea0003800000 */
.L_x_487:
        /* <DEDUP_REMOVED lines=15> */
.L_x_490:
[----:B------:R-:W-:Y:S05]  /*2cb60*/  BSYNC B1 ;  /* 0x0000000000017941 */ /* 0x000fea0003800000 */
.L_x_489:
        /* <DEDUP_REMOVED lines=15> */
.L_x_492:
[----:B------:R-:W-:Y:S05]  /*2cc60*/  BSYNC B1 ;  /* 0x0000000000017941 */ /* 0x000fea0003800000 */
.L_x_491:
        /* <DEDUP_REMOVED lines=15> */
.L_x_494:
[----:B------:R-:W-:Y:S05]  /*2cd60*/  BSYNC B1 ;  /* 0x0000000000017941 */ /* 0x000fea0003800000 */
.L_x_493:
        /* <DEDUP_REMOVED lines=15> */
.L_x_496:
[----:B------:R-:W-:Y:S05]  /*2ce60*/  BSYNC B1 ;  /* 0x0000000000017941 */ /* 0x000fea0003800000 */
.L_x_495:
        /* <DEDUP_REMOVED lines=15> */
.L_x_498:
[----:B------:R-:W-:Y:S05]  /*2cf60*/  BSYNC B1 ;  /* 0x0000000000017941 */ /* 0x000fea0003800000 */
.L_x_497:
[----:B0-2---:R-:W2:Y:S01]  /*2cf70*/  LDL.LU R3, [R1+0x3dc] ;  /* 0x0003dc0001037983 */ /* 0x005ea20000300800 */
[----:B-----5:R-:W-:Y:S01]  /*2cf80*/  LOP3.LUT R12, R12, 0xff, RZ, 0xc0, !PT ;  /* 0x000000ff0c0c7812 */ /* 0x020fe200078ec0ff */
[----:B------:R-:W-:Y:S01]  /*2cf90*/  ULDC.64 UR4, c[0x0][0x208] ;  /* 0x0000820000047ab9 */ /* 0x000fe20000000a00 */
[----:B------:R-:W-:Y:S01]  /*2cfa0*/  ISETP.LT.OR P2, PT, R0, 0xea, !P2 ;  /* 0x000000ea0000780c */ /* 0x000fe20005741670 */
[----:B------:R-:W-:Y:S01]  /*2cfb0*/  BSSY B1, `(.L_x_499) ;  /* 0x000000b000017945 */ /* 0x000fe20003800000 */
[----:B------:R-:W-:Y:S02]  /*2cfc0*/  F2FP.F16.E4M3.UNPACK_B R12, R12 ;  /* 0x0000000cff0c723e */ /* 0x000fe400020006ff */
[----:B------:R-:W-:-:S03]  /*2cfd0*/  PRMT R2, RZ, 0x7610, R2 ;  /* 0x00007610ff027816 */ /* 0x000fc60000000002 */
[----:B------:R-:W-:-:S05]  /*2cfe0*/  HADD2.F32 R12, -RZ, R12.H0_H0 ;  /* 0x2000000cff0c7230 */ /* 0x000fca0000004100 */
[----:B------:R-:W-:-:S04]  /*2cff0*/  FMUL R12, R12, UR61 ;  /* 0x0000003d0c0c7c20 */ /* 0x000fc80008400000 */
[----:B--2---:R-:W-:-:S05]  /*2d000*/  FFMA R12, R3, UR60, R12 ;  /* 0x0000003c030c7c23 */ /* 0x004fca000800000c */
[----:B------:R-:W-:-:S05]  /*2d010*/  F2FP.SATFINITE.E4M3.F32.PACK_AB_MERGE_C R3, RZ, R12, RZ ;  /* 0x0000000cff03723e */ /* 0x000fca00048070ff */
[----:B------:R0:W-:Y:S01]  /*2d020*/  @!P5 STG.E.U8 desc[UR4][R4.64+0xe8], R3 ;  /* 0x0000e8030400d986 */ /* 0x0001e2000c101104 */
[----:B------:R-:W-:Y:S05]  /*2d030*/  @P2 BRA `(.L_x_500) ;  /* 0x0000000000082947 */ /* 0x000fea0003800000 */
[----:B------:R-:W-:Y:S02]  /*2d040*/  ULDC.64 UR4, c[0x0][0x208] ;  /* 0x0000820000047ab9 */ /* 0x000fe40000000a00 */
[----:B------:R2:W5:Y:S03]  /*2d050*/  LDG.E.U8 R2, desc[UR4][R6.64+0xe9] ;  /* 0x0000e90406027981 */ /* 0x000566000c1e1100 */
.L_x_500:
[----:B------:R-:W-:Y:S05]  /*2d060*/  BSYNC B1 ;  /* 0x0000000000017941 */ /* 0x000fea0003800000 */
.L_x_499:
[----:B0-----:R-:W3:Y:S01]  /*2d070*/  LDL.LU R3, [R1+0x3e0] ;  /* 0x0003e00001037983 */ /* 0x001ee20000300800 */
[----:B-----5:R-:W-:Y:S01]  /*2d080*/  LOP3.LUT R2, R2, 0xff, RZ, 0xc0, !PT ;  /* 0x000000ff02027812 */ /* 0x020fe200078ec0ff */
[----:B------:R-:W-:Y:S01]  /*2d090*/  ULDC.64 UR4, c[0x0][0x208] ;  /* 0x0000820000047ab9 */ /* 0x000fe20000000a00 */
[----:B------:R-:W-:Y:S01]  /*2d0a0*/  ISETP.LT.OR P3, PT, R0, 0xe1, !P1 ;  /* 0x000000e10000780c */ /* 0x000fe20004f61670 */
[----:B------:R-:W-:Y:S01]  /*2d0b0*/  BSSY B1, `(.L_x_501) ;  /* 0x000000b000017945 */ /* 0x000fe20003800000 */
[----:B------:R-:W-:-:S05]  /*2d0c0*/  F2FP.F16.E4M3.UNPACK_B R2, R2 ;  /* 0x00000002ff02723e */ /* 0x000fca00020006ff */
[----:B------:R-:W-:-:S05]  /*2d0d0*/  HADD2.F32 R2, -RZ, R2.H0_H0 ;  /* 0x20000002ff027230 */ /* 0x000fca0000004100 */
[----:B------:R-:W-:-:S04]  /*2d0e0*/  FMUL R2, R2, UR61 ;  /* 0x0000003d02027c20 */ /* 0x000fc80008400000 */
[----:B---3--:R-:W-:-:S05]  /*2d0f0*/  FFMA R2, R3, UR60, R2 ;  /* 0x0000003c03027c23 */ /* 0x008fca0008000002 */
[----:B------:R-:W-:Y:S02]  /*2d100*/  F2FP.SATFINITE.E4M3.F32.PACK_AB_MERGE_C R3, RZ, R2, RZ ;  /* 0x00000002ff03723e */ /* 0x000fe400048070ff */
[----:B------:R-:W-:-:S03]  /*2d110*/  PRMT R2, RZ, 0x7610, R2 ;  /* 0x00007610ff027816 */ /* 0x000fc60000000002 */
[----:B------:R0:W-:Y:S01]  /*2d120*/  @!P2 STG.E.U8 desc[UR4][R4.64+0xe9], R3 ;  /* 0x0000e9030400a986 */ /* 0x0001e2000c101104 */
[----:B------:R-:W-:Y:S05]  /*2d130*/  @P3 BRA `(.L_x_502) ;  /* 0x0000000000083947 */ /* 0x000fea0003800000 */
[----:B------:R-:W-:Y:S02]  /*2d140*/  ULDC.64 UR4, c[0x0][0x208] ;  /* 0x0000820000047ab9 */ /* 0x000fe40000000a00 */
[----:B------:R3:W5:Y:S03]  /*2d150*/  LDG.E.U8 R2, desc[UR4][R8.64+0xe0] ;  /* 0x0000e00408027981 */ /* 0x000766000c1e1100 */
.L_x_502:
[----:B------:R-:W-:Y:S05]  /*2d160*/  BSYNC B1 ;  /* 0x0000000000017941 */ /* 0x000fea0003800000 */
.L_x_501:
[----:B0-----:R-:W2:Y:S01]  /*2d170*/  LDL.LU R3, [R1+0x3e4] ;  /* 0x0003e40001037983 */ /* 0x001ea20000300800 */
        /* <DEDUP_REMOVED lines=14> */
.L_x_504:
[----:B------:R-:W-:Y:S05]  /*2d260*/  BSYNC B1 ;  /* 0x0000000000017941 */ /* 0x000fea0003800000 */
.L_x_503:
        /* <DEDUP_REMOVED lines=15> */
.L_x_506:
[----:B------:R-:W-:Y:S05]  /*2d360*/  BSYNC B1 ;  /* 0x0000000000017941 */ /* 0x000fea0003800000 */
.L_x_505:
        /* <DEDUP_REMOVED lines=15> */
.L_x_508:
[----:B------:R-:W-:Y:S05]  /*2d460*/  BSYNC B1 ;  /* 0x0000000000017941 */ /* 0x000fea0003800000 */
.L_x_507:
        /* <DEDUP_REMOVED lines=15> */
.L_x_510:
[----:B------:R-:W-:Y:S05]  /*2d560*/  BSYNC B1 ;  /* 0x0000000000017941 */ /* 0x000fea0003800000 */
.L_x_509:
        /* <DEDUP_REMOVED lines=15> */
.L_x_512:
[----:B------:R-:W-:Y:S05]  /*2d660*/  BSYNC B1 ;  /* 0x0000000000017941 */ /* 0x000fea0003800000 */
.L_x_511:
        /* <DEDUP_REMOVED lines=15> */
.L_x_514:
[----:B------:R-:W-:Y:S05]  /*2d760*/  BSYNC B1 ;  /* 0x0000000000017941 */ /* 0x000fea0003800000 */
.L_x_513:
[----:B0-----:R-:W2:Y:S01]  /*2d770*/  LDL.LU R3, [R1+0x3fc] ;  /* 0x0003fc0001037983 */ /* 0x001ea20000300800 */
        /* <DEDUP_REMOVED lines=14> */
.L_x_516:
[----:B------:R-:W-:Y:S05]  /*2d860*/  BSYNC B1 ;  /* 0x0000000000017941 */ /* 0x000fea0003800000 */
.L_x_515:
[----:B------:R-:W-:Y:S05]  /*2d870*/  @P0 BRA `(.L_x_517) ;  /* 0x0000004800a00947 */ /* 0x000fea0003800000 */
[----:B------:R-:W2:Y:S01]  /*2d880*/  LDL.LU R2, [R1+0x400] ;  /* 0x0004000001027983 */ /* 0x000ea20000300800 */
[----:B-----5:R-:W-:Y:S01]  /*2d890*/  LOP3.LUT R0, R0, 0xff, RZ, 0xc0, !PT ;  /* 0x000000ff00007812 */ /* 0x020fe200078ec0ff */
[----:B------:R-:W-:-:S03]  /*2d8a0*/  ULDC.64 UR4, c[0x0][0x208] ;  /* 0x0000820000047ab9 */ /* 0x000fc60000000a00 */
[----:B------:R-:W-:-:S05]  /*2d8b0*/  F2FP.F16.E4M3.UNPACK_B R0, R0 ;  /* 0x00000000ff00723e */ /* 0x000fca00020006ff */
[----:B------:R-:W-:-:S05]  /*2d8c0*/  HADD2.F32 R0, -RZ, R0.H0_H0 ;  /* 0x20000000ff007230 */ /* 0x000fca0000004100 */
[----:B------:R-:W-:-:S04]  /*2d8d0*/  FMUL R0, R0, UR61 ;  /* 0x0000003d00007c20 */ /* 0x000fc80008400000 */
[----:B--2---:R-:W-:-:S05]  /*2d8e0*/  FFMA R0, R2, UR60, R0 ;  /* 0x0000003c02007c23 */ /* 0x004fca0008000000 */
[----:B0-----:R-:W-:-:S05]  /*2d8f0*/  F2FP.SATFINITE.E4M3.F32.PACK_AB_MERGE_C R3, RZ, R0, RZ ;  /* 0x00000000ff03723e */ /* 0x001fca00048070ff */
[----:B------:R0:W-:Y:S01]  /*2d900*/  STG.E.U8 desc[UR4][R24.64+0xe9], R3 ;  /* 0x0000e90318007986 */ /* 0x0001e2000c101104 */
[----:B------:R-:W-:Y:S05]  /*2d910*/  BRA `(.L_x_517) ;  /* 0x0000004800787947 */ /* 0x000fea0003800000 */
.L_x_36:
[----:B------:R-:W2:Y:S04]  /*2d920*/  LDL.LU R6, [R1+0xa0] ;  /* 0x0000a00001067983 */ /* 0x000ea80000300800 */
[----:B------:R-:W3:Y:S04]  /*2d930*/  LDL.LU R30, [R1+0xa4] ;  /* 0x0000a400011e7983 */ /* 0x000ee80000300800 */
[----:B------:R-:W4:Y:S04]  /*2d940*/  LDL.LU R29, [R1+0xa8] ;  /* 0x0000a800011d7983 */ /* 0x000f280000300800 */
[----:B------:R-:W5:Y:S01]  /*2d950*/  LDL.LU R28, [R1+0xac] ;  /* 0x0000ac00011c7983 */ /* 0x000f620000300800 */
[----:B------:R-:W-:Y:S01]  /*2d960*/  ISETP.GE.AND P3, PT, R32, 0x1, PT ;  /* 0x000000012000780c */ /* 0x000fe20003f66270 */
[----:B------:R-:W-:Y:S01]  /*2d970*/  FMUL R7, R7, UR60 ;  /* 0x0000003c07077c20 */ /* 0x000fe20008400000 */
[----:B------:R-:W-:Y:S01]  /*2d980*/  ULDC.64 UR4, c[0x0][0x208] ;  /* 0x0000820000047ab9 */ /* 0x000fe20000000a00 */
[----:B------:R-:W-:Y:S01]  /*2d990*/  FMUL R8, R8, UR60 ;  /* 0x0000003c08087c20 */ /* 0x000fe20008400000 */
[----:B------:R-:W-:-:S02]  /*2d9a0*/  ISETP.LT.OR P0, PT, R0, 0x1, !P3 ;  /* 0x000000010000780c */ /* 0x000fc40005f01670 */
[----:B------:R-:W-:Y:S01]  /*2d9b0*/  ISETP.GE.AND P2, PT, R32, 0x9, PT ;  /* 0x000000092000780c */ /* 0x000fe20003f46270 */
[----:B------:R-:W-:Y:S01]  /*2d9c0*/  FMUL R10, R10, UR60 ;  /* 0x0000003c0a0a7c20 */ /* 0x000fe20008400000 */
[----:B------:R-:W-:Y:S01]  /*2d9d0*/  F2FP.SATFINITE.E4M3.F32.PACK_AB_MERGE_C R7, RZ, R7, RZ ;  /* 0x00000007ff07723e */ /* 0x000fe200048070ff */
[----:B------:R-:W-:Y:S01]  /*2d9e0*/  FMUL R9, R9, UR60 ;  /* 0x0000003c09097c20 */ /* 0x000fe20008400000 */
[----:B------:R-:W-:Y:S01]  /*2d9f0*/  FMUL R11, R11, UR60 ;  /* 0x0000003c0b0b7c20 */ /* 0x000fe20008400000 */
[----:B------:R-:W-:Y:S01]  /*2da00*/  FMUL R12, R12, UR60 ;  /* 0x0000003c0c0c7c20 */ /* 0x000fe20008400000 */
[----:B------:R-:W-:Y:S01]  /*2da10*/  FMUL R13, R13, UR60 ;  /* 0x0000003c0d0d7c20 */ /* 0x000fe20008400000 */
[----:B------:R-:W-:Y:S01]  /*2da20*/  ISETP.GE.AND P1, PT, R32, 0x81, PT ;  /* 0x000000812000780c */ /* 0x000fe20003f26270 */
[----:B------:R-:W-:Y:S01]  /*2da30*/  FMUL R14, R14, UR60 ;  /* 0x0000003c0e0e7c20 */ /* 0x000fe20008400000 */
[----:B------:R-:W-:Y:S01]  /*2da40*/  FMUL R15, R15, UR60 ;  /* 0x0000003c0f0f7c20 */ /* 0x000fe20008400000 */
[----:B------:R-:W-:Y:S01]  /*2da50*/  FMUL R16, R16, UR60 ;  /* 0x0000003c10107c20 */ /* 0x000fe20008400000 */
[----:B------:R0:W-:Y:S01]  /*2da60*/  @!P0 STG.E.U8 desc[UR4][R2.64], R7 ;  /* 0x0000000702008986 */ /* 0x0001e2000c101104 */
[----:B------:R-:W-:-:S02]  /*2da70*/  ISETP.LT.OR P0, PT, R0, 0x2, !P3 ;  /* 0x000000020000780c */ /* 0x000fc40005f01670 */
[----:B------:R-:W-:Y:S01]  /*2da80*/  F2FP.SATFINITE.E4M3.F32.PACK_AB_MERGE_C R8, RZ, R8, RZ ;  /* 0x00000008ff08723e */ /* 0x000fe200048070ff */
[----:B------:R-:W-:Y:S01]  /*2da90*/  FMUL R17, R17, UR60 ;  /* 0x0000003c11117c20 */ /* 0x000fe20008400000 */
[----:B------:R-:W-:Y:S01]  /*2daa0*/  ISETP.LT.OR P5, PT, R0, 0x2, !P2 ;  /* 0x000000020000780c */ /* 0x000fe200057a1670 */
[----:B------:R-:W-:Y:S01]  /*2dab0*/  FMUL R18, R18, UR60 ;  /* 0x0000003c12127c20 */ /* 0x000fe20008400000 */
[----:B------:R-:W-:Y:S01]  /*2dac0*/  ISETP.LT.OR P6, PT, R0, 0x9, !P3 ;  /* 0x000000090000780c */ /* 0x000fe20005fc1670 */
[----:B------:R-:W-:Y:S01]  /*2dad0*/  FMUL R19, R19, UR60 ;  /* 0x0000003c13137c20 */ /* 0x000fe20008400000 */
[----:B------:R-:W-:Y:S01]  /*2dae0*/  F2FP.SATFINITE.E4M3.F32.PACK_AB_MERGE_C R10, RZ, R10, RZ ;  /* 0x0000000aff0a723e */ /* 0x000fe200048070ff */
[----:B------:R-:W-:Y:S01]  /*2daf0*/  FMUL R20, R20, UR60 ;  /* 0x0000003c14147c20 */ /* 0x000fe20008400000 */
[----:B------:R-:W-:Y:S01]  /*2db00*/  FMUL R21, R21, UR60 ;  /* 0x0000003c15157c20 */ /* 0x000fe20008400000 */
[----:B------:R-:W-:Y:S01]  /*2db10*/  FMUL R22, R22, UR60 ;  /* 0x0000003c16167c20 */ /* 0x000fe20008400000 */
[----:B------:R-:W-:Y:S01]  /*2db20*/  FMUL R23, R23, UR60 ;  /* 0x0000003c17177c20 */ /* 0x000fe20008400000 */
[----:B------:R-:W-:Y:S01]  /*2db30*/  @!P0 STG.E.U8 desc[UR4][R2.64+0x1], R8 ;  /* 0x0000010802008986 */ /* 0x000fe2000c101104 */
[----:B------:R-:W-:-:S02]  /*2db40*/  ISETP.LT.OR P0, PT, R0, 0x1, !P2 ;  /* 0x000000010000780c */ /* 0x000fc40005701670 */
[----:B------:R-:W-:Y:S01]  /*2db50*/  F2FP.SATFINITE.E4M3.F32.PACK_AB_MERGE_C R9, RZ, R9, RZ ;  /* 0x00000009ff09723e */ /* 0x000fe200048070ff */
[----:B------:R-:W-:Y:S01]  /*2db60*/  @!P5 STG.E.U8 desc[UR4][R4.64+0x1], R10 ;  /* 0x0000010a0400d986 */ /* 0x000fe2000c101104 */
[----:B------:R-:W-:Y:S02]  /*2db70*/  ISETP.LT.OR P5, PT, R0, 0xa, !P3 ;  /* 0x0000000a0000780c */ /* 0x000fe40005fa1670 */
[----:B------:R-:W-:Y:S01]  /*2db80*/  F2FP.SATFINITE.E4M3.F32.PACK_AB_MERGE_C R11, RZ, R11, RZ ;  /* 0x0000000bff0b723e */ /* 0x000fe200048070ff */
[----:B------:R-:W-:Y:S01]  /*2db90*/  FMUL R224, R224, UR60 ;  /* 0x0000003ce0e07c20 */ /* 0x000fe20008400000 */
[----:B------:R-:W-:Y:S01]  /*2dba0*/  F2FP.SATFINITE.E4M3.F32.PACK_AB_MERGE_C R12, RZ, R12, RZ ;  /* 0x0000000cff0c723e */ /* 0x000fe200048070ff */
[----:B------:R-:W-:Y:S01]  /*2dbb0*/  FMUL R225, R225, UR60 ;  /* 0x0000003ce1e17c20 */ /* 0x000fe20008400000 */
[----:B------:R-:W-:Y:S01]  /*2dbc0*/  FMUL R226, R226, UR60 ;  /* 0x0000003ce2e27c20 */ /* 0x000fe20008400000 */
[----:B------:R-:W-:Y:S01]  /*2dbd0*/  FMUL R227, R227, UR60 ;  /* 0x0000003ce3e37c20 */ /* 0x000fe20008400000 */
[----:B------:R-:W5:Y:S04]  /*2dbe0*/  LDL.LU R38, [R1+0xb0] ;  /* 0x0000b00001267983 */ /* 0x000f680000300800 */
[----:B------:R-:W-:Y:S04]  /*2dbf0*/  @!P0 STG.E.U8 desc[UR4][R4.64], R9 ;  /* 0x0000000904008986 */ /* 0x000fe8000c101104 */
        /* <DEDUP_REMOVED lines=8> */
[----:B------:R-:W5:Y:S04]  /*2dc80*/  LDL.LU R35, [R1+0xb4] ;  /* 0x0000b40001237983 */ /* 0x000f680000300800 */
[----:B------:R-:W-:Y:S01]  /*2dc90*/  @!P6 STG.E.U8 desc[UR4][R4.64+0x8], R13 ;  /* 0x0000080d0400e986 */ /* 0x000fe2000c101104 */
[----:B------:R-:W-:-:S03]  /*2dca0*/  ISETP.LT.OR P6, PT, R0, 0x1, !P1 ;  /* 0x000000010000780c */ /* 0x000fc60004fc1670 */
[----:B------:R-:W-:Y:S01]  /*2dcb0*/  @!P5 STG.E.U8 desc[UR4][R4.64+0x9], R14 ;  /* 0x0000090e0400d986 */ /* 0x000fe2000c101104 */
[----:B------:R-:W-:Y:S02]  /*2dcc0*/  ISETP.LT.OR P5, PT, R0, 0x2, !P1 ;  /* 0x000000020000780c */ /* 0x000fe40004fa1670 */
[----:B------:R-:W-:Y:S01]  /*2dcd0*/  ISETP.GE.AND P0, PT, R32, 0x89, PT ;  /* 0x000000892000780c */ /* 0x000fe20003f06270 */
[----:B------:R-:W-:Y:S01]  /*2dce0*/  FMUL R229, R229, UR60 ;  /* 0x0000003ce5e57c20 */ /* 0x000fe20008400000 */
[----:B------:R-:W-:Y:S01]  /*2dcf0*/  F2FP.SATFINITE.E4M3.F32.PACK_AB_MERGE_C R16, RZ, R16, RZ ;  /* 0x00000010ff10723e */ /* 0x000fe200048070ff */
[----:B------:R-:W5:Y:S01]  /*2dd00*/  LDL.LU R34, [R1+0xb8] ;  /* 0x0000b80001227983 */ /* 0x000f620000300800 */
[----:B------:R-:W-:Y:S02]  /*2dd10*/  F2FP.SATFINITE.E4M3.F32.PACK_AB_MERGE_C R17, RZ, R17, RZ ;  /* 0x00000011ff11723e */ /* 0x000fe400048070ff */
[----:B------:R-:W-:Y:S01]  /*2dd20*/  F2FP.SATFINITE.E4M3.F32.PACK_AB_MERGE_C R18, RZ, R18, RZ ;  /* 0x00000012ff12723e */ /* 0x000fe200048070ff */
[----:B------:R-:W-:Y:S01]  /*2dd30*/  @!P6 STG.E.U8 desc[UR4][R26.64], R15 ;  /* 0x0000000f1a00e986 */ /* 0x000fe2000c101104 */
[----:B------:R-:W-:-:S02]  /*2dd40*/  ISETP.LT.OR P6, PT, R0, 0x1, !P0 ;  /* 0x000000010000780c */ /* 0x000fc400047c1670 */
[----:B------:R-:W-:Y:S01]  /*2dd50*/  F2FP.SATFINITE.E4M3.F32.PACK_AB_MERGE_C R19, RZ, R19, RZ ;  /* 0x00000013ff13723e */ /* 0x000fe200048070ff */
[----:B------:R-:W-:Y:S01]  /*2dd60*/  @!P5 STG.E.U8 desc[UR4][R26.64+0x1], R16 ;  /* 0x000001101a00d986 */ /* 0x000fe2000c101104 */
[C---:B------:R-:W-:Y:S02]  /*2dd70*/  ISETP.LT.OR P5, PT, R0.reuse, 0x2, !P0 ;  /* 0x000000020000780c */ /* 0x040fe400047a1670 */
[----:B------:R-:W-:Y:S01]  /*2dd80*/  F2FP.SATFINITE.E4M3.F32.PACK_AB_MERGE_C R20, RZ, R20, RZ ;  /* 0x00000014ff14723e */ /* 0x000fe200048070ff */
[----:B------:R-:W5:Y:S01]  /*2dd90*/  LDL.LU R31, [R1+0xbc] ;  /* 0x0000bc00011f7983 */ /* 0x000f620000300800 */
[----:B------:R-:W-:Y:S02]  /*2dda0*/  F2FP.SATFINITE.E4M3.F32.PACK_AB_MERGE_C R21, RZ, R21, RZ ;  /* 0x00000015ff15723e */ /* 0x000fe400048070ff */
[----:B------:R-:W-:Y:S02]  /*2ddb0*/  F2FP.SATFINITE.E4M3.F32.PACK_AB_MERGE_C R22, RZ, R22, RZ ;  /* 0x00000016ff16723e */ /* 0x000fe400048070ff */
[----:B------:R-:W-:Y:S01]  /*2ddc0*/  F2FP.SATFINITE.E4M3.F32.PACK_AB_MERGE_C R23, RZ, R23, RZ ;  /* 0x00000017ff17723e */ /* 0x000fe200048070ff */
[----:B------:R-:W-:Y:S01]  /*2ddd0*/  @!P6 STG.E.U8 desc[UR4][R24.64], R17 ;  /* 0x000000111800e986 */ /* 0x000fe2000c101104 */
[----:B------:R-:W-:-:S02]  /*2dde0*/  ISETP.LT.OR P6, PT, R0, 0x9, !P1 ;  /* 0x000000090000780c */ /* 0x000fc40004fc1670 */
[----:B------:R-:W-:Y:S01]  /*2ddf0*/  F2FP.SATFINITE.E4M3.F32.PACK_AB_MERGE_C R224, RZ, R224, RZ ;  /* 0x000000e0ffe0723e */ /* 0x000fe200048070ff */
[----:B------:R-:W-:Y:S01]  /*2de00*/  @!P5 STG.E.U8 desc[UR4][R24.64+0x1], R18 ;  /* 0x000001121800d986 */ /* 0x000fe2000c101104 */
[C---:B------:R-:W-:Y:S02]  /*2de10*/  ISETP.LT.OR P5, PT, R0.reuse, 0xa, !P1 ;  /* 0x0000000a0000780c */ /* 0x040fe40004fa1670 */
[----:B------:R-:W-:Y:S02]  /*2de20*/  F2FP.SATFINITE.E4M3.F32.PACK_AB_MERGE_C R225, RZ, R225, RZ ;  /* 0x000000e1ffe1723e */ /* 0x000fe400048070ff */
[----:B------:R-:W-:Y:S02]  /*2de30*/  F2FP.SATFINITE.E4M3.F32.PACK_AB_MERGE_C R226, RZ, R226, RZ ;  /* 0x000000e2ffe2723e */ /* 0x000fe400048070ff */
[----:B------:R-:W-:Y:S02]  /*2de40*/  F2FP.SATFINITE.E4M3.F32.PACK_AB_MERGE_C R227, RZ, R227, RZ ;  /* 0x000000e3ffe3723e */ /* 0x000fe400048070ff */
[----:B------:R-:W-:Y:S01]  /*2de50*/  F2FP.SATFINITE.E4M3.F32.PACK_AB_MERGE_C R228, RZ, R228, RZ ;  /* 0x000000e4ffe4723e */ /* 0x000fe200048070ff */
[----:B------:R-:W-:Y:S01]  /*2de60*/  @!P6 STG.E.U8 desc[UR4][R26.64+0x8], R19 ;  /* 0x000008131a00e986 */ /* 0x000fe2000c101104 */
[----:B------:R-:W-:-:S02]  /*2de70*/  ISETP.LT.OR P6, PT, R0, 0x9, !P0 ;  /* 0x000000090000780c */ /* 0x000fc400047c1670 */
[----:B------:R-:W-:Y:S01]  /*2de80*/  F2FP.SATFINITE.E4M3.F32.PACK_AB_MERGE_C R229, RZ, R229, RZ ;  /* 0x000000e5ffe5723e */ /* 0x000fe200048070ff */
[----:B------:R-:W-:Y:S01]  /*2de90*/  @!P5 STG.E.U8 desc[UR4][R26.64+0x9], R20 ;  /* 0x000009141a00d986 */ /* 0x000fe2000c101104 */
[----:B------:R-:W-:-:S09]  /*2dea0*/  ISETP.LT.OR P5, PT, R0, 0xa, !P0 ;  /* 0x0000000a0000780c */ /* 0x000fd200047a1670 */
[----:B------:R-:W-:Y:S01]  /*2deb0*/  @!P6 STG.E.U8 desc[UR4][R24.64+0x8], R21 ;  /* 0x000008151800e986 */ /* 0x000fe2000c101104 */
[----:B------:R-:W-:-:S03]  /*2dec0*/  ISETP.LT.OR P6, PT, R0, 0x11, !P3 ;  /* 0x000000110000780c */ /* 0x000fc60005fc1670 */
        /* <DEDUP_REMOVED lines=15> */
[----:B------:R-:W-:Y:S01]  /*2dfc0*/  ISETP.LT.OR P6, PT, R0, 0x11, !P1 ;  /* 0x000000110000780c */ /* 0x000fe20004fc1670 */
[----:B--2---:R-:W-:-:S05]  /*2dfd0*/  FMUL R6, R6, UR60 ;  /* 0x0000003c06067c20 */ /* 0x004fca0008400000 */
[----:B0-----:R-:W-:Y:S01]  /*2dfe0*/  F2FP.SATFINITE.E4M3.F32.PACK_AB_MERGE_C R7, RZ, R6, RZ ;  /* 0x00000006ff07723e */ /* 0x001fe200048070ff */
[----:B---3--:R-:W-:Y:S02]  /*2dff0*/  FMUL R6, R30, UR60 ;  /* 0x0000003c1e067c20 */ /* 0x008fe40008400000 */
[----:B------:R-:W2:Y:S04]  /*2e000*/  LDL.LU R30, [R1+0xc0] ;  /* 0x0000c000011e7983 */ /* 0x000ea80000300800 */
[----:B------:R0:W-:Y:S02]  /*2e010*/  @!P5 STG.E.U8 desc[UR4][R4.64+0x19], R7 ;  /* 0x000019070400d986 */ /* 0x0001e4000c101104 */
[----:B0-----:R-:W-:Y:S01]  /*2e020*/  F2FP.SATFINITE.E4M3.F32.PACK_AB_MERGE_C R7, RZ, R6, RZ ;  /* 0x00000006ff07723e */ /* 0x001fe200048070ff */
[----:B----4-:R-:W-:-:S02]  /*2e030*/  FMUL R6, R29, UR60 ;  /* 0x0000003c1d067c20 */ /* 0x010fc40008400000 */
[----:B------:R-:W3:Y:S04]  /*2e040*/  LDL.LU R29, [R1+0xc4] ;  /* 0x0000c400011d7983 */ /* 0x000ee80000300800 */
[----:B------:R0:W-:Y:S02]  /*2e050*/  @!P6 STG.E.U8 desc[UR4][R26.64+0x10], R7 ;  /* 0x000010071a00e986 */ /* 0x0001e4000c101104 */
[----:B0-----:R-:W-:Y:S01]  /*2e060*/  F2FP.SATFINITE.E4M3.F32.PACK_AB_MERGE_C R7, RZ, R6, RZ ;  /* 0x00000006ff07723e */ /* 0x001fe200048070ff */
[----:B-----5:R-:W-:Y:S02]  /*2e070*/  FMUL R6, R28, UR60 ;  /* 0x0000003c1c067c20 */ /* 0x020fe40008400000 */
[----:B------:R-:W4:Y:S01]  /*2e080*/  LDL.LU R28, [R1+0xc8] ;  /* 0x0000c800011c7983 */ /* 0x000f220000300800 */
[----:B------:R-:W-:-:S02]  /*2e090*/  ISETP.LT.OR P5, PT, R0, 0x12, !P1 ;  /* 0x000000120000780c */ /* 0x000fc40004fa1670 */
[----:B------:R-:W-:-:S11]  /*2e0a0*/  ISETP.LT.OR P6, PT, R0, 0x11, !P0 ;  /* 0x000000110000780c */ /* 0x000fd600047c1670 */
[----:B------:R0:W-:Y:S01]  /*2e0b0*/  @!P5 STG.E.U8 desc[UR4][R26.64+0x11], R7 ;  /* 0x000011071a00d986 */ /* 0x0001e2000c101104 */
[----:B------:R-:W-:Y:S02]  /*2e0c0*/  ISETP.LT.OR P5, PT, R0, 0x12, !P0 ;  /* 0x000000120000780c */ /* 0x000fe400047a1670 */
[----:B0-----:R-:W-:Y:S01]  /*2e0d0*/  F2FP.SATFINITE.E4M3.F32.PACK_AB_MERGE_C R7, RZ, R6, RZ ;  /* 0x00000006ff07723e */ /* 0x001fe200048070ff */
[----:B------:R-:W-:Y:S02]  /*2e0e0*/  FMUL R6, R38, UR60 ;  /* 0x0000003c26067c20 */ /* 0x000fe40008400000 */
[----:B------:R-:W5:Y:S04]  /*2e0f0*/  LDL.LU R38, [R1+0xcc] ;  /* 0x0000cc0001267983 */ /* 0x000f680000300800 */
[----:B------:R0:W-:Y:S01]  /*2e100*/  @!P6 STG.E.U8 desc[UR4][R24.64+0x10], R7 ;  /* 0x000010071800e986 */ /* 0x0001e2000c101104 */
[----:B------:R-:W-:-:S02]  /*2e110*/  ISETP.LT.OR P6, PT, R0, 0x19, !P1 ;  /* 0x000000190000780c */ /* 0x000fc40004fc1670 */
[----:B0-----:R-:W-:Y:S01]  /*2e120*/  F2FP.SATFINITE.E4M3.F32.PACK_AB_MERGE_C R7, RZ, R6, RZ ;  /* 0x00000006ff07723e */ /* 0x001fe200048070ff */
[----:B------:R-:W-:Y:S02]  /*2e130*/  FMUL R6, R35, UR60 ;  /* 0x0000003c23067c20 */ /* 0x000fe40008400000 */
[----:B------:R-:W5:Y:S04]  /*2e140*/  LDL.LU R35, [R1+0xd0] ;  /* 0x0000d00001237983 */ /* 0x000f680000300800 */
[----:B------:R0:W-:Y:S01]  /*2e150*/  @!P5 STG.E.U8 desc[UR4][R24.64+0x11], R7 ;  /* 0x000011071800d986 */ /* 0x0001e2000c101104 */
[----:B------:R-:W-:Y:S02]  /*2e160*/  ISETP.LT.OR P5, PT, R0, 0x1a, !P1 ;  /* 0x0000001a0000780c */ /* 0x000fe40004fa1670 */
[----:B0-----:R-:W-:Y:S01]  /*2e170*/  F2FP.SATFINITE.E4M3.F32.PACK_AB_MERGE_C R7, RZ, R6, RZ ;  /* 0x00000006ff07723e */ /* 0x001fe200048070ff */
[----:B------:R-:W-:-:S02]  /*2e180*/  FMUL R6, R34, UR60 ;  /* 0x0000003c22067c20 */ /* 0x000fc40008400000 */
[----:B------:R-:W5:Y:S03]  /*2e190*/  LDL.LU R34, [R1+0xd4] ;  /* 0x0000d40001227983 */ /* 0x000f660000300800 */
[----:B------:R-:W-:Y:S01]  /*2e1a0*/  F2FP.SATFINITE.E4M3.F32.PACK_AB_MERGE_C R6, RZ, R6, RZ ;  /* 0x00000006ff06723e */ /* 0x000fe200048070ff */
[----:B------:R0:W-:Y:S04]  /*2e1b0*/  @!P6 STG.E.U8 desc[UR4][R26.64+0x18], R7 ;  /* 0x000018071a00e986 */ /* 0x0001e8000c101104 */
[----:B------:R2:W-:Y:S01]  /*2e1c0*/  @!P5 STG.E.U8 desc[UR4][R26.64+0x19], R6 ;  /* 0x000019061a00d986 */ /* 0x0005e2000c101104 */
[----:B0-----:R-:W-:-:S03]  /*2e1d0*/  FMUL R7, R31, UR60 ;  /* 0x0000003c1f077c20 */ /* 0x001fc60008400000 */
[----:B------:R-:W5:Y:S01]  /*2e1e0*/  LDL.LU R31, [R1+0xd8] ;  /* 0x0000d800011f7983 */ /* 0x000f620000300800 */
[----:B--2---:R-:W-:-:S03]  /*2e1f0*/  FMUL R6, R30, UR60 ;  /* 0x0000003c1e067c20 */ /* 0x004fc60008400000 */
[----:B------:R-:W2:Y:S02]  /*2e200*/  LDL.LU R30, [R1+0xdc] ;  /* 0x0000dc00011e7983 */ /* 0x000ea40000300800 */
[----:B------:R-:W-:Y:S01]  /*2e210*/  F2FP.SATFINITE.E4M3.F32.PACK_AB_MERGE_C R9, RZ, R6, RZ ;  /* 0x00000006ff09723e */ /* 0x000fe200048070ff */
[----:B---3--:R-:W-:Y:S02]  /*2e220*/  FMUL R8, R29, UR60 ;  /* 0x0000003c1d087c20 */ /* 0x008fe40008400000 */
[----:B------:R-:W3:Y:S01]  /*2e230*/  LDL.LU R29, [R1+0xe0] ;  /* 0x0000e000011d7983 */ /* 0x000ee20000300800 */
[----:B----4-:R-:W-:-:S03]  /*2e240*/  FMUL R6, R28, UR60 ;  /* 0x0000003c1c067c20 */ /* 0x010fc60008400000 */
[----:B------:R-:W4:Y:S01]  /*2e250*/  LDL.LU R28, [R1+0xe4] ;  /* 0x0000e400011c7983 */ /* 0x000f220000300800 */
[C---:B------:R-:W-:Y:S02]  /*2e260*/  ISETP.LT.OR P6, PT, R0.reuse, 0x19, !P0 ;  /* 0x000000190000780c */ /* 0x040fe400047c1670 */
[----:B------:R-:W-:Y:S02]  /*2e270*/  ISETP.LT.OR P5, PT, R0, 0x1a, !P0 ;  /* 0x0000001a0000780c */ /* 0x000fe400047a1670 */
[----:B------:R-:W-:Y:S02]  /*2e280*/  F2FP.SATFINITE.E4M3.F32.PACK_AB_MERGE_C R7, RZ, R7, RZ ;  /* 0x00000007ff07723e */ /* 0x000fe400048070ff */
[----:B------:R-:W-:-:S07]  /*2e290*/  F2FP.SATFINITE.E4M3.F32.PACK_AB_MERGE_C R13, RZ, R6, RZ ;  /* 0x00000006ff0d723e */ /* 0x000fce00048070ff */
[----:B------:R0:W-:Y:S01]  /*2e2a0*/  @!P6 STG.E.U8 desc[UR4][R24.64+0x18], R7 ;  /* 0x000018071800e986 */ /* 0x0001e2000c101104 */
[----:B------:R-:W-:-:S03]  /*2e2b0*/  ISETP.LT.OR P6, PT, R0, 0x21, !P3 ;  /* 0x000000210000780c */ /* 0x000fc60005fc1670 */
[----:B------:R1:W-:Y:S01]  /*2e2c0*/  @!P5 STG.E.U8 desc[UR4][R24.64+0x19], R9 ;  /* 0x000019091800d986 */ /* 0x0003e2000c101104 */
[----:B------:R-:W-:Y:S01]  /*2e2d0*/  ISETP.LT.OR P5, PT, R0, 0x22, !P3 ;  /* 0x000000220000780c */ /* 0x000fe20005fa1670 */
[----:B-----5:R-:W-:Y:S02]  /*2e2e0*/  FMUL R6, R38, UR60 ;  /* 0x0000003c26067c20 */ /* 0x020fe40008400000 */
[----:B------:R-:W5:Y:S03]  /*2e2f0*/  LDL.LU R38, [R1+0xe8] ;  /* 0x0000e80001267983 */ /* 0x000f660000300800 */
[----:B0-----:R-:W-:Y:S02]  /*2e300*/  F2FP.SATFINITE.E4M3.F32.PACK_AB_MERGE_C R7, RZ, R6, RZ ;  /* 0x00000006ff07723e */ /* 0x001fe400048070ff */
[----:B------:R-:W-:Y:S01]  /*2e310*/  F2FP.SATFINITE.E4M3.F32.PACK_AB_MERGE_C R11, RZ, R8, RZ ;  /* 0x00000008ff0b723e */ /* 0x000fe200048070ff */
[----:B------:R-:W-:-:S02]  /*2e320*/  FMUL R6, R35, UR60 ;  /* 0x0000003c23067c20 */ /* 0x000fc40008400000 */
[----:B------:R-:W5:Y:S03]  /*2e330*/  LDL.LU R35, [R1+0xec] ;  /* 0x0000ec0001237983 */ /* 0x000f660000300800 */
[----:B-1----:R-:W-:Y:S01]  /*2e340*/  F2FP.SATFINITE.E4M3.F32.PACK_AB_MERGE_C R9, RZ, R6, RZ ;  /* 0x00000006ff09723e */ /* 0x002fe200048070ff */
[----:B------:R0:W-:Y:S01]  /*2e350*/  @!P6 STG.E.U8 desc[UR4][R2.64+0x20], R11 ;  /* 0x0000200b0200e986 */ /* 0x0001e2000c101104 */
[----:B------:R-:W-:-:S03]  /*2e360*/  ISETP.LT.OR P6, PT, R0, 0x21, !P2 ;  /* 0x000000210000780c */ /* 0x000fc600057c1670 */
[----:B------:R1:W-:Y:S01]  /*2e370*/  @!P5 STG.E.U8 desc[UR4][R2.64+0x21], R13 ;  /* 0x0000210d0200d986 */ /* 0x0003e2000c101104 */
[----:B------:R-:W-:-:S03]  /*2e380*/  FMUL R6, R34, UR60 ;  /* 0x0000003c22067c20 */ /* 0x000fc60008400000 */
[----:B------:R-:W5:Y:S02]  /*2e390*/  LDL.LU R34, [R1+0xf0] ;  /* 0x0000f00001227983 */ /* 0x000f640000300800 */
[----:B0-----:R-:W-:Y:S02]  /*2e3a0*/  F2FP.SATFINITE.E4M3.F32.PACK_AB_MERGE_C R11, RZ, R6, RZ ;  /* 0x00000006ff0b723e */ /* 0x001fe400048070ff */
[----:B------:R-:W-:Y:S02]  /*2e3b0*/  ISETP.LT.OR P5, PT, R0, 0x22, !P2 ;  /* 0x000000220000780c */ /* 0x000fe400057a1670 */
[----:B------:R0:W-:Y:S01]  /*2e3c0*/  @!P6 STG.E.U8 desc[UR4][R4.64+0x20], R7 ;  /* 0x000020070400e986 */ /* 0x0001e2000c101104 */
[----:B------:R-:W-:-:S03]  /*2e3d0*/  FMUL R6, R31, UR60 ;  /* 0x0000003c1f067c20 */ /* 0x000fc60008400000 */
[----:B------:R-:W5:Y:S02]  /*2e3e0*/  LDL.LU R31, [R1+0xf4] ;  /* 0x0000f400011f7983 */ /* 0x000f640000300800 */
[----:B-1----:R-:W-:-:S05]  /*2e3f0*/  F2FP.SATFINITE.E4M3.F32.PACK_AB_MERGE_C R13, RZ, R6, RZ ;  /* 0x00000006ff0d723e */ /* 0x002fca00048070ff */
[----:B------:R1:W-:Y:S01]  /*2e400*/  @!P5 STG.E.U8 desc[UR4][R4.64+0x21], R9 ;  /* 0x000021090400d986 */ /* 0x0003e2000c101104 */
[----:B--2---:R-:W-:-:S03]  /*2e410*/  FMUL R6, R30, UR60 ;  /* 0x0000003c1e067c20 */ /* 0x004fc60008400000 */
[----:B------:R-:W2:Y:S02]  /*2e420*/  LDL.LU R30, [R1+0xf8] ;  /* 0x0000f800011e7983 */ /* 0x000ea40000300800 */
[----:B0-----:R-:W-:Y:S01]  /*2e430*/  F2FP.SATFINITE.E4M3.F32.PACK_AB_MERGE_C R7, RZ, R6, RZ ;  /* 0x00000006ff07723e */ /* 0x001fe200048070ff */
[----:B---3--:R-:W-:Y:S02]  /*2e440*/  FMUL R6, R29, UR60 ;  /* 0x0000003c1d067c20 */ /* 0x008fe40008400000 */
[----:B------:R-:W3:Y:S03]  /*2e450*/  LDL.LU R29, [R1+0xfc] ;  /* 0x0000fc00011d7983 */ /* 0x000ee60000300800 */
[----:B-1----:R-:W-:Y:S01]  /*2e460*/  F2FP.SATFINITE.E4M3.F32.PACK_AB_MERGE_C R9, RZ, R6, RZ ;  /* 0x00000006ff09723e */ /* 0x002fe200048070ff */
[----:B----4-:R-:W-:Y:S02]  /*2e470*/  FMUL R6, R28, UR60 ;  /* 0x0000003c1c067c20 */ /* 0x010fe40008400000 */
[----:B------:R-:W4:Y:S01]  /*2e480*/  LDL.LU R28, [R1+0x100] ;  /* 0x00010000011c7983 */ /* 0x000f220000300800 */
[----:B------:R-:W-:-:S02]  /*2e490*/  ISETP.LT.OR P6, PT, R0, 0x29, !P3 ;  /* 0x000000290000780c */ /* 0x000fc40005fc1670 */
[----:B------:R-:W-:-:S11]  /*2e4a0*/  ISETP.LT.OR P5, PT, R0, 0x2a, !P3 ;  /* 0x0000002a0000780c */ /* 0x000fd60005fa1670 */
[----:B------:R0:W-:Y:S01]  /*2e4b0*/  @!P6 STG.E.U8 desc[UR4][R2.64+0x28], R11 ;  /* 0x0000280b0200e986 */ /* 0x0001e2000c101104 */
[----:B------:R-:W-:-:S03]  /*2e4c0*/  ISETP.LT.OR P6, PT, R0, 0x29, !P2 ;  /* 0x000000290000780c */ /* 0x000fc600057c1670 */
[----:B------:R1:W-:Y:S01]  /*2e4d0*/  @!P5 STG.E.U8 desc[UR4][R2.64+0x29], R13 ;  /* 0x0000290d0200d986 */ /* 0x0003e2000c101104 */
[----:B------:R-:W-:Y:S02]  /*2e4e0*/  ISETP.LT.OR P5, PT, R0, 0x2a, !P2 ;  /* 0x0000002a0000780c */ /* 0x000fe400057a1670 */
[----:B0-----:R-:W-:Y:S01]  /*2e4f0*/  F2FP.SATFINITE.E4M3.F32.PACK_AB_MERGE_C R11, RZ, R6, RZ ;  /* 0x00000006ff0b723e */ /* 0x001fe200048070ff */
[----:B-----5:R-:W-:Y:S02]  /*2e500*/  FMUL R6, R38, UR60 ;  /* 0x0000003c26067c20 */ /* 0x020fe40008400000 */
        /* <DEDUP_REMOVED lines=8> */
[C---:B------:R-:W-:Y:S02]  /*2e590*/  ISETP.LT.OR P5, PT, R0.reuse, 0x22, !P1 ;  /* 0x000000220000780c */ /* 0x040fe40004fa1670 */
[----:B------:R0:W-:Y:S01]  /*2e5a0*/  @!P6 STG.E.U8 desc[UR4][R26.64+0x20], R11 ;  /* 0x0000200b1a00e986 */ /* 0x0001e2000c101104 */
[----:B------:R-:W-:Y:S01]  /*2e5b0*/  ISETP.LT.OR P6, PT, R0, 0x21, !P0 ;  /* 0x000000210000780c */ /* 0x000fe200047c1670 */
[----:B------:R-:W-:Y:S02]  /*2e5c0*/  FMUL R6, R34, UR60 ;  /* 0x0000003c22067c20 */ /* 0x000fe40008400000 */
[----:B------:R-:W5:Y:S03]  /*2e5d0*/  LDL.LU R34, [R1+0x10c] ;  /* 0x00010c0001227983 */ /* 0x000f660000300800 */
[----:B-1----:R-:W-:-:S04]  /*2e5e0*/  F2FP.SATFINITE.E4M3.F32.PACK_AB_MERGE_C R9, RZ, R6, RZ ;  /* 0x00000006ff09723e */ /* 0x002fc800048070ff */
[----:B------:R1:W-:Y:S01]  /*2e5f0*/  @!P5 STG.E.U8 desc[UR4][R26.64+0x21], R13 ;  /* 0x0000210d1a00d986 */ /* 0x0003e2000c101104 */
[----:B------:R-:W-:-:S03]  /*2e600*/  FMUL R6, R31, UR60 ;  /* 0x0000003c1f067c20 */ /* 0x000fc60008400000 */
[----:B------:R-:W5:Y:S02]  /*2e610*/  LDL.LU R31, [R1+0x110] ;  /* 0x00011000011f7983 */ /* 0x000f640000300800 */
[----:B0-----:R-:W-:Y:S02]  /*2e620*/  F2FP.SATFINITE.E4M3.F32.PACK_AB_MERGE_C R11, RZ, R6, RZ ;  /* 0x00000006ff0b723e */ /* 0x001fe400048070ff */
[----:B------:R0:W-:Y:S01]  /*2e630*/  @!P6 STG.E.U8 desc[UR4][R24.64+0x20], R7 ;  /* 0x000020071800e986 */ /* 0x0001e2000c101104 */
[----:B--2---:R-:W-:-:S03]  /*2e640*/  FMUL R6, R30, UR60 ;  /* 0x0000003c1e067c20 */ /* 0x004fc60008400000 */
[----:B------:R-:W2:Y:S02]  /*2e650*/  LDL.LU R30, [R1+0x114] ;  /* 0x00011400011e7983 */ /* 0x000ea40000300800 */
[----:B-1----:R-:W-:Y:S01]  /*2e660*/  F2FP.SATFINITE.E4M3.F32.PACK_AB_MERGE_C R13, RZ, R6, RZ ;  /* 0x00000006ff0d723e */ /* 0x002fe200048070ff */
[----:B---3--:R-:W-:Y:S02]  /*2e670*/  FMUL R6, R29, UR60 ;  /* 0x0000003c1d067c20 */ /* 0x008fe40008400000 */
[----:B------:R-:W3:Y:S03]  /*2e680*/  LDL.LU R29, [R1+0x118] ;  /* 0x00011800011d7983 */ /* 0x000ee60000300800 */
[----:B0-----:R-:W-:Y:S01]  /*2e690*/  F2FP.SATFINITE.E4M3.F32.PACK_AB_MERGE_C R7, RZ, R6, RZ ;  /* 0x00000006ff07723e */ /* 0x001fe200048070ff */
        /* <DEDUP_REMOVED lines=849> */
[----:B-----5:R-:W-:-:S06]  /*31bb0*/  FMUL R6, R38, UR60 ;  /* 0x0000003c26067c20 */ /* 0x020fcc0008400000 */
[----:B------:R0:W-:Y:S01]  /*31bc0*/  @!P5 STG.E.U8 desc[UR4][R2.64+0xd9], R13 ;  /* 0x0000d90d0200d986 */ /* 0x0001e2000c101104 */
[----:B------:R-:W-:Y:S02]  /*31bd0*/  ISETP.LT.OR P5, PT, R0, 0xda, !P2 ;  /* 0x000000da0000780c */ /* 0x000fe400057a1670 */
[----:B-1----:R-:W-:Y:S01]  /*31be0*/  F2FP.SATFINITE.E4M3.F32.PACK_AB_MERGE_C R11, RZ, R6, RZ ;  /* 0x00000006ff0b723e */ /* 0x002fe200048070ff */
[----:B------:R-:W5:Y:S04]  /*31bf0*/  LDL.LU R38, [R1+0x3c0] ;  /* 0x0003c00001267983 */ /* 0x000f680000300800 */
[----:B------:R1:W-:Y:S01]  /*31c00*/  @!P6 STG.E.U8 desc[UR4][R4.64+0xd8], R7 ;  /* 0x0000d8070400e986 */ /* 0x0003e2000c101104 */
[----:B------:R-:W-:-:S03]  /*31c10*/  FMUL R6, R35, UR60 ;  /* 0x0000003c23067c20 */ /* 0x000fc60008400000 */
[----:B------:R-:W5:Y:S02]  /*31c20*/  LDL.LU R35, [R1+0x3c4] ;  /* 0x0003c40001237983 */ /* 0x000f640000300800 */
[----:B0-----:R-:W-:Y:S02]  /*31c30*/  F2FP.SATFINITE.E4M3.F32.PACK_AB_MERGE_C R13, RZ, R6, RZ ;  /* 0x00000006ff0d723e */ /* 0x001fe400048070ff */
[C---:B------:R-:W-:Y:S01]  /*31c40*/  ISETP.LT.OR P6, PT, R0.reuse, 0xd1, !P1 ;  /* 0x000000d10000780c */ /* 0x040fe20004fc1670 */
[----:B------:R0:W-:Y:S01]  /*31c50*/  @!P5 STG.E.U8 desc[UR4][R4.64+0xd9], R9 ;  /* 0x0000d9090400d986 */ /* 0x0001e2000c101104 */
[----:B------:R-:W-:Y:S01]  /*31c60*/  ISETP.LT.OR P5, PT, R0, 0xd2, !P1 ;  /* 0x000000d20000780c */ /* 0x000fe20004fa1670 */
[----:B------:R-:W-:Y:S02]  /*31c70*/  FMUL R6, R34, UR60 ;  /* 0x0000003c22067c20 */ /* 0x000fe40008400000 */
[----:B------:R-:W5:Y:S03]  /*31c80*/  LDL.LU R34, [R1+0x3c8] ;  /* 0x0003c80001227983 */ /* 0x000f660000300800 */
[----:B-1----:R-:W-:-:S05]  /*31c90*/  F2FP.SATFINITE.E4M3.F32.PACK_AB_MERGE_C R7, RZ, R6, RZ ;  /* 0x00000006ff07723e */ /* 0x002fca00048070ff */
        /* <DEDUP_REMOVED lines=14> */
[C---:B------:R-:W-:Y:S01]  /*31d80*/  ISETP.LT.OR P5, PT, R0.reuse, 0xd2, !P0 ;  /* 0x000000d20000780c */ /* 0x040fe200047a1670 */
[----:B------:R-:W4:Y:S04]  /*31d90*/  LDL.LU R41, [R1+0x3dc] ;  /* 0x0003dc0001297983 */ /* 0x000f280000300800 */
[----:B------:R-:W4:Y:S04]  /*31da0*/  LDL.LU R40, [R1+0x3e0] ;  /* 0x0003e00001287983 */ /* 0x000f280000300800 */
[----:B------:R-:W4:Y:S04]  /*31db0*/  LDL.LU R39, [R1+0x3e4] ;  /* 0x0003e40001277983 */ /* 0x000f280000300800 */
[----:B------:R0:W-:Y:S01]  /*31dc0*/  @!P6 STG.E.U8 desc[UR4][R24.64+0xd0], R7 ;  /* 0x0000d0071800e986 */ /* 0x0001e2000c101104 */
[----:B------:R-:W-:-:S03]  /*31dd0*/  ISETP.LT.OR P6, PT, R0, 0xd9, !P1 ;  /* 0x000000d90000780c */ /* 0x000fc60004fc1670 */
[----:B------:R1:W-:Y:S01]  /*31de0*/  @!P5 STG.E.U8 desc[UR4][R24.64+0xd1], R9 ;  /* 0x0000d1091800d986 */ /* 0x0003e2000c101104 */
[----:B------:R-:W-:Y:S02]  /*31df0*/  ISETP.LT.OR P5, PT, R0, 0xda, !P1 ;  /* 0x000000da0000780c */ /* 0x000fe40004fa1670 */
[----:B0-----:R-:W-:Y:S01]  /*31e00*/  F2FP.SATFINITE.E4M3.F32.PACK_AB_MERGE_C R7, RZ, R6, RZ ;  /* 0x00000006ff07723e */ /* 0x001fe200048070ff */
[----:B-----5:R-:W-:-:S06]  /*31e10*/  FMUL R6, R38, UR60 ;  /* 0x0000003c26067c20 */ /* 0x020fcc0008400000 */
[----:B------:R0:W-:Y:S01]  /*31e20*/  @!P6 STG.E.U8 desc[UR4][R26.64+0xd8], R11 ;  /* 0x0000d80b1a00e986 */ /* 0x0001e2000c101104 */
[----:B-1----:R-:W-:-:S03]  /*31e30*/  F2FP.SATFINITE.E4M3.F32.PACK_AB_MERGE_C R9, RZ, R6, RZ ;  /* 0x00000006ff09723e */ /* 0x002fc600048070ff */
[----:B------:R1:W-:Y:S04]  /*31e40*/  @!P5 STG.E.U8 desc[UR4][R26.64+0xd9], R13 ;  /* 0x0000d90d1a00d986 */ /* 0x0003e8000c101104 */
[----:B------:R-:W5:Y:S01]  /*31e50*/  LDL.LU R38, [R1+0x3e8] ;  /* 0x0003e80001267983 */ /* 0x000f620000300800 */
[----:B------:R-:W-:Y:S01]  /*31e60*/  FMUL R6, R35, UR60 ;  /* 0x0000003c23067c20 */ /* 0x000fe20008400000 */
[----:B------:R-:W-:Y:S02]  /*31e70*/  ISETP.LT.OR P5, PT, R0, 0xda, !P0 ;  /* 0x000000da0000780c */ /* 0x000fe400047a1670 */
[----:B------:R-:W5:Y:S02]  /*31e80*/  LDL.LU R35, [R1+0x3ec] ;  /* 0x0003ec0001237983 */ /* 0x000f640000300800 */
[----:B0-----:R-:W-:-:S02]  /*31e90*/  F2FP.SATFINITE.E4M3.F32.PACK_AB_MERGE_C R11, RZ, R6, RZ ;  /* 0x00000006ff0b723e */ /* 0x001fc400048070ff */
[----:B------:R-:W-:Y:S01]  /*31ea0*/  ISETP.LT.OR P6, PT, R0, 0xd9, !P0 ;  /* 0x000000d90000780c */ /* 0x000fe200047c1670 */
[----:B------:R-:W-:-:S06]  /*31eb0*/  FMUL R6, R34, UR60 ;  /* 0x0000003c22067c20 */ /* 0x000fcc0008400000 */
[----:B------:R0:W-:Y:S01]  /*31ec0*/  @!P5 STG.E.U8 desc[UR4][R24.64+0xd9], R9 ;  /* 0x0000d9091800d986 */ /* 0x0001e2000c101104 */
[----:B-1----:R-:W-:-:S03]  /*31ed0*/  F2FP.SATFINITE.E4M3.F32.PACK_AB_MERGE_C R13, RZ, R6, RZ ;  /* 0x00000006ff0d723e */ /* 0x002fc600048070ff */
[----:B------:R-:W5:Y:S01]  /*31ee0*/  LDL.LU R34, [R1+0x3f0] ;  /* 0x0003f00001227983 */ /* 0x000f620000300800 */
[----:B------:R-:W-:-:S03]  /*31ef0*/  FMUL R6, R31, UR60 ;  /* 0x0000003c1f067c20 */ /* 0x000fc60008400000 */
[----:B------:R4:W-:Y:S02]  /*31f00*/  @!P6 STG.E.U8 desc[UR4][R24.64+0xd8], R7 ;  /* 0x0000d8071800e986 */ /* 0x0009e4000c101104 */
[----:B------:R-:W-:Y:S02]  /*31f10*/  F2FP.SATFINITE.E4M3.F32.PACK_AB_MERGE_C R15, RZ, R6, RZ ;  /* 0x00000006ff0f723e */ /* 0x000fe400048070ff */
[----:B------:R-:W5:Y:S01]  /*31f20*/  LDL.LU R31, [R1+0x3f4] ;  /* 0x0003f400011f7983 */ /* 0x000f620000300800 */
[----:B--2---:R-:W-:-:S03]  /*31f30*/  FMUL R6, R30, UR60 ;  /* 0x0000003c1e067c20 */ /* 0x004fc60008400000 */
[----:B------:R-:W2:Y:S02]  /*31f40*/  LDL.LU R30, [R1+0x3f8] ;  /* 0x0003f800011e7983 */ /* 0x000ea40000300800 */
[----:B0-----:R-:W-:Y:S01]  /*31f50*/  F2FP.SATFINITE.E4M3.F32.PACK_AB_MERGE_C R9, RZ, R6, RZ ;  /* 0x00000006ff09723e */ /* 0x001fe200048070ff */
[----:B---3--:R-:W-:Y:S02]  /*31f60*/  FMUL R6, R29, UR60 ;  /* 0x0000003c1d067c20 */ /* 0x008fe40008400000 */
[----:B------:R-:W3:Y:S01]  /*31f70*/  LDL.LU R29, [R1+0x3fc] ;  /* 0x0003fc00011d7983 */ /* 0x000ee20000300800 */
[----:B----4-:R-:W-:-:S03]  /*31f80*/  FMUL R7, R28, UR60 ;  /* 0x0000003c1c077c20 */ /* 0x010fc60008400000 */
[----:B------:R-:W4:Y:S01]  /*31f90*/  LDL.LU R28, [R1+0x400] ;  /* 0x00040000011c7983 */ /* 0x000f220000300800 */
[C---:B------:R-:W-:Y:S02]  /*31fa0*/  ISETP.LT.OR P6, PT, R0.reuse, 0xe1, !P3 ;  /* 0x000000e10000780c */ /* 0x040fe40005fc1670 */
[----:B------:R-:W-:-:S11]  /*31fb0*/  ISETP.LT.OR P5, PT, R0, 0xe2, !P3 ;  /* 0x000000e20000780c */ /* 0x000fd60005fa1670 */
[----:B------:R0:W-:Y:S01]  /*31fc0*/  @!P6 STG.E.U8 desc[UR4][R2.64+0xe0], R11 ;  /* 0x0000e00b0200e986 */ /* 0x0001e2000c101104 */
[----:B------:R-:W-:-:S03]  /*31fd0*/  ISETP.LT.OR P6, PT, R0, 0xe1, !P2 ;  /* 0x000000e10000780c */ /* 0x000fc600057c1670 */
[----:B------:R1:W-:Y:S01]  /*31fe0*/  @!P5 STG.E.U8 desc[UR4][R2.64+0xe1], R13 ;  /* 0x0000e10d0200d986 */ /* 0x0003e2000c101104 */
[----:B------:R-:W-:-:S09]  /*31ff0*/  ISETP.LT.OR P5, PT, R0, 0xe2, !P2 ;  /* 0x000000e20000780c */ /* 0x000fd200057a1670 */
[----:B------:R5:W-:Y:S01]  /*32000*/  @!P6 STG.E.U8 desc[UR4][R4.64+0xe0], R15 ;  /* 0x0000e00f0400e986 */ /* 0x000be2000c101104 */
[C---:B------:R-:W-:Y:S02]  /*32010*/  ISETP.LT.OR P6, PT, R0.reuse, 0xe9, !P3 ;  /* 0x000000e90000780c */ /* 0x040fe40005fc1670 */
[C---:B------:R-:W-:Y:S02]  /*32020*/  ISETP.LT.OR P3, PT, R0.reuse, 0xea, !P3 ;  /* 0x000000ea0000780c */ /* 0x040fe40005f61670 */
[----:B0-----:R-:W-:Y:S02]  /*32030*/  F2FP.SATFINITE.E4M3.F32.PACK_AB_MERGE_C R11, RZ, R6, RZ ;  /* 0x00000006ff0b723e */ /* 0x001fe400048070ff */
[----:B-1----:R-:W-:Y:S01]  /*32040*/  F2FP.SATFINITE.E4M3.F32.PACK_AB_MERGE_C R13, RZ, R7, RZ ;  /* 0x00000007ff0d723e */ /* 0x002fe200048070ff */
[----:B------:R0:W-:Y:S01]  /*32050*/  @!P5 STG.E.U8 desc[UR4][R4.64+0xe1], R9 ;  /* 0x0000e1090400d986 */ /* 0x0001e2000c101104 */
[----:B------:R-:W-:Y:S01]  /*32060*/  FMUL R6, R41, UR60 ;  /* 0x0000003c29067c20 */ /* 0x000fe20008400000 */
[----:B------:R-:W-:-:S02]  /*32070*/  ISETP.LT.OR P5, PT, R0, 0xe9, !P2 ;  /* 0x000000e90000780c */ /* 0x000fc400057a1670 */
[C---:B------:R-:W-:Y:S02]  /*32080*/  ISETP.LT.OR P2, PT, R0.reuse, 0xea, !P2 ;  /* 0x000000ea0000780c */ /* 0x040fe40005741670 */
[----:B------:R1:W-:Y:S01]  /*32090*/  @!P6 STG.E.U8 desc[UR4][R2.64+0xe8], R11 ;  /* 0x0000e80b0200e986 */ /* 0x0003e2000c101104 */
[----:B------:R-:W-:Y:S01]  /*320a0*/  ISETP.LT.OR P6, PT, R0, 0xe1, !P1 ;  /* 0x000000e10000780c */ /* 0x000fe20004fc1670 */
[----:B------:R-:W-:Y:S02]  /*320b0*/  FMUL R7, R40, UR60 ;  /* 0x0000003c28077c20 */ /* 0x000fe40008400000 */
[----:B------:R1:W-:Y:S01]  /*320c0*/  @!P3 STG.E.U8 desc[UR4][R2.64+0xe9], R13 ;  /* 0x0000e90d0200b986 */ /* 0x0003e2000c101104 */
[----:B------:R-:W-:Y:S02]  /*320d0*/  ISETP.LT.OR P3, PT, R0, 0xe2, !P1 ;  /* 0x000000e20000780c */ /* 0x000fe40004f61670 */
[----:B-----5:R-:W-:Y:S01]  /*320e0*/  F2FP.SATFINITE.E4M3.F32.PACK_AB_MERGE_C R15, RZ, R6, RZ ;  /* 0x00000006ff0f723e */ /* 0x020fe200048070ff */
[----:B------:R-:W-:Y:S01]  /*320f0*/  FMUL R6, R39, UR60 ;  /* 0x0000003c27067c20 */ /* 0x000fe20008400000 */
[----:B------:R-:W-:Y:S01]  /*32100*/  FMUL R8, R38, UR60 ;  /* 0x0000003c26087c20 */ /* 0x000fe20008400000 */
[----:B------:R-:W-:-:S03]  /*32110*/  F2FP.SATFINITE.E4M3.F32.PACK_AB_MERGE_C R7, RZ, R7, RZ ;  /* 0x00000007ff07723e */ /* 0x000fc600048070ff */
[----:B0-----:R-:W-:Y:S02]  /*32120*/  F2FP.SATFINITE.E4M3.F32.PACK_AB_MERGE_C R9, RZ, R6, RZ ;  /* 0x00000006ff09723e */ /* 0x001fe400048070ff */
[----:B-1----:R-:W-:Y:S01]  /*32130*/  F2FP.SATFINITE.E4M3.F32.PACK_AB_MERGE_C R11, RZ, R8, RZ ;  /* 0x00000008ff0b723e */ /* 0x002fe200048070ff */
[----:B------:R-:W-:Y:S01]  /*32140*/  @!P5 STG.E.U8 desc[UR4][R4.64+0xe8], R15 ;  /* 0x0000e80f0400d986 */ /* 0x000fe2000c101104 */
[----:B------:R-:W-:Y:S01]  /*32150*/  FMUL R2, R35, UR60 ;  /* 0x0000003c23027c20 */ /* 0x000fe20008400000 */
[C---:B------:R-:W-:Y:S02]  /*32160*/  ISETP.LT.OR P5, PT, R0.reuse, 0xe1, !P0 ;  /* 0x000000e10000780c */ /* 0x040fe400047a1670 */
[----:B------:R0:W-:Y:S01]  /*32170*/  @!P2 STG.E.U8 desc[UR4][R4.64+0xe9], R7 ;  /* 0x0000e9070400a986 */ /* 0x0001e2000c101104 */
[----:B------:R-:W-:-:S03]  /*32180*/  ISETP.LT.OR P2, PT, R0, 0xe9, !P1 ;  /* 0x000000e90000780c */ /* 0x000fc60004f41670 */
[----:B------:R1:W-:Y:S01]  /*32190*/  @!P6 STG.E.U8 desc[UR4][R26.64+0xe0], R9 ;  /* 0x0000e0091a00e986 */ /* 0x0003e2000c101104 */
[C---:B------:R-:W-:Y:S02]  /*321a0*/  ISETP.LT.OR P6, PT, R0.reuse, 0xe2, !P0 ;  /* 0x000000e20000780c */ /* 0x040fe400047c1670 */
[C---:B------:R-:W-:Y:S01]  /*321b0*/  ISETP.LT.OR P1, PT, R0.reuse, 0xea, !P1 ;  /* 0x000000ea0000780c */ /* 0x040fe20004f21670 */
[----:B------:R5:W-:Y:S01]  /*321c0*/  @!P3 STG.E.U8 desc[UR4][R26.64+0xe1], R11 ;  /* 0x0000e10b1a00b986 */ /* 0x000be2000c101104 */
[C---:B------:R-:W-:Y:S02]  /*321d0*/  ISETP.LT.OR P3, PT, R0.reuse, 0xe9, !P0 ;  /* 0x000000e90000780c */ /* 0x040fe40004761670 */
[----:B------:R-:W-:Y:S01]  /*321e0*/  ISETP.LT.OR P0, PT, R0, 0xea, !P0 ;  /* 0x000000ea0000780c */ /* 0x000fe20004701670 */
[----:B------:R-:W-:Y:S01]  /*321f0*/  FMUL R0, R34, UR60 ;  /* 0x0000003c22007c20 */ /* 0x000fe20008400000 */
[----:B------:R-:W-:-:S04]  /*32200*/  F2FP.SATFINITE.E4M3.F32.PACK_AB_MERGE_C R13, RZ, R2, RZ ;  /* 0x00000002ff0d723e */ /* 0x000fc800048070ff */
[----:B0-----:R-:W-:Y:S01]  /*32210*/  F2FP.SATFINITE.E4M3.F32.PACK_AB_MERGE_C R7, RZ, R0, RZ ;  /* 0x00000000ff07723e */ /* 0x001fe200048070ff */
[----:B------:R-:W-:Y:S01]  /*32220*/  FMUL R2, R31, UR60 ;  /* 0x0000003c1f027c20 */ /* 0x000fe20008400000 */
[----:B------:R0:W-:Y:S04]  /*32230*/  @!P5 STG.E.U8 desc[UR4][R24.64+0xe0], R13 ;  /* 0x0000e00d1800d986 */ /* 0x0001e8000c101104 */
[----:B-1----:R-:W-:Y:S01]  /*32240*/  F2FP.SATFINITE.E4M3.F32.PACK_AB_MERGE_C R9, RZ, R2, RZ ;  /* 0x00000002ff09723e */ /* 0x002fe200048070ff */
[----:B------:R0:W-:Y:S04]  /*32250*/  @!P6 STG.E.U8 desc[UR4][R24.64+0xe1], R7 ;  /* 0x0000e1071800e986 */ /* 0x0001e8000c101104 */
[----:B------:R0:W-:Y:S01]  /*32260*/  @!P2 STG.E.U8 desc[UR4][R26.64+0xe8], R9 ;  /* 0x0000e8091a00a986 */ /* 0x0001e2000c101104 */
[----:B--2---:R-:W-:-:S05]  /*32270*/  FMUL R3, R30, UR60 ;  /* 0x0000003c1e037c20 */ /* 0x004fca0008400000 */
[----:B------:R-:W-:-:S05]  /*32280*/  F2FP.SATFINITE.E4M3.F32.PACK_AB_MERGE_C R3, RZ, R3, RZ ;  /* 0x00000003ff03723e */ /* 0x000fca00048070ff */
[----:B------:R0:W-:Y:S01]  /*32290*/  @!P1 STG.E.U8 desc[UR4][R26.64+0xe9], R3 ;  /* 0x0000e9031a009986 */ /* 0x0001e2000c101104 */
[----:B---3--:R-:W-:-:S05]  /*322a0*/  FMUL R4, R29, UR60 ;  /* 0x0000003c1d047c20 */ /* 0x008fca0008400000 */
[----:B-----5:R-:W-:Y:S01]  /*322b0*/  F2FP.SATFINITE.E4M3.F32.PACK_AB_MERGE_C R11, RZ, R4, RZ ;  /* 0x00000004ff0b723e */ /* 0x020fe200048070ff */
[----:B----4-:R-:W-:-:S05]  /*322c0*/  FMUL R5, R28, UR60 ;  /* 0x0000003c1c057c20 */ /* 0x010fca0008400000 */
[----:B------:R-:W-:Y:S01]  /*322d0*/  F2FP.SATFINITE.E4M3.F32.PACK_AB_MERGE_C R5, RZ, R5, RZ ;  /* 0x00000005ff05723e */ /* 0x000fe200048070ff */
[----:B------:R0:W-:Y:S04]  /*322e0*/  @!P3 STG.E.U8 desc[UR4][R24.64+0xe8], R11 ;  /* 0x0000e80b1800b986 */ /* 0x0001e8000c101104 */
[----:B------:R0:W-:Y:S02]  /*322f0*/  @!P0 STG.E.U8 desc[UR4][R24.64+0xe9], R5 ;  /* 0x0000e90518008986 */ /* 0x0001e4000c101104 */
.L_x_517:
[----:B------:R-:W-:Y:S05]  /*32300*/  BSYNC B0 ;  /* 0x0000000000007941 */ /* 0x000fea0003800000 */
.L_x_35:
[----:B0-----:R-:W2:Y:S04]  /*32310*/  LDL.LU R3, [R1+0x41c] ;  /* 0x00041c0001037983 */ /* 0x001ea80000300800 */
[----:B------:R-:W2:Y:S01]  /*32320*/  LDL.LU R2, [R1+0x420] ;  /* 0x0004200001027983 */ /* 0x000ea20000300800 */
[----:B------:R-:W-:Y:S01]  /*32330*/  ULDC UR4, c[0x0][0xc] ;  /* 0x0000030000047ab9 */ /* 0x000fe20000000800 */
[----:B------:R-:W-:Y:S01]  /*32340*/  ULDC UR5, c[0x0][0x10] ;  /* 0x0000040000057ab9 */ /* 0x000fe20000000800 */
[----:B------:R-:W2:Y:S01]  /*32350*/  LDC R5, c[0x0][0x14] ;  /* 0x00000500ff057b82 */ /* 0x000ea20000000800 */
[----:B------:R-:W-:Y:S01]  /*32360*/  UIMAD.WIDE.U32 UR4, UR4, UR5, URZ ;  /* 0x00000005040472a5 */ /* 0x000fe2000f8e003f */
[----:B-----5:R-:W-:-:S05]  /*32370*/  PRMT R0, RZ, 0x7610, R0 ;  /* 0x00007610ff007816 */ /* 0x020fca0000000000 */
[----:B--2---:R-:W-:-:S04]  /*32380*/  IMAD.WIDE.U32 R2, R5, UR4, R2 ;  /* 0x0000000405027c25 */ /* 0x004fc8000f8e0002 */
[----:B------:R-:W-:Y:S01]  /*32390*/  IMAD R5, R5, UR5, RZ ;  /* 0x0000000505057c24 */ /* 0x000fe2000f8e02ff */
[----:B------:R-:W-:Y:S01]  /*323a0*/  ULDC.64 UR4, c[0x0][0x650] ;  /* 0x0001940000047ab9 */ /* 0x000fe20000000a00 */
[----:B---3--:R-:W-:Y:S01]  /*323b0*/  IMAD.MOV.U32 R11, RZ, RZ, R2 ;  /* 0x000000ffff0b7224 */ /* 0x008fe200078e0002 */
[----:B------:R-:W-:Y:S01]  /*323c0*/  ISETP.GE.U32.AND P0, PT, R2, UR4, PT ;  /* 0x0000000402007c0c */ /* 0x000fe2000bf06070 */
[----:B------:R-:W-:Y:S01]  /*323d0*/  UMOV UR4, 0xffffffff ;  /* 0xffffffff00047882 */ /* 0x000fe20000000000 */
[----:B------:R-:W-:Y:S01]  /*323e0*/  IADD3 R13, R3, R5, RZ ;  /* 0x00000005030d7210 */ /* 0x000fe20007ffe0ff */
[----:B------:R-:W-:Y:S02]  /*323f0*/  IMAD.MOV.U32 R3, RZ, RZ, -0x1 ;  /* 0xffffffffff037424 */ /* 0x000fe400078e00ff */
[----:B------:R-:W-:Y:S01]  /*32400*/  IMAD.U32 R2, RZ, RZ, UR4 ;  /* 0x00000004ff027e24 */ /* 0x000fe2000f8e00ff */
[----:B------:R-:W-:Y:S01]  /*32410*/  ISETP.GE.U32.AND.EX P0, PT, R13, UR5, PT, P0 ;  /* 0x000000050d007c0c */ /* 0x000fe2000bf06100 */
[----:B------:R0:W-:Y:S04]  /*32420*/  STL [R1+0x41c], R13 ;  /* 0x00041c0d01007387 */ /* 0x0001e80000100800 */
[----:B------:R0:W-:Y:S04]  /*32430*/  STL [R1+0x430], R3 ;  /* 0x0004300301007387 */ /* 0x0001e80000100800 */
[----:B------:R0:W-:Y:S04]  /*32440*/  STL [R1+0x420], R11 ;  /* 0x0004200b01007387 */ /* 0x0001e80000100800 */
[----:B------:R0:W-:Y:S01]  /*32450*/  STL [R1+0x428], R2 ;  /* 0x0004280201007387 */ /* 0x0001e20000100800 */
[----:B------:R-:W-:Y:S05]  /*32460*/  @P0 BRA `(.L_x_518) ;  /* 0x00000004007c0947 */ /* 0x000fea0003800000 */
[----:B------:R-:W2:Y:S01]  /*32470*/  S2R R8, SR_CTAID.X ;  /* 0x0000000000087919 */ /* 0x000ea20000002500 */
[----:B------:R-:W-:Y:S01]  /*32480*/  ULDC.64 UR10, c[0x0][0x628] ;  /* 0x00018a00000a7ab9 */ /* 0x000fe20000000a00 */
[----:B------:R-:W3:Y:S01]  /*32490*/  LDC R9, c[0x0][0x144] ;  /* 0x00005100ff097b82 */ /* 0x000ee20000000800 */
[----:B------:R-:W-:Y:S01]  /*324a0*/  ULDC UR4, c[0x0][0x150] ;  /* 0x0000540000047ab9 */ /* 0x000fe20000000800 */
[----:B------:R-:W0:Y:S01]  /*324b0*/  S2R R12, SR_CTAID.Y ;  /* 0x00000000000c7919 */ /* 0x000e220000002600 */
[----:B------:R-:W-:Y:S01]  /*324c0*/  ISETP.NE.U32.AND P0, PT, RZ, UR10, PT ;  /* 0x0000000aff007c0c */ /* 0x000fe2000bf05070 */
[----:B------:R-:W-:Y:S01]  /*324d0*/  ULDC UR13, c[0x0][0x630] ;  /* 0x00018c00000d7ab9 */ /* 0x000fe20000000800 */
[----:B------:R-:W-:Y:S02]  /*324e0*/  R2UR UR8, R11 ;  /* 0x000000000b0872ca */ /* 0x000fe400000e0000 */
[----:B------:R-:W-:Y:S01]  /*324f0*/  ISETP.NE.AND.EX P0, PT, RZ, UR11, PT, P0 ;  /* 0x0000000bff007c0c */ /* 0x000fe2000bf05300 */
[----:B------:R-:W0:Y:S01]  /*32500*/  LDC.64 R6, c[0x0][0x620] ;  /* 0x00018800ff067b82 */ /* 0x000e220000000a00 */
[----:B------:R-:W-:-:S02]  /*32510*/  R2UR UR9, R13 ;  /* 0x000000000d0972ca */ /* 0x000fc400000e0000 */
[----:B--2---:R-:W-:-:S05]  /*32520*/  I2FP.F32.U32 R0, R8 ;  /* 0x0000000800007245 */ /* 0x004fca0000201000 */
[----:B------:R-:W-:-:S06]  /*32530*/  FMUL R0, R0, UR4 ;  /* 0x0000000400007c20 */ /* 0x000fcc0008400000 */
[----:B------:R-:W2:Y:S01]  /*32540*/  F2I.U32.TRUNC.NTZ R0, R0 ;  /* 0x0000000000007305 */ /* 0x000ea2000020f000 */
        /* <DEDUP_REMOVED lines=13> */
.L_x_519:
[----:B------:R-:W-:Y:S01]  /*32620*/  USHF.R.U64 UR8, UR8, UR13, UR9 ;  /* 0x0000000d08087299 */ /* 0x000fe20008001209 */
[----:B------:R-:W5:Y:S01]  /*32630*/  LDC.64 R22, c[0x0][0x640] ;  /* 0x00019000ff167b82 */ /* 0x000f620000000a00 */
[----:B------:R-:W-:Y:S01]  /*32640*/  USHF.R.U32.HI UR4, URZ, UR13, UR9 ;  /* 0x0000000d3f047299 */ /* 0x000fe20008011609 */
[----:B--2---:R-:W-:Y:S02]  /*32650*/  IMAD.MOV R10, RZ, RZ, -R0 ;  /* 0x000000ffff0a7224 */ /* 0x004fe400078e0a00 */
[----:B0-----:R-:W-:Y:S01]  /*32660*/  IMAD.MOV.U32 R2, RZ, RZ, R11 ;  /* 0x000000ffff027224 */ /* 0x001fe200078e000b */
[----:B------:R-:W-:Y:S01]  /*32670*/  IADD3 R5, P0, RZ, -UR8, RZ ;  /* 0x80000008ff057c10 */ /* 0x000fe2000ff1e0ff */
[----:B---3--:R-:W-:Y:S02]  /*32680*/  IMAD R18, R9, R10, R8 ;  /* 0x0000000a09127224 */ /* 0x008fe400078e0208 */
[----:B------:R-:W0:Y:S01]  /*32690*/  LDC R4, c[0x0][0x618] ;  /* 0x00018600ff047b82 */ /* 0x000e220000000800 */
[----:B------:R-:W-:Y:S01]  /*326a0*/  IADD3.X R3, RZ, ~UR4, RZ, P0, !PT ;  /* 0x80000004ff037c10 */ /* 0x000fe200087fe4ff */
[----:B------:R-:W-:-:S04]  /*326b0*/  ULDC UR4, c[0x0][0x154] ;  /* 0x0000550000047ab9 */ /* 0x000fc80000000800 */
[-C--:B------:R-:W-:Y:S02]  /*326c0*/  IMAD R0, R3, R6.reuse, RZ ;  /* 0x0000000603007224 */ /* 0x080fe400078e02ff */
[----:B------:R-:W2:Y:S01]  /*326d0*/  LDC R14, c[0x0][0x608] ;  /* 0x00018200ff0e7b82 */ /* 0x000ea20000000800 */
[----:B------:R-:W-:Y:S02]  /*326e0*/  IMAD.MOV.U32 R3, RZ, RZ, R13 ;  /* 0x000000ffff037224 */ /* 0x000fe400078e000d */
[----:B------:R-:W-:-:S05]  /*326f0*/  IMAD.WIDE.U32 R2, R5, R6, R2 ;  /* 0x0000000605027225 */ /* 0x000fca00078e0002 */
[----:B------:R-:W3:Y:S01]  /*32700*/  LDC R20, c[0x0][0x658] ;  /* 0x00019600ff147b82 */ /* 0x000ee20000000800 */
[----:B------:R-:W-:Y:S01]  /*32710*/  IMAD R5, R5, R7, R0 ;  /* 0x0000000705057224 */ /* 0x000fe200078e0200 */
[----:B------:R-:W-:Y:S01]  /*32720*/  I2FP.F32.U32 R0, R12 ;  /* 0x0000000c00007245 */ /* 0x000fe20000201000 */
[----:B------:R-:W-:Y:S01]  /*32730*/  IMAD.MOV.U32 R7, RZ, RZ, 0x1 ;  /* 0x00000001ff077424 */ /* 0x000fe200078e00ff */
[----:B-----5:R-:W-:Y:S02]  /*32740*/  ISETP.NE.U32.AND P0, PT, R22, RZ, PT ;  /* 0x000000ff1600720c */ /* 0x020fe40003f05070 */
[----:B------:R-:W-:Y:S01]  /*32750*/  IADD3 R3, R3, R5, RZ ;  /* 0x0000000503037210 */ /* 0x000fe20007ffe0ff */
[----:B------:R-:W-:Y:S01]  /*32760*/  FMUL R0, R0, UR4 ;  /* 0x0000000400007c20 */ /* 0x000fe20008400000 */
[----:B----4-:R-:W4:Y:S01]  /*32770*/  LDC R15, c[0x0][0x148] ;  /* 0x00005200ff0f7b82 */ /* 0x010f220000000800 */
[----:B------:R-:W-:Y:S01]  /*32780*/  ISETP.NE.AND.EX P0, PT, R23, RZ, PT, P0 ;  /* 0x000000ff1700720c */ /* 0x000fe20003f05300 */
[----:B------:R-:W-:Y:S01]  /*32790*/  IMAD.MOV.U32 R5, RZ, RZ, -0x1 ;  /* 0xffffffffff057424 */ /* 0x000fe200078e00ff */
[-CC-:B0-----:R-:W-:Y:S01]  /*327a0*/  SHF.R.U64 R10, R2, R4.reuse, R3.reuse ;  /* 0x00000004020a7219 */ /* 0x181fe20000001203 */
[----:B------:R0:W0:Y:S01]  /*327b0*/  F2I.U32.TRUNC.NTZ R13, R0 ;  /* 0x00000000000d7305 */ /* 0x000022000020f000 */
[----:B------:R-:W-:-:S03]  /*327c0*/  SHF.R.U32.HI R3, RZ, R4, R3 ;  /* 0x00000004ff037219 */ /* 0x000fc60000011603 */
[----:B------:R-:W0:Y:S01]  /*327d0*/  LDC R16, c[0x0][0x600] ;  /* 0x00018000ff107b82 */ /* 0x000e220000000800 */
[-CC-:B--2---:R-:W-:Y:S02]  /*327e0*/  SHF.R.U64 R8, R10, R14.reuse, R3.reuse ;  /* 0x0000000e0a087219 */ /* 0x184fe40000001203 */
[----:B------:R-:W-:-:S05]  /*327f0*/  SHF.R.U32.HI R3, RZ, R14, R3 ;  /* 0x0000000eff037219 */ /* 0x000fca0000011603 */
[----:B------:R-:W2:Y:S01]  /*32800*/  LDC R17, c[0x0][0x648] ;  /* 0x00019200ff117b82 */ /* 0x000ea20000000800 */
[-CC-:B---3--:R-:W-:Y:S02]  /*32810*/  SHF.R.U64 R11, R8, R20.reuse, R3.reuse ;  /* 0x00000014080b7219 */ /* 0x188fe40000001203 */
[-C--:B------:R-:W-:Y:S02]  /*32820*/  SHF.L.U32 R5, R5, R20.reuse, RZ ;  /* 0x0000001405057219 */ /* 0x080fe400000006ff */
[-C--:B------:R-:W-:Y:S01]  /*32830*/  SHF.R.U32.HI R3, RZ, R20.reuse, R3 ;  /* 0x00000014ff037219 */ /* 0x080fe20000011603 */
[----:B------:R-:W-:Y:S01]  /*32840*/  IMAD.MOV.U32 R2, RZ, RZ, R11 ;  /* 0x000000ffff027224 */ /* 0x000fe200078e000b */
[----:B------:R-:W-:Y:S01]  /*32850*/  SHF.L.U32 R20, R7, R20, RZ ;  /* 0x0000001407147219 */ /* 0x000fe200000006ff */
[----:B------:R-:W3:Y:S01]  /*32860*/  LDC R19, c[0x0][0x638] ;  /* 0x00018e00ff137b82 */ /* 0x000ee20000000800 */
[----:B------:R-:W-:-:S07]  /*32870*/  LOP3.LUT R33, RZ, R5, RZ, 0x33, !PT ;  /* 0x00000005ff217212 */ /* 0x000fce00078e33ff */
[----:B------:R-:W0:Y:S01]  /*32880*/  LDC R21, c[0x0][0x610] ;  /* 0x00018400ff157b82 */ /* 0x000e220000000800 */
[----:B------:R-:W-:Y:S05]  /*32890*/  @!P0 BRA `(.L_x_520) ;  /* 0x0000000000288947 */ /* 0x000fea0003800000 */
[----:B0-----:R-:W0:Y:S02]  /*328a0*/  LDC R0, c[0x0][0x64c] ;  /* 0x00019300ff007b82 */ /* 0x001e240000000800 */
[----:B0-----:R-:W-:-:S04]  /*328b0*/  IADD3 R7, P0, R11, R0, RZ ;  /* 0x000000000b077210 */ /* 0x001fc80007f1e0ff */
        /* <DEDUP_REMOVED lines=8> */
.L_x_520:
[----:B0-2---:R-:W-:Y:S01]  /*32940*/  SHF.R.U64 R0, R2, R17, R3 ;  /* 0x0000001102007219 */ /* 0x005fe20000001203 */
[----:B------:R-:W-:Y:S01]  /*32950*/  IMAD.MOV R13, RZ, RZ, -R13 ;  /* 0x000000ffff0d7224 */ /* 0x000fe200078e0a0d */
[----:B------:R-:W-:Y:S01]  /*32960*/  LOP3.LUT R33, R8, R33, RZ, 0xc0, !PT ;  /* 0x0000002108217212 */ /* 0x000fe200078ec0ff */
[----:B------:R-:W-:Y:S01]  /*32970*/  IMAD.MOV.U32 R4, RZ, RZ, 0x1 ;  /* 0x00000001ff047424 */ /* 0x000fe200078e00ff */
[----:B------:R-:W-:Y:S01]  /*32980*/  IADD3 R3, R16, -0x1, RZ ;  /* 0xffffffff10037810 */ /* 0x000fe20007ffe0ff */
[----:B------:R-:W-:Y:S02]  /*32990*/  IMAD.MOV R2, RZ, RZ, -R0 ;  /* 0x000000ffff027224 */ /* 0x000fe400078e0a00 */
[----:B------:R-:W-:Y:S01]  /*329a0*/  IMAD R33, R20, R0, R33 ;  /* 0x0000000014217224 */ /* 0x000fe200078e0221 */
[----:B------:R-:W-:Y:S01]  /*329b0*/  LOP3.LUT R3, R10, R3, RZ, 0xc0, !PT ;  /* 0x000000030a037212 */ /* 0x000fe200078ec0ff */
[----:B----4-:R-:W-:Y:S02]  /*329c0*/  @P4 IMAD R18, R15, R13, R12 ;  /* 0x0000000d0f124224 */ /* 0x010fe400078e020c */
[----:B---3--:R-:W-:-:S02]  /*329d0*/  IMAD R0, R2, R19, R11 ;  /* 0x0000001302007224 */ /* 0x008fc400078e020b */
[----:B------:R-:W-:Y:S02]  /*329e0*/  IMAD R33, R33, R21, R18 ;  /* 0x0000001521217224 */ /* 0x000fe400078e0212 */
[----:B------:R-:W-:Y:S01]  /*329f0*/  IMAD R2, R0, R16, R3 ;  /* 0x0000001000027224 */ /* 0x000fe200078e0203 */
[----:B------:R-:W-:-:S04]  /*32a00*/  PRMT R0, R4, 0x7610, R0 ;  /* 0x0000761004007816 */ /* 0x000fc80000000000 */
[----:B------:R-:W-:Y:S02]  /*32a10*/  SEL R3, R2, R33, !P4 ;  /* 0x0000002102037207 */ /* 0x000fe40006000000 */
[----:B------:R-:W-:Y:S01]  /*32a20*/  SEL R33, R33, R2, !P4 ;  /* 0x0000000221217207 */ /* 0x000fe20006000000 */
[----:B------:R-:W-:Y:S02]  /*32a30*/  IMAD.U32 R2, RZ, RZ, UR8 ;  /* 0x00000008ff027e24 */ /* 0x000fe4000f8e00ff */
[----:B------:R2:W-:Y:S04]  /*32a40*/  STL [R1+0x430], R3 ;  /* 0x0004300301007387 */ /* 0x0005e80000100800 */
[----:B------:R2:W-:Y:S02]  /*32a50*/  STL [R1+0x428], R2 ;  /* 0x0004280201007387 */ /* 0x0005e40000100800 */
.L_x_518:
[----:B0-2---:R-:W2:Y:S01]  /*32a60*/  LDL.LU R2, [R1+0x42c] ;  /* 0x00042c0001027983 */ /* 0x005ea20000300800 */
[----:B------:R-:W-:Y:S02]  /*32a70*/  R2UR UR4, R37 ;  /* 0x00000000250472ca */ /* 0x000fe400000e0000 */
[----:B------:R-:W-:Y:S01]  /*32a80*/  R2UR UR6, R36 ;  /* 0x00000000240672ca */ /* 0x000fe200000e0000 */
[----:B------:R-:W-:Y:S01]  /*32a90*/  STL [R1+0x434], R33 ;  /* 0x0004342101007387 */ /* 0x000fe20000100800 */
[----:B------:R-:W-:-:S11]  /*32aa0*/  LOP3.LUT P0, RZ, R0, 0xff, RZ, 0xc0, !PT ;  /* 0x000000ff00ff7812 */ /* 0x000fd6000780c0ff */
[----:B------:R-:W-:-:S04]  /*32ab0*/  UIADD3 UR4, UR6, UR4, URZ ;  /* 0x0000000406047290 */ /* 0x000fc8000fffe03f */
[----:B------:R-:W-:Y:S02]  /*32ac0*/  USHF.R.U32.HI UR5, URZ, 0x1, UR4 ;  /* 0x000000013f057899 */ /* 0x000fe40008011604 */
[----:B------:R-:W-:Y:S02]  /*32ad0*/  UISETP.GT.U32.AND UP0, UPT, UR4, 0x1, UPT ;  /* 0x000000010400788c */ /* 0x000fe4000bf04070 */
[----:B------:R-:W-:Y:S02]  /*32ae0*/  ULOP3.LUT UR5, UR5, 0x1, URZ, 0xc0, !UPT ;  /* 0x0000000105057892 */ /* 0x000fe4000f8ec03f */
[----:B------:R-:W-:Y:S02]  /*32af0*/  UISETP.LT.U32.AND UP0, UPT, UR6, 0x2, UP0 ;  /* 0x000000020600788c */ /* 0x000fe40008701070 */
[----:B------:R-:W-:Y:S02]  /*32b00*/  UISETP.NE.U32.AND UP1, UPT, UR5, 0x1, UPT ;  /* 0x000000010500788c */ /* 0x000fe4000bf25070 */
[----:B------:R-:W-:-:S02]  /*32b10*/  ULOP3.LUT UR4, UR4, 0x1, URZ, 0xc0, !UPT ;  /* 0x0000000104047892 */ /* 0x000fc4000f8ec03f */
[----:B------:R-:W-:Y:S02]  /*32b20*/  UISETP.GT.U32.AND UP1, UPT, UR6, 0x1, !UP1 ;  /* 0x000000010600788c */ /* 0x000fe4000cf24070 */
[----:B------:R-:W-:Y:S02]  /*32b30*/  USEL UR6, URZ, 0x1, !UP0 ;  /* 0x000000013f067887 */ /* 0x000fe4000c000000 */
[----:B------:R-:W-:Y:S01]  /*32b40*/  USEL UR5, URZ, 0x1, !UP1 ;  /* 0x000000013f057887 */ /* 0x000fe2000c800000 */
[----:B------:R-:W-:-:S05]  /*32b50*/  MOV R0, UR4 ;  /* 0x0000000400007c02 */ /* 0x000fca0008000f00 */
[----:B------:R0:W-:Y:S01]  /*32b60*/  STL [R1+0x424], R0 ;  /* 0x0004240001007387 */ /* 0x0001e20000100800 */
[----:B--2---:R-:W-:-:S13]  /*32b70*/  R2UR UR7, R2 ;  /* 0x00000000020772ca */ /* 0x004fda00000e0000 */
[----:B------:R-:W-:-:S06]  /*32b80*/  ULOP3.LUT UR7, UR5, UR7, UR6, 0x96, !UPT ;  /* 0x0000000705077292 */ /* 0x000fcc000f8e9606 */
[----:B0-----:R-:W-:-:S05]  /*32b90*/  IMAD.U32 R0, RZ, RZ, UR7 ;  /* 0x00000007ff007e24 */ /* 0x001fca000f8e00ff */
[----:B------:R0:W-:Y:S01]  /*32ba0*/  STL [R1+0x42c], R0 ;  /* 0x00042c0001007387 */ /* 0x0001e20000100800 */
[----:B------:R-:W-:Y:S05]  /*32bb0*/  @P0 BRA `(.L_x_521) ;  /* 0xfffffce800140947 */ /* 0x000fea000383ffff */
[----:B------:R-:W-:Y:S05]  /*32bc0*/  EXIT ;  /* 0x000000000000794d */ /* 0x000fea0003800000 */
.L_x_7:
[----:B------:R-:W2:Y:S01]  /*32bd0*/  LDL R22, [R1+0x420] ;  /* 0x0004200001167983 */ /* 0x000ea20000100800 */
[----:B------:R-:W-:-:S03]  /*32be0*/  ULDC.64 UR4, c[0x0][0x650] ;  /* 0x0001940000047ab9 */ /* 0x000fc60000000a00 */
[----:B------:R-:W3:Y:S01]  /*32bf0*/  LDL R23, [R1+0x41c] ;  /* 0x00041c0001177983 */ /* 0x000ee20000100800 */
[----:B------:R-:W-:Y:S01]  /*32c00*/  PRMT R4, RZ, 0x7610, R4 ;  /* 0x00007610ff047816 */ /* 0x000fe20000000004 */
[----:B------:R-:W-:Y:S01]  /*32c10*/  IMAD.MOV.U32 R5, RZ, RZ, -0x1 ;  /* 0xffffffffff057424 */ /* 0x000fe200078e00ff */
[----:B------:R-:W-:Y:S01]  /*32c20*/  MOV R6, 0xffffffff ;  /* 0xffffffff00067802 */ /* 0x000fe20000000f00 */
[----:B------:R-:W-:Y:S01]  /*32c30*/  IMAD.MOV.U32 R7, RZ, RZ, -0x1 ;  /* 0xffffffffff077424 */ /* 0x000fe200078e00ff */
[----:B--2---:R-:W-:-:S04]  /*32c40*/  ISETP.GE.U32.AND P0, PT, R22, UR4, PT ;  /* 0x0000000416007c0c */ /* 0x004fc8000bf06070 */
[----:B---3--:R-:W-:-:S13]  /*32c50*/  ISETP.GE.U32.AND.EX P0, PT, R23, UR5, PT, P0 ;  /* 0x0000000517007c0c */ /* 0x008fda000bf06100 */
[----:B------:R-:W-:Y:S05]  /*32c60*/  @P0 BRA `(.L_x_522) ;  /* 0x00000004002c0947 */ /* 0x000fea0003800000 */
[----:B0-----:R-:W0:Y:S01]  /*32c70*/  LDC.64 R14, c[0x0][0x628] ;  /* 0x00018a00ff0e7b82 */ /* 0x001e220000000a00 */
[----:B------:R-:W-:Y:S02]  /*32c80*/  IMAD.MOV.U32 R8, RZ, RZ, R22 ;  /* 0x000000ffff087224 */ /* 0x000fe400078e0016 */
[----:B------:R-:W-:-:S05]  /*32c90*/  IMAD.MOV.U32 R9, RZ, RZ, R23 ;  /* 0x000000ffff097224 */ /* 0x000fca00078e0017 */
[----:B------:R-:W1:Y:S08]  /*32ca0*/  LDC R10, c[0x0][0x630] ;  /* 0x00018c00ff0a7b82 */ /* 0x000e700000000800 */
[----:B------:R-:W2:Y:S01]  /*32cb0*/  LDC.64 R16, c[0x0][0x620] ;  /* 0x00018800ff107b82 */ /* 0x000ea20000000a00 */
[----:B0-----:R-:W-:-:S04]  /*32cc0*/  ISETP.NE.U32.AND P0, PT, R14, RZ, PT ;  /* 0x000000ff0e00720c */ /* 0x001fc80003f05070 */
[----:B------:R-:W-:-:S13]  /*32cd0*/  ISETP.NE.AND.EX P0, PT, R15, RZ, PT, P0 ;  /* 0x000000ff0f00720c */ /* 0x000fda0003f05300 */
[----:B-12---:R-:W-:Y:S05]  /*32ce0*/  @!P0 BRA `(.L_x_523) ;  /* 0x0000000000288947 */ /* 0x006fea0003800000 */
[----:B------:R-:W0:Y:S02]  /*32cf0*/  LDC R4, c[0x0][0x634] ;  /* 0x00018d00ff047b82 */ /* 0x000e240000000800 */
[----:B0-----:R-:W-:-:S05]  /*32d00*/  IADD3 R9, P0, R22, R4, RZ ;  /* 0x0000000416097210 */ /* 0x001fca0007f1e0ff */
[----:B------:R-:W-:-:S04]  /*32d10*/  IMAD.X R13, RZ, RZ, R23, P0 ;  /* 0x000000ffff0d7224 */ /* 0x000fc800000e0617 */
[----:B------:R-:W-:-:S04]  /*32d20*/  IMAD.WIDE.U32 R4, R13, R14, RZ ;  /* 0x0000000e0d047225 */ /* 0x000fc800078e00ff */
[----:B------:R-:W-:-:S04]  /*32d30*/  IMAD.WIDE.U32 R6, P0, R9, R15, R4 ;  /* 0x0000000f09067225 */ /* 0x000fc80007800004 */
[----:B------:R-:W-:Y:S01]  /*32d40*/  IMAD.WIDE.U32 R4, R9, R14, RZ ;  /* 0x0000000e09047225 */ /* 0x000fe200078e00ff */
[----:B------:R-:W-:-:S03]  /*32d50*/  IADD3.X R9, RZ, RZ, RZ, P0, !PT ;  /* 0x000000ffff097210 */ /* 0x000fc600007fe4ff */
[----:B------:R-:W-:Y:S01]  /*32d60*/  IMAD.MOV.U32 R8, RZ, RZ, R7 ;  /* 0x000000ffff087224 */ /* 0x000fe200078e0007 */
[----:B------:R-:W-:-:S05]  /*32d70*/  IADD3 RZ, P0, R5, R6, RZ ;  /* 0x0000000605ff7210 */ /* 0x000fca0007f1e0ff */
[----:B------:R-:W-:-:S08]  /*32d80*/  IMAD.WIDE.U32.X R8, R13, R15, R8, P0 ;  /* 0x0000000f0d087225 */ /* 0x000fd000000e0408 */
.L_x_523:
[----:B------:R-:W0:Y:S01]  /*32d90*/  LDC.64 R20, c[0x0][0x640] ;  /* 0x00019000ff147b82 */ /* 0x000e220000000a00 */
[-CC-:B------:R-:W-:Y:S02]  /*32da0*/  SHF.R.U64 R14, R8, R10.reuse, R9.reuse ;  /* 0x0000000a080e7219 */ /* 0x180fe40000001209 */
[----:B------:R-:W-:Y:S02]  /*32db0*/  SHF.R.U32.HI R4, RZ, R10, R9 ;  /* 0x0000000aff047219 */ /* 0x000fe40000011609 */
[----:B------:R-:W-:-:S03]  /*32dc0*/  IADD3 R7, P0, RZ, -R14, RZ ;  /* 0x8000000eff077210 */ /* 0x000fc60007f1e0ff */
[----:B------:R-:W1:Y:S02]  /*32dd0*/  LDC R8, c[0x0][0x618] ;  /* 0x00018600ff087b82 */ /* 0x000e640000000800 */
[----:B------:R-:W-:Y:S02]  /*32de0*/  IMAD.X R5, RZ, RZ, ~R4, P0 ;  /* 0x000000ffff057224 */ /* 0x000fe400000e0e04 */
[----:B------:R-:W-:Y:S02]  /*32df0*/  IMAD.MOV.U32 R4, RZ, RZ, R22 ;  /* 0x000000ffff047224 */ /* 0x000fe400078e0016 */
[-C--:B------:R-:W-:Y:S01]  /*32e00*/  IMAD R6, R5, R16.reuse, RZ ;  /* 0x0000001005067224 */ /* 0x080fe200078e02ff */
[----:B------:R-:W-:Y:S01]  /*32e10*/  MOV R5, R23 ;  /* 0x0000001700057202 */ /* 0x000fe20000000f00 */
[----:B------:R-:W2:Y:S02]  /*32e20*/  LDC R18, c[0x0][0x608] ;  /* 0x00018200ff127b82 */ /* 0x000ea40000000800 */
[----:B------:R-:W-:-:S06]  /*32e30*/  IMAD.WIDE.U32 R4, R7, R16, R4 ;  /* 0x0000001007047225 */ /* 0x000fcc00078e0004 */
[----:B------:R-:W3:Y:S01]  /*32e40*/  LDC R19, c[0x0][0x658] ;  /* 0x00019600ff137b82 */ /* 0x000ee20000000800 */
[----:B------:R-:W-:Y:S01]  /*32e50*/  IMAD R7, R7, R17, R6 ;  /* 0x0000001107077224 */ /* 0x000fe200078e0206 */
[----:B0-----:R-:W-:Y:S01]  /*32e60*/  ISETP.NE.U32.AND P0, PT, R20, RZ, PT ;  /* 0x000000ff1400720c */ /* 0x001fe20003f05070 */
[----:B------:R-:W-:Y:S02]  /*32e70*/  IMAD.MOV.U32 R6, RZ, RZ, -0x1 ;  /* 0xffffffffff067424 */ /* 0x000fe400078e00ff */
[----:B------:R-:W-:Y:S01]  /*32e80*/  IMAD.IADD R5, R5, 0x1, R7 ;  /* 0x0000000105057824 */ /* 0x000fe200078e0207 */
[----:B------:R-:W-:Y:S02]  /*32e90*/  ISETP.NE.AND.EX P0, PT, R21, RZ, PT, P0 ;  /* 0x000000ff1500720c */ /* 0x000fe40003f05300 */
[----:B------:R-:W0:Y:S02]  /*32ea0*/  LDC R17, c[0x0][0x600] ;  /* 0x00018000ff117b82 */ /* 0x000e240000000800 */
[----:B-1----:R-:W-:-:S02]  /*32eb0*/  SHF.R.U64 R10, R4, R8, R5 ;  /* 0x00000008040a7219 */ /* 0x002fc40000001205 */
[----:B------:R-:W-:-:S04]  /*32ec0*/  SHF.R.U32.HI R5, RZ, R8, R5 ;  /* 0x00000008ff057219 */ /* 0x000fc80000011605 */
[----:B------:R-:W1:Y:S01]  /*32ed0*/  LDC R22, c[0x0][0x648] ;  /* 0x00019200ff167b82 */ /* 0x000e620000000800 */
[-CC-:B--2---:R-:W-:Y:S02]  /*32ee0*/  SHF.R.U64 R15, R10, R18.reuse, R5.reuse ;  /* 0x000000120a0f7219 */ /* 0x184fe40000001205 */
[----:B------:R-:W-:Y:S01]  /*32ef0*/  SHF.R.U32.HI R4, RZ, R18, R5 ;  /* 0x00000012ff047219 */ /* 0x000fe20000011605 */
[----:B------:R-:W-:-:S04]  /*32f00*/  IMAD.MOV.U32 R18, RZ, RZ, 0x1 ;  /* 0x00000001ff127424 */ /* 0x000fc800078e00ff */
[----:B------:R-:W2:Y:S01]  /*32f10*/  LDC R23, c[0x0][0x638] ;  /* 0x00018e00ff177b82 */ /* 0x000ea20000000800 */
[-C--:B---3--:R-:W-:Y:S02]  /*32f20*/  SHF.L.U32 R6, R6, R19.reuse, RZ ;  /* 0x0000001306067219 */ /* 0x088fe400000006ff */
[-CC-:B------:R-:W-:Y:S02]  /*32f30*/  SHF.R.U64 R16, R15, R19.reuse, R4.reuse ;  /* 0x000000130f107219 */ /* 0x180fe40000001204 */
[----:B------:R-:W-:Y:S02]  /*32f40*/  SHF.R.U32.HI R5, RZ, R19, R4 ;  /* 0x00000013ff057219 */ /* 0x000fe40000011604 */
[----:B------:R-:W-:Y:S01]  /*32f50*/  LOP3.LUT R24, RZ, R6, RZ, 0x33, !PT ;  /* 0x00000006ff187212 */ /* 0x000fe200078e33ff */
[----:B------:R-:W3:Y:S01]  /*32f60*/  LDC R25, c[0x0][0x610] ;  /* 0x00018400ff197b82 */ /* 0x000ee20000000800 */
[----:B------:R-:W-:Y:S01]  /*32f70*/  MOV R4, R16 ;  /* 0x0000001000047202 */ /* 0x000fe20000000f00 */
[----:B------:R-:W-:Y:S06]  /*32f80*/  @!P0 BRA `(.L_x_524) ;  /* 0x0000000000288947 */ /* 0x000fec0003800000 */
[----:B------:R-:W4:Y:S02]  /*32f90*/  LDC R9, c[0x0][0x64c] ;  /* 0x00019300ff097b82 */ /* 0x000f240000000800 */
[----:B----4-:R-:W-:-:S05]  /*32fa0*/  IADD3 R9, P0, R16, R9, RZ ;  /* 0x0000000910097210 */ /* 0x010fca0007f1e0ff */
[----:B------:R-:W-:-:S04]  /*32fb0*/  IMAD.X R13, RZ, RZ, R5, P0 ;  /* 0x000000ffff0d7224 */ /* 0x000fc800000e0605 */
[----:B------:R-:W-:-:S04]  /*32fc0*/  IMAD.WIDE.U32 R4, R13, R20, RZ ;  /* 0x000000140d047225 */ /* 0x000fc800078e00ff */
[----:B------:R-:W-:-:S04]  /*32fd0*/  IMAD.WIDE.U32 R6, P0, R9, R21, R4 ;  /* 0x0000001509067225 */ /* 0x000fc80007800004 */
[----:B------:R-:W-:-:S04]  /*32fe0*/  IMAD.WIDE.U32 R4, R9, R20, RZ ;  /* 0x0000001409047225 */ /* 0x000fc800078e00ff */
[----:B------:R-:W-:Y:S01]  /*32ff0*/  IMAD.X R9, RZ, RZ, RZ, P0 ;  /* 0x000000ffff097224 */ /* 0x000fe200000e06ff */
[----:B------:R-:W-:Y:S01]  /*33000*/  IADD3 RZ, P0, R5, R6, RZ ;  /* 0x0000000605ff7210 */ /* 0x000fe20007f1e0ff */
[----:B------:R-:W-:-:S04]  /*33010*/  IMAD.MOV.U32 R8, RZ, RZ, R7 ;  /* 0x000000ffff087224 */ /* 0x000fc800078e0007 */
[----:B------:R-:W-:-:S08]  /*33020*/  IMAD.WIDE.U32.X R4, R13, R21, R8, P0 ;  /* 0x000000150d047225 */ /* 0x000fd000000e0408 */
.L_x_524:
[----:B-1----:R-:W-:Y:S01]  /*33030*/  SHF.R.U64 R4, R4, R22, R5 ;  /* 0x0000001604047219 */ /* 0x002fe20000001205 */
[----:B------:R-:W-:Y:S01]  /*33040*/  @P4 IMAD R0, R11, R12, R2 ;  /* 0x0000000c0b004224 */ /* 0x000fe200078e0202 */
[----:B------:R-:W-:Y:S01]  /*33050*/  SHF.L.U32 R18, R18, R19, RZ ;  /* 0x0000001312127219 */ /* 0x000fe200000006ff */
[----:B------:R-:W-:Y:S01]  /*33060*/  IMAD.MOV.U32 R6, RZ, RZ, R14 ;  /* 0x000000ffff067224 */ /* 0x000fe200078e000e */
[----:B------:R-:W-:Y:S01]  /*33070*/  LOP3.LUT R3, R15, R24, RZ, 0xc0, !PT ;  /* 0x000000180f037212 */ /* 0x000fe200078ec0ff */
[----:B------:R-:W-:Y:S01]  /*33080*/  IMAD.MOV R5, RZ, RZ, -R4 ;  /* 0x000000ffff057224 */ /* 0x000fe200078e0a04 */
[----:B0-----:R-:W-:-:S03]  /*33090*/  IADD3 R7, R17, -0x1, RZ ;  /* 0xffffffff11077810 */ /* 0x001fc60007ffe0ff */
[----:B------:R-:W-:Y:S01]  /*330a0*/  IMAD R3, R18, R4, R3 ;  /* 0x0000000412037224 */ /* 0x000fe200078e0203 */
[----:B------:R-:W-:Y:S01]  /*330b0*/  LOP3.LUT R7, R10, R7, RZ, 0xc0, !PT ;  /* 0x000000070a077212 */ /* 0x000fe200078ec0ff */
[----:B--2---:R-:W-:Y:S02]  /*330c0*/  IMAD R2, R5, R23, R16 ;  /* 0x0000001705027224 */ /* 0x004fe400078e0210 */
[----:B---3--:R-:W-:Y:S02]  /*330d0*/  IMAD R0, R3, R25, R0 ;  /* 0x0000001903007224 */ /* 0x008fe400078e0200 */
[----:B------:R-:W-:Y:S02]  /*330e0*/  IMAD R5, R2, R17, R7 ;  /* 0x0000001102057224 */ /* 0x000fe400078e0207 */
[----:B------:R-:W-:-:S03]  /*330f0*/  IMAD.MOV.U32 R4, RZ, RZ, 0x1 ;  /* 0x00000001ff047424 */ /* 0x000fc600078e00ff */
[----:B------:R-:W-:Y:S02]  /*33100*/  SEL R7, R5, R0, !P4 ;  /* 0x0000000005077207 */ /* 0x000fe40006000000 */
[----:B------:R-:W-:-:S07]  /*33110*/  SEL R5, R0, R5, !P4 ;  /* 0x0000000500057207 */ /* 0x000fce0006000000 */
.L_x_522:
[----:B------:R-:W-:-:S08]  /*33120*/  NOP ;  /* 0x0000000000007918 */ /* 0x000fd00000000000 */
[----:B0-----:R-:W0:-:S00]  /*33130*/  USETMAXREG.DEALLOC.CTAPOOL 0x28 ;  /* 0x00000028000079c8 */ /* 0x001e0000080e0500 */
[----:B------:R-:W-:-:S13]  /*33140*/  ISETP.NE.AND P0, PT, RZ, UR8, PT ;  /* 0x00000008ff007c0c */ /* 0x000fda000bf05270 */
[----:B------:R-:W-:Y:S05]  /*33150*/  @P0 EXIT ;  /* 0x000000000000094d */ /* 0x000fea0003800000 */
[----:B0-----:R-:W-:Y:S01]  /*33160*/  LOP3.LUT P0, RZ, R4, 0xff, RZ, 0xc0, !PT ;  /* 0x000000ff04ff7812 */ /* 0x001fe2000780c0ff */
[----:B------:R-:W-:Y:S01]  /*33170*/  IMAD.MOV.U32 R12, RZ, RZ, RZ ;  /* 0x000000ffff0c7224 */ /* 0x000fe200078e00ff */
[----:B------:R-:W-:-:S11]  /*33180*/  MOV R13, 0x1 ;  /* 0x00000001000d7802 */ /* 0x000fd60000000f00 */
[----:B------:R-:W-:Y:S05]  /*33190*/  @!P0 BRA `(.L_x_525) ;  /* 0x0000000c008c8947 */ /* 0x000fea0003800000 */
[----:B------:R-:W2:Y:S01]  /*331a0*/  LDL R0, [R1+0x418] ;  /* 0x0004180001007983 */ /* 0x000ea20000100800 */
[----:B------:R-:W-:Y:S01]  /*331b0*/  ULDC UR5, c[0x0][0x658] ;  /* 0x0001960000057ab9 */ /* 0x000fe20000000800 */
[----:B------:R-:W-:Y:S01]  /*331c0*/  UMOV UR7, 0xffffffff ;  /* 0xffffffff00077882 */ /* 0x000fe20000000000 */
[----:B------:R-:W-:Y:S01]  /*331d0*/  ULDC UR6, c[0x0][0xc] ;  /* 0x0000030000067ab9 */ /* 0x000fe20000000800 */
[----:B------:R-:W0:Y:S01]  /*331e0*/  S2R R10, SR_CgaCtaId ;  /* 0x00000000000a7919 */ /* 0x000e220000008800 */
[----:B------:R-:W-:Y:S01]  /*331f0*/  UMOV UR8, 0x1 ;  /* 0x0000000100087882 */ /* 0x000fe20000000000 */
[----:B------:R-:W-:Y:S01]  /*33200*/  BSSY B0, `(.L_x_525) ;  /* 0x00000dc000007945 */ /* 0x000fe20003800000 */
[----:B------:R-:W-:Y:S01]  /*33210*/  IMAD.MOV.U32 R9, RZ, RZ, 0x1 ;  /* 0x00000001ff097424 */ /* 0x000fe200078e00ff */
[----:B------:R-:W-:Y:S01]  /*33220*/  MOV R13, 0x1 ;  /* 0x00000001000d7802 */ /* 0x000fe20000000f00 */
[----:B------:R-:W-:Y:S01]  /*33230*/  IMAD.MOV.U32 R12, RZ, RZ, RZ ;  /* 0x000000ffff0c7224 */ /* 0x000fe200078e00ff */
[----:B------:R-:W-:Y:S01]  /*33240*/  ULDC UR4, c[0x0][0x600] ;  /* 0x0001800000047ab9 */ /* 0x000fe20000000800 */
[----:B------:R-:W-:Y:S01]  /*33250*/  ULDC.64 UR38, c[0x0][0x198] ;  /* 0x0000660000267ab9 */ /* 0x000fe20000000a00 */
[----:B------:R-:W-:Y:S01]  /*33260*/  UIADD3 UR4, UR4, -0x1, URZ ;  /* 0xffffffff04047890 */ /* 0x000fe2000fffe03f */
[----:B0-----:R-:W-:-:S02]  /*33270*/  LOP3.LUT R10, R10, 0x1, RZ, 0xc0, !PT ;  /* 0x000000010a0a7812 */ /* 0x001fc400078ec0ff */
[----:B--2---:R-:W-:Y:S02]  /*33280*/  R2UR UR9, R0 ;  /* 0x00000000000972ca */ /* 0x004fe400000e0000 */
[----:B------:R-:W0:Y:S11]  /*33290*/  LDC R0, c[0x0][0x28c] ;  /* 0x0000a300ff007b82 */ /* 0x000e360000000800 */
[----:B------:R-:W-:-:S02]  /*332a0*/  ULOP3.LUT UR13, UR9, 0x2, URZ, 0xfc, !UPT ;  /* 0x00000002090d7892 */ /* 0x000fc4000f8efc3f */
[----:B------:R-:W-:Y:S02]  /*332b0*/  USHF.L.U32 UR9, UR7, UR5, URZ ;  /* 0x0000000507097299 */ /* 0x000fe4000800063f */
[----:B------:R-:W-:Y:S01]  /*332c0*/  USHF.L.U32 UR5, UR8, UR5, URZ ;  /* 0x0000000508057299 */ /* 0x000fe2000800063f */
[----:B------:R-:W-:Y:S02]  /*332d0*/  ULDC UR7, c[0x0][0x10] ;  /* 0x0000040000077ab9 */ /* 0x000fe40000000800 */
[----:B------:R-:W-:Y:S01]  /*332e0*/  ULDC UR8, c[0x0][0x14] ;  /* 0x0000050000087ab9 */ /* 0x000fe20000000800 */
[----:B------:R-:W-:-:S04]  /*332f0*/  UIMAD.WIDE.U32 UR6, UR6, UR7, URZ ;  /* 0x00000007060672a5 */ /* 0x000fc8000f8e003f */
[----:B------:R-:W-:Y:S01]  /*33300*/  UIMAD.WIDE.U32 UR30, UR6, UR8, URZ ;  /* 0x00000008061e72a5 */ /* 0x000fe2000f8e003f */
[----:B0-----:R-:W-:Y:S01]  /*33310*/  VIADD R0, R0, 0xff ;  /* 0x000000ff00007836 */ /* 0x001fe20000000000 */
[----:B------:R-:W-:Y:S02]  /*33320*/  UIMAD UR7, UR7, UR8, URZ ;  /* 0x00000008070772a4 */ /* 0x000fe4000f8e023f */
[----:B------:R-:W-:Y:S02]  /*33330*/  ULOP3.LUT UR6, URZ, UR9, URZ, 0x33, !UPT ;  /* 0x000000093f067292 */ /* 0x000fe4000f8e333f */
[----:B------:R-:W-:Y:S01]  /*33340*/  SHF.R.S32.HI R3, RZ, 0x1f, R0 ;  /* 0x0000001fff037819 */ /* 0x000fe20000011400 */
[----:B------:R-:W-:-:S03]  /*33350*/  UIADD3 UR7, UR31, UR7, URZ ;  /* 0x000000071f077290 */ /* 0x000fc6000fffe03f */
[----:B------:R-:W-:-:S04]  /*33360*/  LEA.HI R3, R3, R0, RZ, 0x8 ;  /* 0x0000000003037211 */ /* 0x000fc800078f40ff */
[----:B------:R-:W-:-:S05]  /*33370*/  SHF.R.S32.HI R11, RZ, 0x8, R3 ;  /* 0x00000008ff0b7819 */ /* 0x000fca0000011403 */
[----:B------:R-:W-:-:S07]  /*33380*/  VIADD R8, R11, 0x1 ;  /* 0x000000010b087836 */ /* 0x000fce0000000000 */
.L_x_536:
[----:B------:R-:W-:-:S03]  /*33390*/  UMOV UR8, 0xffffffff ;  /* 0xffffffff00087882 */ /* 0x000fc60000000000 */
[----:B------:R-:W-:Y:S05]  /*333a0*/  BRA.DIV UR8, `(.L_x_526) ;  /* 0x0000000e08c47947 */ /* 0x000fea000b800000 */
[----:B------:R-:W-:-:S13]  /*333b0*/  ELECT P0, URZ, PT ;  /* 0x00000000003f782f */ /* 0x000fda0003800000 */
.L_x_545:
[----:B------:R-:W0:Y:S01]  /*333c0*/  LDC R0, c[0x0][0x28c] ;  /* 0x0000a300ff007b82 */ /* 0x000e220000000800 */
[----:B------:R-:W-:Y:S01]  /*333d0*/  BSSY B1, `(.L_x_527) ;  /* 0x0000047000017945 */ /* 0x000fe20003800000 */
[----:B0-----:R-:W-:-:S13]  /*333e0*/  ISETP.LT.OR P0, PT, R0, 0x1, !P0 ;  /* 0x000000010000780c */ /* 0x001fda0004701670 */
[----:B------:R-:W-:Y:S05]  /*333f0*/  @P0 BRA `(.L_x_528) ;  /* 0x0000000400100947 */ /* 0x000fea0003800000 */
[----:B------:R-:W-:Y:S01]  /*33400*/  IMAD R7, R7, 0x2, R10 ;  /* 0x0000000207077824 */ /* 0x000fe200078e020a */
[----:B------:R-:W-:Y:S01]  /*33410*/  MOV R17, RZ ;  /* 0x000000ff00117202 */ /* 0x000fe20000000f00 */
[----:B------:R-:W-:Y:S02]  /*33420*/  IMAD R14, R5, 0xc0, RZ ;  /* 0x000000c0050e7824 */ /* 0x000fe400078e02ff */
[----:B------:R-:W-:Y:S02]  /*33430*/  IMAD.MOV.U32 R0, RZ, RZ, R8 ;  /* 0x000000ffff007224 */ /* 0x000fe400078e0008 */
[----:B------:R-:W-:Y:S02]  /*33440*/  IMAD.MOV.U32 R2, RZ, RZ, R13 ;  /* 0x000000ffff027224 */ /* 0x000fe400078e000d */
[----:B------:R-:W-:Y:S02]  /*33450*/  IMAD.MOV.U32 R3, RZ, RZ, R12 ;  /* 0x000000ffff037224 */ /* 0x000fe400078e000c */
[----:B------:R-:W-:-:S07]  /*33460*/  IMAD R7, R7, 0x78, RZ ;  /* 0x0000007807077824 */ /* 0x000fce00078e02ff */
.L_x_531:
[----:B------:R-:W0:Y:S01]  /*33470*/  S2R R5, SR_CgaCtaId ;  /* 0x0000000000057919 */ /* 0x000e220000008800 */
[----:B------:R-:W-:Y:S01]  /*33480*/  MOV R4, 0x400 ;  /* 0x0000040000047802 */ /* 0x000fe20000000f00 */
[----:B------:R-:W1:Y:S03]  /*33490*/  S2R R18, SR_TID.X ;  /* 0x0000000000127919 */ /* 0x000e660000002100 */
[----:B0-----:R-:W-:Y:S02]  /*334a0*/  LEA R16, R5, R4, 0x18 ;  /* 0x0000000405107211 */ /* 0x001fe400078ec0ff */
[----:B------:R-:W-:Y:S02]  /*334b0*/  SHF.L.U32 R4, R2, 0x1f, RZ ;  /* 0x0000001f02047819 */ /* 0x000fe400000006ff */
[----:B------:R-:W-:Y:S02]  /*334c0*/  LEA R15, R3, R16, 0x3 ;  /* 0x00000010030f7211 */ /* 0x000fe400078e18ff */
[----:B-1----:R-:W-:-:S02]  /*334d0*/  LOP3.LUT P1, RZ, R18, 0x7f, RZ, 0xc0, !PT ;  /* 0x0000007f12ff7812 */ /* 0x002fc4000782c0ff */
[----:B------:R-:W0:Y:S11]  /*334e0*/  SYNCS.PHASECHK.TRANS64.TRYWAIT P0, [R15+URZ+0x10], R4 ;  /* 0x000010040f0075a7 */ /* 0x000e36000800017f */
[----:B------:R-:W1:Y:S01]  /*334f0*/  @!P1 LDC R5, c[0x0][0x500] ;  /* 0x00014000ff059b82 */ /* 0x000e620000000800 */
[----:B0-----:R-:W-:Y:S05]  /*33500*/  @!P0 BRA `(.L_x_529) ;  /* 0x0000000c008c8947 */ /* 0x001fea0003800000 */
.L_x_546:
[----:B------:R-:W-:Y:S01]  /*33510*/  UPRMT UR8, UR13, 0x9910, URZ ;  /* 0x000099100d087896 */ /* 0x000fe2000800003f */
[----:B-1----:R1:W-:Y:S03]  /*33520*/  @!P1 SYNCS.ARRIVE.TRANS64 RZ, [R15+URZ], R5 ;  /* 0x000000050fff99a7 */ /* 0x0023e6000800003f */
[----:B------:R-:W-:-:S06]  /*33530*/  UISETP.NE.AND UP0, UPT, UR8, 0x2, UPT ;  /* 0x000000020800788c */ /* 0x000fcc000bf05270 */
[----:B------:R-:W-:-:S13]  /*33540*/  PLOP3.LUT P0, PT, PT, PT, UP0, 0x80, 0x0 ;  /* 0x000000000000781c */ /* 0x000fda0003f0f008 */
[----:B-1----:R-:W-:Y:S05]  /*33550*/  @P0 BRA `(.L_x_530) ;  /* 0x0000000000040947 */ /* 0x002fea0003800000 */
[----:B------:R-:W-:Y:S01]  /*33560*/  BPT.TRAP 0x1 ;  /* 0x000000040000795c */ /* 0x000fe20000300000 */
.L_x_530:
[----:B0-----:R-:W-:Y:S01]  /*33570*/  IMAD R4, R3, 0x4, R10 ;  /* 0x0000000403047824 */ /* 0x001fe200078e020a */
[----:B------:R-:W-:Y:S01]  /*33580*/  R2UR UR34, R17 ;  /* 0x00000000112272ca */ /* 0x000fe200000e0000 */
[----:B------:R-:W-:Y:S01]  /*33590*/  VIADD R0, R0, 0xffffffff ;  /* 0xffffffff00007836 */ /* 0x000fe20000000000 */
[----:B------:R-:W-:Y:S01]  /*335a0*/  R2UR UR33, R15 ;  /* 0x000000000f2172ca */ /* 0x000fe200000e0000 */
[--C-:B------:R-:W-:Y:S01]  /*335b0*/  IMAD R4, R4, 0x3c00, R16.reuse ;  /* 0x00003c0004047824 */ /* 0x100fe200078e0210 */
[----:B------:R-:W-:Y:S01]  /*335c0*/  R2UR UR36, R6 ;  /* 0x00000000062472ca */ /* 0x000fe200000e0000 */
[----:B------:R-:W-:Y:S01]  /*335d0*/  IMAD R16, R3, 0xc000, R16 ;  /* 0x0000c00003107824 */ /* 0x000fe200078e0210 */
[----:B------:R-:W-:Y:S01]  /*335e0*/  R2UR UR35, R14 ;  /* 0x000000000e2372ca */ /* 0x000fe200000e0000 */
[----:B------:R-:W-:Y:S01]  /*335f0*/  UIADD3 UR14, UP0, UR38, 0xf0, URZ ;  /* 0x000000f0260e7890 */ /* 0x000fe2000ff1e03f */
[----:B------:R-:W-:Y:S01]  /*33600*/  R2UR UR8, R4 ;  /* 0x00000000040872ca */ /* 0x000fe200000e0000 */
[----:B------:R-:W-:Y:S01]  /*33610*/  UIADD3 UR40, UP1, UR38, 0x1f0, URZ ;  /* 0x000001f026287890 */ /* 0x000fe2000ff3e03f */
[----:B------:R-:W-:Y:S01]  /*33620*/  R2UR UR24, R16 ;  /* 0x00000000101872ca */ /* 0x000fe200000e0000 */
[----:B------:R-:W-:Y:S01]  /*33630*/  UIADD3.X UR15, URZ, UR39, URZ, UP0, !UPT ;  /* 0x000000273f0f7290 */ /* 0x000fe200087fe43f */
[----:B------:R-:W-:Y:S01]  /*33640*/  R2UR UR19, R7 ;  /* 0x00000000071372ca */ /* 0x000fe200000e0000 */
[----:B------:R-:W-:Y:S01]  /*33650*/  UIADD3 UR26, UR34, 0x80, URZ ;  /* 0x00000080221a7890 */ /* 0x000fe2000fffe03f */
[----:B------:R-:W-:Y:S01]  /*33660*/  ISETP.GT.AND P1, PT, R0, 0x1, PT ;  /* 0x000000010000780c */ /* 0x000fe20003f24270 */
[----:B------:R-:W-:Y:S01]  /*33670*/  UIADD3.X UR41, URZ, UR39, URZ, UP1, !UPT ;  /* 0x000000273f297290 */ /* 0x000fe20008ffe43f */
[----:B------:R-:W-:Y:S01]  /*33680*/  VIADD R3, R3, 0x1 ;  /* 0x0000000103037836 */ /* 0x000fe20000000000 */
[----:B------:R-:W-:Y:S01]  /*33690*/  UMOV UR22, 0x0 ;  /* 0x0000000000167882 */ /* 0x000fe20000000000 */
[----:B------:R-:W-:Y:S01]  /*336a0*/  UMOV UR23, 0x10000000 ;  /* 0x1000000000177882 */ /* 0x000fe20000000000 */
[----:B------:R-:W-:Y:S01]  /*336b0*/  UMOV UR25, UR33 ;  /* 0x0000002100197c82 */ /* 0x000fe20008000000 */
[----:B------:R-:W-:Y:S01]  /*336c0*/  UMOV UR28, UR36 ;  /* 0x00000024001c7c82 */ /* 0x000fe20008000000 */
[----:B------:R-:W-:Y:S01]  /*336d0*/  UIADD3 UR16, UR8, 0x18100, URZ ;  /* 0x0001810008107890 */ /* 0x000fe2000fffe03f */
[----:B------:R-:W-:Y:S01]  /*336e0*/  ISETP.NE.AND P0, PT, R3, 0x2, PT ;  /* 0x000000020300780c */ /* 0x000fe20003f05270 */
[----:B------:R-:W-:Y:S01]  /*336f0*/  UIADD3 UR32, UR24, 0x100, URZ ;  /* 0x0000010018207890 */ /* 0x000fe2000fffe03f */
[----:B------:R-:W-:Y:S01]  /*33700*/  IADD3 R17, R17, 0x100, RZ ;  /* 0x0000010011117810 */ /* 0x000fe20007ffe0ff */
[----:B------:R-:W-:Y:S01]  /*33710*/  UIADD3 UR24, UR24, 0x6100, URZ ;  /* 0x0000610018187890 */ /* 0x000fe2000fffe03f */
[----:B------:R-:W-:Y:S01]  /*33720*/  SEL R5, RZ, 0x1, P0 ;  /* 0x00000001ff057807 */ /* 0x000fe20000000000 */
[----:B------:R-:W-:Y:S01]  /*33730*/  UIADD3 UR8, UR8, 0x1f900, URZ ;  /* 0x0001f90008087890 */ /* 0x000fe2000fffe03f */
[----:B------:R-:W-:Y:S01]  /*33740*/  SEL R3, R3, RZ, P0 ;  /* 0x000000ff03037207 */ /* 0x000fe20000000000 */
[----:B------:R-:W-:Y:S01]  /*33750*/  UMOV UR27, UR35 ;  /* 0x00000023001b7c82 */ /* 0x000fe20008000000 */
[----:B------:R-:W-:Y:S01]  /*33760*/  UMOV UR21, 0x30000 ;  /* 0x0003000000157882 */ /* 0x000fe20000000000 */
[----:B------:R-:W-:Y:S01]  /*33770*/  UMOV UR17, UR33 ;  /* 0x0000002100117c82 */ /* 0x000fe20008000000 */
[----:B------:R-:W-:Y:S01]  /*33780*/  UMOV UR18, UR34 ;  /* 0x0000002200127c82 */ /* 0x000fe20008000000 */
[----:B------:R-:W-:Y:S01]  /*33790*/  UMOV UR20, UR36 ;  /* 0x0000002400147c82 */ /* 0x000fe20008000000 */
[----:B------:R0:W-:Y:S01]  /*337a0*/  UTMALDG.3D [UR32], [UR14], desc[UR22] ;  /* 0x000016200e0075b4 */ /* 0x0001e20008011000 */
[----:B------:R-:W-:Y:S01]  /*337b0*/  UMOV UR9, UR33 ;  /* 0x0000002100097c82 */ /* 0x000fe20008000000 */
[----:B------:R-:W-:Y:S01]  /*337c0*/  UMOV UR11, UR19 ;  /* 0x00000013000b7c82 */ /* 0x000fe20008000000 */
[----:B------:R-:W-:Y:S01]  /*337d0*/  UMOV UR12, UR36 ;  /* 0x00000024000c7c82 */ /* 0x000fe20008000000 */
[----:B------:R-:W-:Y:S01]  /*337e0*/  UMOV UR10, UR26 ;  /* 0x0000001a000a7c82 */ /* 0x000fe20008000000 */
[----:B------:R-:W-:Y:S01]  /*337f0*/  LOP3.LUT R2, R2, R5, RZ, 0x3c, !PT ;  /* 0x0000000502027212 */ /* 0x000fe200078e3cff */
[----:B------:R0:W-:Y:S01]  /*33800*/  UTMALDG.3D [UR24], [UR14], desc[UR22] ;  /* 0x000016180e0075b4 */ /* 0x0001e20008011000 */
[----:B------:R0:W-:Y:S01]  /*33810*/  UTMALDG.3D.MULTICAST [UR16], [UR40], UR21, desc[UR22] ;  /* 0x00001610280073b4 */ /* 0x0001e20008011815 */
[----:B------:R0:W-:Y:S02]  /*33820*/  UTMALDG.3D.MULTICAST [UR8], [UR40], UR21, desc[UR22] ;  /* 0x00001608280073b4 */ /* 0x0001e40008011815 */
[----:B0-----:R-:W-:Y:S05]  /*33830*/  @P1 BRA `(.L_x_531) ;  /* 0xfffffffc000c1947 */ /* 0x001fea000383ffff */
.L_x_528:
[----:B------:R-:W-:Y:S05]  /*33840*/  BSYNC B1 ;  /* 0x0000000000017941 */ /* 0x000fea0003800000 */
.L_x_527:
[----:B------:R-:W2:Y:S01]  /*33850*/  LDL.LU R18, [R1+0x41c] ;  /* 0x00041c0001127983 */ /* 0x000ea20000300800 */
[----:B------:R-:W-:Y:S01]  /*33860*/  LOP3.LUT P1, RZ, R9, 0xff, RZ, 0xc0, !PT ;  /* 0x000000ff09ff7812 */ /* 0x000fe2000782c0ff */
[----:B------:R-:W-:Y:S01]  /*33870*/  IMAD.IADD R12, R11, 0x1, R12 ;  /* 0x000000010b0c7824 */ /* 0x000fe200078e020c */
[----:B------:R-:W-:Y:S01]  /*33880*/  ULDC.64 UR8, c[0x0][0x650] ;  /* 0x0001940000087ab9 */ /* 0x000fe20000000a00 */
[----:B------:R-:W3:Y:S01]  /*33890*/  LDL.LU R16, [R1+0x420] ;  /* 0x0004200001107983 */ /* 0x000ee20000300800 */
[----:B------:R-:W-:Y:S01]  /*338a0*/  BSSY B1, `(.L_x_532) ;  /* 0x000006f000017945 */ /* 0x000fe20003800000 */
[----:B------:R-:W-:Y:S01]  /*338b0*/  IMAD.MOV.U32 R5, RZ, RZ, -0x1 ;  /* 0xffffffffff057424 */ /* 0x000fe200078e00ff */
[----:B------:R-:W-:Y:S01]  /*338c0*/  SHF.R.U32.HI R0, RZ, 0x1, R12 ;  /* 0x00000001ff007819 */ /* 0x000fe2000001160c */
[----:B------:R-:W-:Y:S01]  /*338d0*/  IMAD.MOV.U32 R7, RZ, RZ, -0x1 ;  /* 0xffffffffff077424 */ /* 0x000fe200078e00ff */
[----:B------:R-:W-:Y:S02]  /*338e0*/  ISETP.GT.U32.AND P0, PT, R12, 0x1, PT ;  /* 0x000000010c00780c */ /* 0x000fe40003f04070 */
[----:B------:R-:W-:-:S02]  /*338f0*/  LOP3.LUT R0, R0, 0x1, RZ, 0xc0, !PT ;  /* 0x0000000100007812 */ /* 0x000fc400078ec0ff */
[----:B------:R-:W-:Y:S01]  /*33900*/  ISETP.LT.U32.AND P0, PT, R11, 0x2, P0 ;  /* 0x000000020b00780c */ /* 0x000fe20000701070 */
[----:B------:R-:W0:Y:S01]  /*33910*/  @P1 S2R R3, SR_CgaCtaId ;  /* 0x0000000000031919 */ /* 0x000e220000008800 */
[----:B------:R-:W-:Y:S02]  /*33920*/  @P1 MOV R2, 0x400 ;  /* 0x0000040000021802 */ /* 0x000fe40000000f00 */
[----:B------:R-:W-:Y:S02]  /*33930*/  MOV R6, 0xffffffff ;  /* 0xffffffff00067802 */ /* 0x000fe40000000f00 */
[----:B------:R-:W-:Y:S02]  /*33940*/  LOP3.LUT R12, R12, 0x1, RZ, 0xc0, !PT ;  /* 0x000000010c0c7812 */ /* 0x000fe400078ec0ff */
[----:B------:R-:W-:Y:S02]  /*33950*/  PRMT R9, RZ, 0x7610, R9 ;  /* 0x00007610ff097816 */ /* 0x000fe40000000009 */
[----:B0-----:R-:W-:-:S04]  /*33960*/  @P1 LEA R2, R3, R2, 0x18 ;  /* 0x0000000203021211 */ /* 0x001fc800078ec0ff */
[----:B------:R0:W-:Y:S01]  /*33970*/  @P1 SYNCS.ARRIVE.TRANS64.A1T0 RZ, [R2+URZ+0x38], RZ ;  /* 0x000038ff02ff19a7 */ /* 0x0001e2000810003f */
[----:B------:R-:W-:Y:S02]  /*33980*/  ISETP.NE.U32.AND P1, PT, R0, 0x1, PT ;  /* 0x000000010000780c */ /* 0x000fe40003f25070 */
[----:B------:R-:W-:Y:S02]  /*33990*/  SEL R0, RZ, 0x1, !P0 ;  /* 0x00000001ff007807 */ /* 0x000fe40004000000 */
[----:B------:R-:W-:-:S04]  /*339a0*/  ISETP.GT.U32.AND P1, PT, R11, 0x1, !P1 ;  /* 0x000000010b00780c */ /* 0x000fc80004f24070 */
[----:B0-----:R-:W-:-:S04]  /*339b0*/  SEL R2, RZ, 0x1, !P1 ;  /* 0x00000001ff027807 */ /* 0x001fc80004800000 */
[--C-:B------:R-:W-:Y:S02]  /*339c0*/  LOP3.LUT R13, R2, R13, R0.reuse, 0x96, !PT ;  /* 0x0000000d020d7212 */ /* 0x100fe400078e9600 */
[----:B------:R-:W-:Y:S02]  /*339d0*/  PRMT R0, RZ, 0x7610, R0 ;  /* 0x00007610ff007816 */ /* 0x000fe40000000000 */
[----:B---3--:R-:W-:-:S04]  /*339e0*/  IADD3 R16, P2, R16, UR30, RZ ;  /* 0x0000001e10107c10 */ /* 0x008fc8000ff5e0ff */
[----:B--2---:R-:W-:Y:S01]  /*339f0*/  IADD3.X R18, R18, UR7, RZ, P2, !PT ;  /* 0x0000000712127c10 */ /* 0x004fe200097fe4ff */
[----:B------:R0:W-:Y:S01]  /*33a00*/  STL [R1+0x420], R16 ;  /* 0x0004201001007387 */ /* 0x0001e20000100800 */
[----:B------:R-:W-:-:S03]  /*33a10*/  ISETP.GE.U32.AND P2, PT, R16, UR8, PT ;  /* 0x0000000810007c0c */ /* 0x000fc6000bf46070 */
[----:B------:R0:W-:Y:S01]  /*33a20*/  STL [R1+0x41c], R18 ;  /* 0x00041c1201007387 */ /* 0x0001e20000100800 */
[----:B------:R-:W-:-:S13]  /*33a30*/  ISETP.GE.U32.AND.EX P0, PT, R18, UR9, PT, P2 ;  /* 0x0000000912007c0c */ /* 0x000fda000bf06120 */
[----:B0-----:R-:W-:Y:S05]  /*33a40*/  @P0 BRA `(.L_x_533) ;  /* 0x0000000400500947 */ /* 0x001fea0003800000 */
[----:B------:R-:W-:Y:S01]  /*33a50*/  ULDC.64 UR8, c[0x0][0x628] ;  /* 0x00018a0000087ab9 */ /* 0x000fe20000000a00 */
[----:B------:R-:W0:Y:S01]  /*33a60*/  S2R R14, SR_CTAID.X ;  /* 0x00000000000e7919 */ /* 0x000e220000002500 */
[----:B------:R-:W-:Y:S01]  /*33a70*/  ISETP.NE.U32.AND P0, PT, RZ, UR8, PT ;  /* 0x00000008ff007c0c */ /* 0x000fe2000bf05070 */
[----:B------:R-:W-:Y:S01]  /*33a80*/  ULDC UR11, c[0x0][0x630] ;  /* 0x00018c00000b7ab9 */ /* 0x000fe20000000800 */
[----:B------:R-:W-:Y:S01]  /*33a90*/  IMAD.MOV.U32 R2, RZ, RZ, R16 ;  /* 0x000000ffff027224 */ /* 0x000fe200078e0010 */
[----:B------:R-:W1:Y:S01]  /*33aa0*/  S2R R0, SR_CTAID.Y ;  /* 0x0000000000007919 */ /* 0x000e620000002600 */
[----:B------:R-:W-:Y:S01]  /*33ab0*/  ISETP.NE.AND.EX P0, PT, RZ, UR9, PT, P0 ;  /* 0x00000009ff007c0c */ /* 0x000fe2000bf05300 */
[----:B------:R-:W-:-:S12]  /*33ac0*/  IMAD.MOV.U32 R3, RZ, RZ, R18 ;  /* 0x000000ffff037224 */ /* 0x000fd800078e0012 */
[----:B------:R-:W-:Y:S05]  /*33ad0*/  @!P0 BRA `(.L_x_534) ;  /* 0x0000000000288947 */ /* 0x000fea0003800000 */
[----:B------:R-:W-:Y:S02]  /*33ae0*/  ULDC UR10, c[0x0][0x634] ;  /* 0x00018d00000a7ab9 */ /* 0x000fe40000000800 */
[----:B------:R-:W-:-:S05]  /*33af0*/  IADD3 R7, P0, R16, UR10, RZ ;  /* 0x0000000a10077c10 */ /* 0x000fca000ff1e0ff */
[----:B------:R-:W-:-:S04]  /*33b00*/  IMAD.X R15, RZ, RZ, R18, P0 ;  /* 0x000000ffff0f7224 */ /* 0x000fc800000e0612 */
[----:B------:R-:W-:-:S04]  /*33b10*/  IMAD.WIDE.U32 R4, R15, UR8, RZ ;  /* 0x000000080f047c25 */ /* 0x000fc8000f8e00ff */
[----:B------:R-:W-:-:S04]  /*33b20*/  IMAD.WIDE.U32 R4, P0, R7, UR9, R4 ;  /* 0x0000000907047c25 */ /* 0x000fc8000f800004 */
[----:B------:R-:W-:Y:S01]  /*33b30*/  IMAD.WIDE.U32 R6, R7, UR8, RZ ;  /* 0x0000000807067c25 */ /* 0x000fe2000f8e00ff */
[----:B------:R-:W-:-:S03]  /*33b40*/  IADD3.X R3, RZ, RZ, RZ, P0, !PT ;  /* 0x000000ffff037210 */ /* 0x000fc600007fe4ff */
[----:B------:R-:W-:Y:S01]  /*33b50*/  IMAD.MOV.U32 R2, RZ, RZ, R5 ;  /* 0x000000ffff027224 */ /* 0x000fe200078e0005 */
[----:B------:R-:W-:-:S05]  /*33b60*/  IADD3 RZ, P0, R7, R4, RZ ;  /* 0x0000000407ff7210 */ /* 0x000fca0007f1e0ff */
[----:B------:R-:W-:-:S08]  /*33b70*/  IMAD.WIDE.U32.X R2, R15, UR9, R2, P0 ;  /* 0x000000090f027c25 */ /* 0x000fd000080e0402 */
.L_x_534:
[--C-:B------:R-:W-:Y:S01]  /*33b80*/  SHF.R.U64 R6, R2, UR11, R3.reuse ;  /* 0x0000000b02067c19 */ /* 0x100fe20008001203 */
[----:B------:R-:W-:Y:S01]  /*33b90*/  ULDC.64 UR8, c[0x0][0x620] ;  /* 0x0001880000087ab9 */ /* 0x000fe20000000a00 */
[----:B------:R-:W-:Y:S01]  /*33ba0*/  SHF.R.U32.HI R2, RZ, UR11, R3 ;  /* 0x0000000bff027c19 */ /* 0x000fe20008011603 */
[----:B------:R-:W2:Y:S01]  /*33bb0*/  LDC R21, c[0x0][0x144] ;  /* 0x00005100ff157b82 */ /* 0x000ea20000000800 */
[----:B------:R-:W-:Y:S01]  /*33bc0*/  IADD3 R5, P0, RZ, -R6, RZ ;  /* 0x80000006ff057210 */ /* 0x000fe20007f1e0ff */
[----:B------:R-:W-:Y:S01]  /*33bd0*/  ULDC.64 UR14, c[0x0][0x640] ;  /* 0x00019000000e7ab9 */ /* 0x000fe20000000a00 */
[----:B------:R-:W-:Y:S01]  /*33be0*/  MOV R3, R18 ;  /* 0x0000001200037202 */ /* 0x000fe20000000f00 */
[----:B------:R-:W-:Y:S01]  /*33bf0*/  ULDC UR10, c[0x0][0x608] ;  /* 0x00018200000a7ab9 */ /* 0x000fe20000000800 */
[----:B0-----:R-:W-:Y:S01]  /*33c00*/  I2FP.F32.U32 R7, R14 ;  /* 0x0000000e00077245 */ /* 0x001fe20000201000 */
[----:B------:R-:W-:Y:S01]  /*33c10*/  IMAD.X R2, RZ, RZ, ~R2, P0 ;  /* 0x000000ffff027224 */ /* 0x000fe200000e0e02 */
[----:B------:R-:W-:Y:S01]  /*33c20*/  ISETP.NE.U32.AND P0, PT, RZ, UR14, PT ;  /* 0x0000000eff007c0c */ /* 0x000fe2000bf05070 */
[----:B------:R-:W0:Y:S02]  /*33c30*/  LDC R17, c[0x0][0x148] ;  /* 0x00005200ff117b82 */ /* 0x000e240000000800 */
[----:B------:R-:W-:Y:S01]  /*33c40*/  IMAD R4, R2, UR8, RZ ;  /* 0x0000000802047c24 */ /* 0x000fe2000f8e02ff */
[----:B------:R-:W-:Y:S01]  /*33c50*/  ISETP.NE.AND.EX P0, PT, RZ, UR15, PT, P0 ;  /* 0x0000000fff007c0c */ /* 0x000fe2000bf05300 */
[----:B------:R-:W-:-:S04]  /*33c60*/  IMAD.MOV.U32 R2, RZ, RZ, R16 ;  /* 0x000000ffff027224 */ /* 0x000fc800078e0010 */
[----:B------:R-:W-:Y:S01]  /*33c70*/  IMAD.WIDE.U32 R2, R5, UR8, R2 ;  /* 0x0000000805027c25 */ /* 0x000fe2000f8e0002 */
[----:B------:R-:W-:-:S03]  /*33c80*/  ULDC UR8, c[0x0][0x150] ;  /* 0x0000540000087ab9 */ /* 0x000fc60000000800 */
[----:B------:R-:W-:Y:S02]  /*33c90*/  IMAD R5, R5, UR9, R4 ;  /* 0x0000000905057c24 */ /* 0x000fe4000f8e0204 */
[----:B------:R-:W-:Y:S01]  /*33ca0*/  FMUL R4, R7, UR8 ;  /* 0x0000000807047c20 */ /* 0x000fe20008400000 */
[----:B------:R-:W-:Y:S01]  /*33cb0*/  ULDC UR8, c[0x0][0x618] ;  /* 0x0001860000087ab9 */ /* 0x000fe20000000800 */
[----:B------:R-:W-:Y:S01]  /*33cc0*/  ULDC UR9, c[0x0][0x154] ;  /* 0x0000550000097ab9 */ /* 0x000fe20000000800 */
[----:B------:R-:W-:-:S03]  /*33cd0*/  IMAD.IADD R3, R3, 0x1, R5 ;  /* 0x0000000103037824 */ /* 0x000fc600078e0205 */
[----:B------:R-:W3:Y:S02]  /*33ce0*/  F2I.U32.TRUNC.NTZ R4, R4 ;  /* 0x0000000400047305 */ /* 0x000ee4000020f000 */
[----:B------:R-:W-:Y:S02]  /*33cf0*/  SHF.R.U64 R7, R2, UR8, R3 ;  /* 0x0000000802077c19 */ /* 0x000fe40008001203 */
[----:B-1----:R-:W-:-:S05]  /*33d00*/  I2FP.F32.U32 R2, R0 ;  /* 0x0000000000027245 */ /* 0x002fca0000201000 */
[----:B------:R-:W-:Y:S01]  /*33d10*/  FMUL R18, R2, UR9 ;  /* 0x0000000902127c20 */ /* 0x000fe20008400000 */
[----:B------:R-:W-:Y:S01]  /*33d20*/  SHF.R.U32.HI R2, RZ, UR8, R3 ;  /* 0x00000008ff027c19 */ /* 0x000fe20008011603 */
[----:B------:R-:W-:-:S03]  /*33d30*/  ULDC UR8, c[0x0][0x658] ;  /* 0x0001960000087ab9 */ /* 0x000fc60000000800 */
[--C-:B------:R-:W-:Y:S01]  /*33d40*/  SHF.R.U64 R16, R7, UR10, R2.reuse ;  /* 0x0000000a07107c19 */ /* 0x100fe20008001202 */
[----:B------:R-:W1:Y:S01]  /*33d50*/  F2I.U32.TRUNC.NTZ R18, R18 ;  /* 0x0000001200127305 */ /* 0x000e62000020f000 */
[----:B------:R-:W-:Y:S01]  /*33d60*/  SHF.R.U32.HI R3, RZ, UR10, R2 ;  /* 0x0000000aff037c19 */ /* 0x000fe20008011602 */
[----:B---3--:R-:W-:-:S03]  /*33d70*/  IMAD.MOV R4, RZ, RZ, -R4 ;  /* 0x000000ffff047224 */ /* 0x008fc600078e0a04 */
[--C-:B------:R-:W-:Y:S01]  /*33d80*/  SHF.R.U64 R15, R16, UR8, R3.reuse ;  /* 0x00000008100f7c19 */ /* 0x100fe20008001203 */
[----:B--2---:R-:W-:Y:S01]  /*33d90*/  IMAD R14, R21, R4, R14 ;  /* 0x00000004150e7224 */ /* 0x004fe200078e020e */
[----:B------:R-:W-:-:S03]  /*33da0*/  SHF.R.U32.HI R19, RZ, UR8, R3 ;  /* 0x00000008ff137c19 */ /* 0x000fc60008011603 */
[----:B------:R-:W-:Y:S01]  /*33db0*/  IMAD.MOV.U32 R2, RZ, RZ, R15 ;  /* 0x000000ffff027224 */ /* 0x000fe200078e000f */
[----:B------:R-:W-:Y:S01]  /*33dc0*/  MOV R3, R19 ;  /* 0x0000001300037202 */ /* 0x000fe20000000f00 */
[----:B------:R-:W-:Y:S06]  /*33dd0*/  @!P0 BRA `(.L_x_535) ;  /* 0x0000000000288947 */ /* 0x000fec0003800000 */
[----:B------:R-:W-:Y:S02]  /*33de0*/  ULDC UR8, c[0x0][0x64c] ;  /* 0x0001930000087ab9 */ /* 0x000fe40000000800 */
[----:B------:R-:W-:-:S05]  /*33df0*/  IADD3 R3, P0, R15, UR8, RZ ;  /* 0x000000080f037c10 */ /* 0x000fca000ff1e0ff */
[----:B------:R-:W-:-:S04]  /*33e00*/  IMAD.X R19, RZ, RZ, R19, P0 ;  /* 0x000000ffff137224 */ /* 0x000fc800000e0613 */
[----:B------:R-:W-:-:S04]  /*33e10*/  IMAD.WIDE.U32 R4, R19, UR14, RZ ;  /* 0x0000000e13047c25 */ /* 0x000fc8000f8e00ff */
[----:B------:R-:W-:-:S04]  /*33e20*/  IMAD.WIDE.U32 R4, P0, R3, UR15, R4 ;  /* 0x0000000f03047c25 */ /* 0x000fc8000f800004 */
[----:B------:R-:W-:-:S04]  /*33e30*/  IMAD.WIDE.U32 R2, R3, UR14, RZ ;  /* 0x0000000e03027c25 */ /* 0x000fc8000f8e00ff */
[----:B------:R-:W-:Y:S01]  /*33e40*/  IMAD.MOV.U32 R2, RZ, RZ, R5 ;  /* 0x000000ffff027224 */ /* 0x000fe200078e0005 */
[----:B------:R-:W-:Y:S01]  /*33e50*/  IADD3 RZ, P1, R3, R4, RZ ;  /* 0x0000000403ff7210 */ /* 0x000fe20007f3e0ff */
[----:B------:R-:W-:-:S04]  /*33e60*/  IMAD.X R3, RZ, RZ, RZ, P0 ;  /* 0x000000ffff037224 */ /* 0x000fc800000e06ff */
[----:B------:R-:W-:-:S08]  /*33e70*/  IMAD.WIDE.U32.X R2, R19, UR15, R2, P1 ;  /* 0x0000000f13027c25 */ /* 0x000fd000088e0402 */
.L_x_535:
[----:B------:R-:W-:Y:S01]  /*33e80*/  ULDC UR8, c[0x0][0x648] ;  /* 0x0001920000087ab9 */ /* 0x000fe20000000800 */
[----:B-1----:R-:W-:Y:S01]  /*33e90*/  IADD3 R18, -R18, RZ, RZ ;  /* 0x000000ff12127210 */ /* 0x002fe20007ffe1ff */
[----:B------:R-:W-:Y:S01]  /*33ea0*/  ULDC UR9, c[0x0][0x610] ;  /* 0x0001840000097ab9 */ /* 0x000fe20000000800 */
[----:B------:R-:W-:Y:S01]  /*33eb0*/  SHF.R.U64 R3, R2, UR8, R3 ;  /* 0x0000000802037c19 */ /* 0x000fe20008001203 */
[----:B------:R-:W-:Y:S01]  /*33ec0*/  ULDC UR8, c[0x0][0x638] ;  /* 0x00018e0000087ab9 */ /* 0x000fe20000000800 */
[----:B------:R-:W-:Y:S01]  /*33ed0*/  LOP3.LUT R16, R16, UR6, RZ, 0xc0, !PT ;  /* 0x0000000610107c12 */ /* 0x000fe2000f8ec0ff */
[----:B0-----:R-:W-:Y:S01]  /*33ee0*/  @P4 IMAD R14, R17, R18, R0 ;  /* 0x00000012110e4224 */ /* 0x001fe200078e0200 */
[----:B------:R-:W-:Y:S01]  /*33ef0*/  LOP3.LUT R2, R7, UR4, RZ, 0xc0, !PT ;  /* 0x0000000407027c12 */ /* 0x000fe2000f8ec0ff */
[----:B------:R-:W-:Y:S02]  /*33f00*/  IMAD.MOV R0, RZ, RZ, -R3 ;  /* 0x000000ffff007224 */ /* 0x000fe400078e0a03 */
[----:B------:R-:W-:-:S02]  /*33f10*/  IMAD R3, R3, UR5, R16 ;  /* 0x0000000503037c24 */ /* 0x000fc4000f8e0210 */
[----:B------:R-:W-:Y:S01]  /*33f20*/  IMAD R15, R0, UR8, R15 ;  /* 0x00000008000f7c24 */ /* 0x000fe2000f8e020f */
[----:B------:R-:W-:Y:S01]  /*33f30*/  ULDC UR8, c[0x0][0x600] ;  /* 0x0001800000087ab9 */ /* 0x000fe20000000800 */
[----:B------:R-:W-:Y:S02]  /*33f40*/  IMAD R14, R3, UR9, R14 ;  /* 0x00000009030e7c24 */ /* 0x000fe4000f8e020e */
[----:B------:R-:W-:Y:S02]  /*33f50*/  IMAD R15, R15, UR8, R2 ;  /* 0x000000080f0f7c24 */ /* 0x000fe4000f8e0202 */
[----:B------:R-:W-:-:S03]  /*33f60*/  IMAD.MOV.U32 R0, RZ, RZ, 0x1 ;  /* 0x00000001ff007424 */ /* 0x000fc600078e00ff */
[----:B------:R-:W-:Y:S02]  /*33f70*/  SEL R7, R15, R14, !P4 ;  /* 0x0000000e0f077207 */ /* 0x000fe40006000000 */
[----:B------:R-:W-:-:S07]  /*33f80*/  SEL R5, R14, R15, !P4 ;  /* 0x0000000f0e057207 */ /* 0x000fce0006000000 */
.L_x_533:
[----:B------:R-:W-:Y:S05]  /*33f90*/  BSYNC B1 ;  /* 0x0000000000017941 */ /* 0x000fea0003800000 */
.L_x_532:
[----:B------:R-:W-:-:S13]  /*33fa0*/  LOP3.LUT P0, RZ, R0, 0xff, RZ, 0xc0, !PT ;  /* 0x000000ff00ff7812 */ /* 0x000fda000780c0ff */
[----:B------:R-:W-:Y:S05]  /*33fb0*/  @P0 BRA `(.L_x_536) ;  /* 0xfffffff000f40947 */ /* 0x000fea000383ffff */
[----:B------:R-:W-:Y:S05]  /*33fc0*/  BSYNC B0 ;  /* 0x0000000000007941 */ /* 0x000fea0003800000 */
.L_x_525:
[----:B------:R-:W-:-:S03]  /*33fd0*/  UMOV UR8, 0xffffffff ;  /* 0xffffffff00087882 */ /* 0x000fc60000000000 */
[----:B------:R-:W-:Y:S05]  /*33fe0*/  BRA.DIV UR8, `(.L_x_537) ;  /* 0x0000000208e87947 */ /* 0x000fea000b800000 */
[----:B------:R-:W-:-:S13]  /*33ff0*/  ELECT P0, URZ, PT ;  /* 0x00000000003f782f */ /* 0x000fda0003800000 */
.L_x_549:
[----:B------:R-:W-:Y:S04]  /*34000*/  BSSY B0, `(.L_x_538) ;  /* 0x000001c000007945 */ /* 0x000fe80003800000 */
[----:B------:R-:W-:Y:S05]  /*34010*/  @!P0 BRA `(.L_x_539) ;  /* 0x0000000000688947 */ /* 0x000fea0003800000 */
[----:B------:R-:W2:Y:S02]  /*34020*/  LDL R0, [R1+0x418] ;  /* 0x0004180001007983 */ /* 0x000ea40000100800 */
[----:B--2---:R-:W-:-:S13]  /*34030*/  R2UR UR8, R0 ;  /* 0x00000000000872ca */ /* 0x004fda00000e0000 */
[----:B------:R-:W-:-:S04]  /*34040*/  ULOP3.LUT UR8, UR8, 0x2, URZ, 0xfc, !UPT ;  /* 0x0000000208087892 */ /* 0x000fc8000f8efc3f */
[----:B------:R-:W-:-:S06]  /*34050*/  UISETP.NE.AND UP0, UPT, UR8, 0x3, UPT ;  /* 0x000000030800788c */ /* 0x000fcc000bf05270 */
[----:B------:R-:W-:-:S13]  /*34060*/  PLOP3.LUT P0, PT, PT, PT, UP0, 0x80, 0x0 ;  /* 0x000000000000781c */ /* 0x000fda0003f0f008 */
[----:B------:R-:W-:Y:S05]  /*34070*/  @!P0 BRA `(.L_x_540) ;  /* 0x0000000000048947 */ /* 0x000fea0003800000 */
[----:B------:R-:W-:Y:S01]  /*34080*/  BPT.TRAP 0x1 ;  /* 0x000000040000795c */ /* 0x000fe20000300000 */
.L_x_540:
[----:B------:R-:W0:Y:S01]  /*34090*/  S2R R3, SR_CgaCtaId ;  /* 0x0000000000037919 */ /* 0x000e220000008800 */
[----:B------:R-:W-:Y:S02]  /*340a0*/  MOV R0, 0x400 ;  /* 0x0000040000007802 */ /* 0x000fe40000000f00 */
[----:B------:R-:W-:Y:S02]  /*340b0*/  SHF.L.U32 R2, R13, 0x1f, RZ ;  /* 0x0000001f0d027819 */ /* 0x000fe400000006ff */
[----:B0-----:R-:W-:-:S05]  /*340c0*/  LEA R3, R3, R0, 0x18 ;  /* 0x0000000003037211 */ /* 0x001fca00078ec0ff */
[----:B------:R-:W-:-:S05]  /*340d0*/  VIADD R3, R3, 0x10 ;  /* 0x0000001003037836 */ /* 0x000fca0000000000 */
[C---:B------:R-:W-:Y:S01]  /*340e0*/  LEA R5, R12.reuse, R3, 0x3 ;  /* 0x000000030c057211 */ /* 0x040fe200078e18ff */
[----:B------:R-:W-:-:S03]  /*340f0*/  VIADD R12, R12, 0x1 ;  /* 0x000000010c0c7836 */ /* 0x000fc60000000000 */
[----:B------:R-:W0:Y:S02]  /*34100*/  SYNCS.PHASECHK.TRANS64.TRYWAIT P0, [R5+URZ], R2 ;  /* 0x00000002050075a7 */ /* 0x000e24000800017f */
[----:B------:R-:W-:-:S04]  /*34110*/  ISETP.NE.AND P1, PT, R12, 0x2, PT ;  /* 0x000000020c00780c */ /* 0x000fc80003f25270 */
[----:B------:R-:W-:Y:S02]  /*34120*/  SEL R0, RZ, 0x1, P1 ;  /* 0x00000001ff007807 */ /* 0x000fe40000800000 */
[----:B------:R-:W-:Y:S02]  /*34130*/  SEL R12, R12, RZ, P1 ;  /* 0x000000ff0c0c7207 */ /* 0x000fe40000800000 */
[----:B------:R-:W-:Y:S01]  /*34140*/  LOP3.LUT R0, R13, R0, RZ, 0x3c, !PT ;  /* 0x000000000d007212 */ /* 0x000fe200078e3cff */
[----:B0-----:R-:W-:Y:S06]  /*34150*/  @!P0 BRA `(.L_x_541) ;  /* 0x0000000000ac8947 */ /* 0x001fec0003800000 */
.L_x_550:
[----:B------:R-:W-:Y:S01]  /*34160*/  IMAD R3, R12, 0x8, R3 ;  /* 0x000000080c037824 */ /* 0x000fe200078e0203 */
[----:B------:R-:W-:-:S07]  /*34170*/  SHF.L.U32 R0, R0, 0x1f, RZ ;  /* 0x0000001f00007819 */ /* 0x000fce00000006ff */
.L_x_542:
[----:B-1----:R1:W2:Y:S02]  /*34180*/  SYNCS.PHASECHK.TRANS64.TRYWAIT P0, [R3+URZ], R0 ;  /* 0x00000000030075a7 */ /* 0x0022a4000800017f */
[----:B--2---:R-:W-:Y:S05]  /*34190*/  @!P0 NANOSLEEP.SYNCS 0x989680 ;  /* 0x009896800000895d */ /* 0x004fea0003900000 */
[----:B------:R-:W2:Y:S02]  /*341a0*/  @!P0 SYNCS.PHASECHK.TRANS64 P0, [R3+URZ], R0 ;  /* 0x00000000030085a7 */ /* 0x000ea4000800007f */
[----:B--2---:R-:W-:Y:S05]  /*341b0*/  @!P0 BRA `(.L_x_542) ;  /* 0xfffffffc00f08947 */ /* 0x004fea000383ffff */
.L_x_539:
[----:B------:R-:W-:Y:S05]  /*341c0*/  BSYNC B0 ;  /* 0x0000000000007941 */ /* 0x000fea0003800000 */
.L_x_538:
[----:B------:R-:W-:Y:S05]  /*341d0*/  EXIT ;  /* 0x000000000000794d */ /* 0x000fea0003800000 */
.L_x_21:
[----:B-1----:R-:W-:-:S04]  /*341e0*/  IMAD.U32 R5, RZ, RZ, UR4 ;  /* 0x00000004ff057e24 */ /* 0x002fc8000f8e00ff */
[----:B------:R1:W3:Y:S03]  /*341f0*/  SYNCS.PHASECHK.TRANS64.TRYWAIT P0, [R5+URZ], R0 ;  /* 0x00000000050075a7 */ /* 0x0002e6000800017f */
[----:B---3--:R-:W-:Y:S05]  /*34200*/  @!P0 NANOSLEEP.SYNCS 0x989680 ;  /* 0x009896800000895d */ /* 0x008fea0003900000 */
[----:B------:R-:W3:Y:S02]  /*34210*/  @!P0 SYNCS.PHASECHK.TRANS64 P0, [R5+URZ], R0 ;  /* 0x00000000050085a7 */ /* 0x000ee4000800007f */
[----:B---3--:R-:W-:Y:S05]  /*34220*/  @!P0 BRA `(.L_x_21) ;  /* 0xfffffffc00ec8947 */ /* 0x008fea000383ffff */
[----:B------:R-:W-:Y:S05]  /*34230*/  BRA `(.L_x_20) ;  /* 0xfffffcec00047947 */ /* 0x000fea000383ffff */
.L_x_27:
[----:B-----5:R1:W-:Y:S02]  /*34240*/  STL [R1+0x444], R0 ;  /* 0x0004440001007387 */ /* 0x0203e40000100800 */
[----:B-1----:R-:W-:-:S04]  /*34250*/  MOV R0, UR6 ;  /* 0x0000000600007c02 */ /* 0x002fc80008000f00 */
[----:B------:R1:W2:Y:S03]  /*34260*/  SYNCS.PHASECHK.TRANS64.TRYWAIT P0, [R0+URZ], R6 ;  /* 0x00000006000075a7 */ /* 0x0002a6000800017f */
[----:B--2---:R-:W-:Y:S05]  /*34270*/  @!P0 NANOSLEEP.SYNCS 0x989680 ;  /* 0x009896800000895d */ /* 0x004fea0003900000 */
[----:B------:R1:W2:Y:S02]  /*34280*/  @!P0 SYNCS.PHASECHK.TRANS64 P0, [R0+URZ], R6 ;  /* 0x00000006000085a7 */ /* 0x0002a4000800007f */
[----:B-1----:R1:W5:Y:S02]  /*34290*/  LDL.LU R0, [R1+0x444] ;  /* 0x0004440001007983 */ /* 0x0023640000300800 */
[----:B-12---:R-:W-:Y:S05]  /*342a0*/  @!P0 BRA `(.L_x_27) ;  /* 0xfffffffc00e48947 */ /* 0x006fea000383ffff */
[----:B------:R-:W-:Y:S05]  /*342b0*/  BRA `(.L_x_26) ;  /* 0xfffffda400e87947 */ /* 0x000fea000383ffff */
.L_x_526:
[----:B------:R-:W-:Y:S01]  /*342c0*/  BSSY B1, `(.L_x_543) ;  /* 0x0000006000017945 */ /* 0x000fe20003800000 */
[----:B------:R-:W-:-:S07]  /*342d0*/  IMAD.MOV.U32 R0, RZ, RZ, -0x1 ;  /* 0xffffffffff007424 */ /* 0x000fce00078e00ff */
[----:B------:R-:W-:Y:S05]  /*342e0*/  WARPSYNC.COLLECTIVE R0, `(.L_x_544) ;  /* 0x00000000000c7348 */ /* 0x000fea0003c00000 */
[----:B------:R-:W-:Y:S02]  /*342f0*/  ELECT P0, UR62, PT ;  /* 0x00000000003e782f */ /* 0x000fe40003800000 */
[----:B------:R-:W-:Y:S01]  /*34300*/  MOV R0, UR62 ;  /* 0x0000003e00007c02 */ /* 0x000fe20008000f00 */
[----:B------:R-:W-:Y:S10]  /*34310*/  ENDCOLLECTIVE ;  /* 0x000000000000791b */ /* 0x000ff40003800000 */
.L_x_544:
[----:B------:R-:W-:Y:S05]  /*34320*/  BSYNC B1 ;  /* 0x0000000000017941 */ /* 0x000fea0003800000 */
.L_x_543:
[----:B------:R-:W-:Y:S05]  /*34330*/  BRA `(.L_x_545) ;  /* 0xfffffff000207947 */ /* 0x000fea000383ffff */
.L_x_529:
[----:B0-----:R0:W2:Y:S02]  /*34340*/  SYNCS.PHASECHK.TRANS64.TRYWAIT P0, [R15+URZ+0x10], R4 ;  /* 0x000010040f0075a7 */ /* 0x0010a4000800017f */
[----:B--2---:R-:W-:Y:S05]  /*34350*/  @!P0 NANOSLEEP.SYNCS 0x989680 ;  /* 0x009896800000895d */ /* 0x004fea0003900000 */
[----:B------:R-:W2:Y:S02]  /*34360*/  @!P0 SYNCS.PHASECHK.TRANS64 P0, [R15+URZ+0x10], R4 ;  /* 0x000010040f0085a7 */ /* 0x000ea4000800007f */
[----:B--2---:R-:W-:Y:S05]  /*34370*/  @!P0 BRA `(.L_x_529) ;  /* 0xfffffffc00f08947 */ /* 0x004fea000383ffff */
[----:B------:R-:W-:Y:S05]  /*34380*/  BRA `(.L_x_546) ;  /* 0xfffffff000607947 */ /* 0x000fea000383ffff */
.L_x_537:
[----:B------:R-:W-:Y:S01]  /*34390*/  BSSY B0, `(.L_x_547) ;  /* 0x0000006000007945 */ /* 0x000fe20003800000 */
[----:B------:R-:W-:-:S07]  /*343a0*/  IMAD.MOV.U32 R0, RZ, RZ, -0x1 ;  /* 0xffffffffff007424 */ /* 0x000fce00078e00ff */
[----:B------:R-:W-:Y:S05]  /*343b0*/  WARPSYNC.COLLECTIVE R0, `(.L_x_548) ;  /* 0x00000000000c7348 */ /* 0x000fea0003c00000 */
[----:B------:R-:W-:Y:S02]  /*343c0*/  ELECT P0, UR62, PT ;  /* 0x00000000003e782f */ /* 0x000fe40003800000 */
[----:B------:R-:W-:Y:S01]  /*343d0*/  MOV R0, UR62 ;  /* 0x0000003e00007c02 */ /* 0x000fe20008000f00 */
[----:B------:R-:W-:Y:S10]  /*343e0*/  ENDCOLLECTIVE ;  /* 0x000000000000791b */ /* 0x000ff40003800000 */
.L_x_548:
[----:B------:R-:W-:Y:S05]  /*343f0*/  BSYNC B0 ;  /* 0x0000000000007941 */ /* 0x000fea0003800000 */
.L_x_547:
[----:B------:R-:W-:Y:S05]  /*34400*/  BRA `(.L_x_549) ;  /* 0xfffffff800fc7947 */ /* 0x000fea000383ffff */
.L_x_541:
[----:B0-----:R0:W1:Y:S02]  /*34410*/  SYNCS.PHASECHK.TRANS64.TRYWAIT P0, [R5+URZ], R2 ;  /* 0x00000002050075a7 */ /* 0x001064000800017f */
[----:B-1----:R-:W-:Y:S05]  /*34420*/  @!P0 NANOSLEEP.SYNCS 0x989680 ;  /* 0x009896800000895d */ /* 0x002fea0003900000 */
[----:B------:R-:W1:Y:S02]  /*34430*/  @!P0 SYNCS.PHASECHK.TRANS64 P0, [R5+URZ], R2 ;  /* 0x00000002050085a7 */ /* 0x000e64000800007f */
[----:B-1----:R-:W-:Y:S05]  /*34440*/  @!P0 BRA `(.L_x_541) ;  /* 0xfffffffc00f08947 */ /* 0x002fea000383ffff */
[----:B------:R-:W-:Y:S05]  /*34450*/  BRA `(.L_x_550) ;  /* 0xfffffffc00407947 */ /* 0x000fea000383ffff */
.L_x_551:
[----:B------:R-:W-:-:S00]  /*34460*/  BRA `(.L_x_551) ;  /* 0xfffffffc00fc7947 */ /* 0x000fc0000383ffff */
[----:B------:R-:W-:-:S00]  /*34470*/  NOP ;  /* 0x0000000000007918 */ /* 0x000fc00000000000 */
        /* <DEDUP_REMOVED lines=8> */
.L_x_552:


//--------------------- .nv.shared._ZN7cutlass13device_kernelINS_4gemm6kernel13GemmUniversalIN4cute5tupleIJiiiiEEENS1_10collective13CollectiveMmaINS1_37MainloopSm90TmaGmmaWarpSpecializedFP8ILi2ENS5_IJNS4_1CILi2EEENSA_ILi1EEESC_EEENS1_35KernelTmaWarpSpecializedCooperativeEEENS5_IJNSA_ILi192EEENSA_ILi240EEENSA_ILi256EEEEEENS_12float_e4m3_tENS5_IJlSC_lEEESK_SL_NS4_8TiledMMAINS4_8MMA_AtomIJNS4_4SM904GMMA30MMA_64x16x32_F32E4M3E4M3_SS_TNILNSP_7ScaleInE1ELSR_1EEEEEENS4_6LayoutISD_NS5_IJSC_NSA_ILi0EEESV_EEEEENS5_IJNS4_10UnderscoreESY_SY_EEEEENS4_13SM90_TMA_LOADENS4_14ComposedLayoutINS4_7SwizzleILi3ELi4ELi3EEENS4_18smem_ptr_flag_bitsILi8EEENSU_INS5_IJNSA_ILi8EEENSA_ILi128EEEEEENS5_IJS18_SC_EEEEEEEvNS4_8identityENS4_23SM90_TMA_LOAD_MULTICASTES1C_vS1D_EENS_8epilogue10collective6detail29Sm90TmaWarpSpecializedAdapterINS1H_15DefaultEpilogueISK_SL_SL_NS1G_6thread17LinearCombinationISK_Li1EffLNS1L_9ScaleType4KindE0ELNS_15FloatRoundStyleE2ESK_EENS1_15EpilogueDefaultEEEEEvvEEEEvNT_6ParamsE --------------------------
	.section	.nv.shared._ZN7cutlass13device_kernelINS_4gemm6kernel13GemmUniversalIN4cute5tupleIJiiiiEEENS1_10collective13CollectiveMmaINS1_37MainloopSm90TmaGmmaWarpSpecializedFP8ILi2ENS5_IJNS4_1CILi2EEENSA_ILi1EEESC_EEENS1_35KernelTmaWarpSpecializedCooperativeEEENS5_IJNSA_ILi192EEENSA_ILi240EEENSA_ILi256EEEEEENS_12float_e4m3_tENS5_IJlSC_lEEESK_SL_NS4_8TiledMMAINS4_8MMA_AtomIJNS4_4SM904GMMA30MMA_64x16x32_F32E4M3E4M3_SS_TNILNSP_7ScaleInE1ELSR_1EEEEEENS4_6LayoutISD_NS5_IJSC_NSA_ILi0EEESV_EEEEENS5_IJNS4_10UnderscoreESY_SY_EEEEENS4_13SM90_TMA_LOADENS4_14ComposedLayoutINS4_7SwizzleILi3ELi4ELi3EEENS4_18smem_ptr_flag_bitsILi8EEENSU_INS5_IJNSA_ILi8EEENSA_ILi128EEEEEENS5_IJS18_SC_EEEEEEEvNS4_8identityENS4_23SM90_TMA_LOAD_MULTICASTES1C_vS1D_EENS_8epilogue10collective6detail29Sm90TmaWarpSpecializedAdapterINS1H_15DefaultEpilogueISK_SL_SL_NS1G_6thread17LinearCombinationISK_Li1EffLNS1L_9ScaleType4KindE0ELNS_15FloatRoundStyleE2ESK_EENS1_15EpilogueDefaultEEEEEvvEEEEvNT_6ParamsE,"aw",@nobits
	.sectionflags	@""
	.align	16
	.zero		1024


//--------------------- .nv.shared.reserved.0     --------------------------
	.section	.nv.shared.reserved.0,"aw",@nobits
	.weak		__nv_reservedSMEM_offset_0_alias
	.size		__nv_reservedSMEM_offset_0_alias, 0, 0
	.other		__nv_reservedSMEM_offset_0_alias,@"STO_CUDA_RESERVED_SHARED STV_DEFAULT"
__nv_reservedSMEM_offset_0_alias:
	.zero		0


//--------------------- .nv.global                --------------------------
	.section	.nv.global,"aw",@nobits
.nv.global:
	.type		_ZN39_INTERNAL_c378ff82_4_k_cu_ee56b5f0_78204cute1_E,@object
	.size		_ZN39_INTERNAL_c378ff82_4_k_cu_ee56b5f0_78204cute1_E,(_ZN39_INTERNAL_c378ff82_4_k_cu_ee56b5f0_78204cuda3std3__45__cpo6cbeginE - _ZN39_INTERNAL_c378ff82_4_k_cu_ee56b5f0_78204cute1_E)
_ZN39_INTERNAL_c378ff82_4_k_cu_ee56b5f0_78204cute1_E:
	.zero		1
	.type		_ZN39_INTERNAL_c378ff82_4_k_cu_ee56b5f0_78204cuda3std3__45__cpo6cbeginE,@object
	.size		_ZN39_INTERNAL_c378ff82_4_k_cu_ee56b5f0_78204cuda3std3__45__cpo6cbeginE,(_ZN39_INTERNAL_c378ff82_4_k_cu_ee56b5f0_78204cuda3std3__48in_placeE - _ZN39_INTERNAL_c378ff82_4_k_cu_ee56b5f0_78204cuda3std3__45__cpo6cbeginE)
_ZN39_INTERNAL_c378ff82_4_k_cu_ee56b5f0_78204cuda3std3__45__cpo6cbeginE:
	.zero		1
	.type		_ZN39_INTERNAL_c378ff82_4_k_cu_ee56b5f0_78204cuda3std3__48in_placeE,@object
	.size		_ZN39_INTERNAL_c378ff82_4_k_cu_ee56b5f0_78204cuda3std3__48in_placeE,(_ZN39_INTERNAL_c378ff82_4_k_cu_ee56b5f0_78204cuda3std6ranges3__45__cpo9iter_moveE - _ZN39_INTERNAL_c378ff82_4_k_cu_ee56b5f0_78204cuda3std3__48in_placeE)
_ZN39_INTERNAL_c378ff82_4_k_cu_ee56b5f0_78204cuda3std3__48in_placeE:
	.zero		1
	.type		_ZN39_INTERNAL_c378ff82_4_k_cu_ee56b5f0_78204cuda3std6ranges3__45__cpo9iter_moveE,@object
	.size		_ZN39_INTERNAL_c378ff82_4_k_cu_ee56b5f0_78204cuda3std6ranges3__45__cpo9iter_moveE,(_ZN39_INTERNAL_c378ff82_4_k_cu_ee56b5f0_78204cuda3std3__45__cpo5beginE - _ZN39_INTERNAL_c378ff82_4_k_cu_ee56b5f0_78204cuda3std6ranges3__45__cpo9iter_moveE)
_ZN39_INTERNAL_c378ff82_4_k_cu_ee56b5f0_78204cuda3std6ranges3__45__cpo9iter_moveE:
	.zero		1
	.type		_ZN39_INTERNAL_c378ff82_4_k_cu_ee56b5f0_78204cuda3std3__45__cpo5beginE,@object
	.size		_ZN39_INTERNAL_c378ff82_4_k_cu_ee56b5f0_78204cuda3std3__45__cpo5beginE,(_ZN39_INTERNAL_c378ff82_4_k_cu_ee56b5f0_78204cuda3std3__441_GLOBAL__N__c378ff82_4_k_cu_ee56b5f0_78206ignoreE - _ZN39_INTERNAL_c378ff82_4_k_cu_ee56b5f0_78204cuda3std3__45__cpo5beginE)
_ZN39_INTERNAL_c378ff82_4_k_cu_ee56b5f0_78204cuda3std3__45__cpo5beginE:
	.zero		1
	.type		_ZN39_INTERNAL_c378ff82_4_k_cu_ee56b5f0_78204cuda3std3__441_GLOBAL__N__c378ff82_4_k_cu_ee56b5f0_78206ignoreE,@object
	.size		_ZN39_INTERNAL_c378ff82_4_k_cu_ee56b5f0_78204cuda3std3__441_GLOBAL__N__c378ff82_4_k_cu_ee56b5f0_78206ignoreE,(_ZN39_INTERNAL_c378ff82_4_k_cu_ee56b5f0_78204cute7productE - _ZN39_INTERNAL_c378ff82_4_k_cu_ee56b5f0_78204cuda3std3__441_GLOBAL__N__c378ff82_4_k_cu_ee56b5f0_78206ignoreE)
_ZN39_INTERNAL_c378ff82_4_k_cu_ee56b5f0_78204cuda3std3__441_GLOBAL__N__c378ff82_4_k_cu_ee56b5f0_78206ignoreE:
	.zero		1
	.type		_ZN39_INTERNAL_c378ff82_4_k_cu_ee56b5f0_78204cute7productE,@object
	.size		_ZN39_INTERNAL_c378ff82_4_k_cu_ee56b5f0_78204cute7productE,(_ZN39_INTERNAL_c378ff82_4_k_cu_ee56b5f0_78204cuda3std3__45__cpo3endE - _ZN39_INTERNAL_c378ff82_4_k_cu_ee56b5f0_78204cute7productE)
_ZN39_INTERNAL_c378ff82_4_k_cu_ee56b5f0_78204cute7productE:
	.zero		1
	.type		_ZN39_INTERNAL_c378ff82_4_k_cu_ee56b5f0_78204cuda3std3__45__cpo3endE,@object
	.size		_ZN39_INTERNAL_c378ff82_4_k_cu_ee56b5f0_78204cuda3std3__45__cpo3endE,(_ZN39_INTERNAL_c378ff82_4_k_cu_ee56b5f0_78204cuda3std3__419piecewise_constructE - _ZN39_INTERNAL_c378ff82_4_k_cu_ee56b5f0_78204cuda3std3__45__cpo3endE)
_ZN39_INTERNAL_c378ff82_4_k_cu_ee56b5f0_78204cuda3std3__45__cpo3endE:
	.zero		1
	.type		_ZN39_INTERNAL_c378ff82_4_k_cu_ee56b5f0_78204cuda3std3__419piecewise_constructE,@object
	.size		_ZN39_INTERNAL_c378ff82_4_k_cu_ee56b5f0_78204cuda3std3__419piecewise_constructE,(_ZN39_INTERNAL_c378ff82_4_k_cu_ee56b5f0_78204cuda3std3__45__cpo4cendE - _ZN39_INTERNAL_c378ff82_4_k_cu_ee56b5f0_78204cuda3std3__419piecewise_constructE)
_ZN39_INTERNAL_c378ff82_4_k_cu_ee56b5f0_78204cuda3std3__419piecewise_constructE:
	.zero		1
	.type		_ZN39_INTERNAL_c378ff82_4_k_cu_ee56b5f0_78204cuda3std3__45__cpo4cendE,@object
	.size		_ZN39_INTERNAL_c378ff82_4_k_cu_ee56b5f0_78204cuda3std3__45__cpo4cendE,(_ZN39_INTERNAL_c378ff82_4_k_cu_ee56b5f0_78204cuda3std6ranges3__45__cpo4swapE - _ZN39_INTERNAL_c378ff82_4_k_cu_ee56b5f0_78204cuda3std3__45__cpo4cendE)
_ZN39_INTERNAL_c378ff82_4_k_cu_ee56b5f0_78204cuda3std3__45__cpo4cendE:
	.zero		1
	.type		_ZN39_INTERNAL_c378ff82_4_k_cu_ee56b5f0_78204cuda3std6ranges3__45__cpo4swapE,@object
	.size		_ZN39_INTERNAL_c378ff82_4_k_cu_ee56b5f0_78204cuda3std6ranges3__45__cpo4swapE,(.L_7 - _ZN39_INTERNAL_c378ff82_4_k_cu_ee56b5f0_78204cuda3std6ranges3__45__cpo4swapE)
_ZN39_INTERNAL_c378ff82_4_k_cu_ee56b5f0_78204cuda3std6ranges3__45__cpo4swapE:
	.zero		1
.L_7:


//--------------------- .nv.constant0._ZN7cutlass13device_kernelINS_4gemm6kernel13GemmUniversalIN4cute5tupleIJiiiiEEENS1_10collective13CollectiveMmaINS1_37MainloopSm90TmaGmmaWarpSpecializedFP8ILi2ENS5_IJNS4_1CILi2EEENSA_ILi1EEESC_EEENS1_35KernelTmaWarpSpecializedCooperativeEEENS5_IJNSA_ILi192EEENSA_ILi240EEENSA_ILi256EEEEEENS_12float_e4m3_tENS5_IJlSC_lEEESK_SL_NS4_8TiledMMAINS4_8MMA_AtomIJNS4_4SM904GMMA30MMA_64x16x32_F32E4M3E4M3_SS_TNILNSP_7ScaleInE1ELSR_1EEEEEENS4_6LayoutISD_NS5_IJSC_NSA_ILi0EEESV_EEEEENS5_IJNS4_10UnderscoreESY_SY_EEEEENS4_13SM90_TMA_LOADENS4_14ComposedLayoutINS4_7SwizzleILi3ELi4ELi3EEENS4_18smem_ptr_flag_bitsILi8EEENSU_INS5_IJNSA_ILi8EEENSA_ILi128EEEEEENS5_IJS18_SC_EEEEEEEvNS4_8identityENS4_23SM90_TMA_LOAD_MULTICASTES1C_vS1D_EENS_8epilogue10collective6detail29Sm90TmaWarpSpecializedAdapterINS1H_15DefaultEpilogueISK_SL_SL_NS1G_6thread17LinearCombinationISK_Li1EffLNS1L_9ScaleType4KindE0ELNS_15FloatRoundStyleE2ESK_EENS1_15EpilogueDefaultEEEEEvvEEEEvNT_6ParamsE --------------------------
	.section	.nv.constant0._ZN7cutlass13device_kernelINS_4gemm6kernel13GemmUniversalIN4cute5tupleIJiiiiEEENS1_10collective13CollectiveMmaINS1_37MainloopSm90TmaGmmaWarpSpecializedFP8ILi2ENS5_IJNS4_1CILi2EEENSA_ILi1EEESC_EEENS1_35KernelTmaWarpSpecializedCooperativeEEENS5_IJNSA_ILi192EEENSA_ILi240EEENSA_ILi256EEEEEENS_12float_e4m3_tENS5_IJlSC_lEEESK_SL_NS4_8TiledMMAINS4_8MMA_AtomIJNS4_4SM904GMMA30MMA_64x16x32_F32E4M3E4M3_SS_TNILNSP_7ScaleInE1ELSR_1EEEEEENS4_6LayoutISD_NS5_IJSC_NSA_ILi0EEESV_EEEEENS5_IJNS4_10UnderscoreESY_SY_EEEEENS4_13SM90_TMA_LOADENS4_14ComposedLayoutINS4_7SwizzleILi3ELi4ELi3EEENS4_18smem_ptr_flag_bitsILi8EEENSU_INS5_IJNSA_ILi8EEENSA_ILi128EEEEEENS5_IJS18_SC_EEEEEEEvNS4_8identityENS4_23SM90_TMA_LOAD_MULTICASTES1C_vS1D_EENS_8epilogue10collective6detail29Sm90TmaWarpSpecializedAdapterINS1H_15DefaultEpilogueISK_SL_SL_NS1G_6thread17LinearCombinationISK_Li1EffLNS1L_9ScaleType4KindE0ELNS_15FloatRoundStyleE2ESK_EENS1_15EpilogueDefaultEEEEEvvEEEEvNT_6ParamsE,"a",@progbits
	.sectionflags	@""
	.align	4
.nv.constant0._ZN7cutlass13device_kernelINS_4gemm6kernel13GemmUniversalIN4cute5tupleIJiiiiEEENS1_10collective13CollectiveMmaINS1_37MainloopSm90TmaGmmaWarpSpecializedFP8ILi2ENS5_IJNS4_1CILi2EEENSA_ILi1EEESC_EEENS1_35KernelTmaWarpSpecializedCooperativeEEENS5_IJNSA_ILi192EEENSA_ILi240EEENSA_ILi256EEEEEENS_12float_e4m3_tENS5_IJlSC_lEEESK_SL_NS4_8TiledMMAINS4_8MMA_AtomIJNS4_4SM904GMMA30MMA_64x16x32_F32E4M3E4M3_SS_TNILNSP_7ScaleInE1ELSR_1EEEEEENS4_6LayoutISD_NS5_IJSC_NSA_ILi0EEESV_EEEEENS5_IJNS4_10UnderscoreESY_SY_EEEEENS4_13SM90_TMA_LOADENS4_14ComposedLayoutINS4_7SwizzleILi3ELi4ELi3EEENS4_18smem_ptr_flag_bitsILi8EEENSU_INS5_IJNSA_ILi8EEENSA_ILi128EEEEEENS5_IJS18_SC_EEEEEEEvNS4_8identityENS4_23SM90_TMA_LOAD_MULTICASTES1C_vS1D_EENS_8epilogue10collective6detail29Sm90TmaWarpSpecializedAdapterINS1H_15DefaultEpilogueISK_SL_SL_NS1G_6thread17LinearCombinationISK_Li1EffLNS1L_9ScaleType4KindE0ELNS_15FloatRoundStyleE2ESK_EENS1_15EpilogueDefaultEEEEEvvEEEEvNT_6ParamsE:
	.zero		1664


//--------------------- SYMBOLS --------------------------

	.type		.nv.reservedSmem.offset0,@object
	.size		.nv.reservedSmem.offset0,0x4
